def matmul_kernel(
    a_ptr,
    b_ptr,
    c_ptr,
    M,
    N,
    K,
    stride_am,
    stride_ak,
    stride_bk,
    stride_bn,
    stride_cm,
    stride_cn,
    BLOCK_M: tl.constexpr,
    BLOCK_N: tl.constexpr,
    BLOCK_K: tl.constexpr,
    GROUP_M: tl.constexpr,
):
    pid = tl.program_id(axis=0)
    num_pid_m = tl.cdiv(M, BLOCK_M)
    num_pid_n = tl.cdiv(N, BLOCK_N)
    num_pid_in_group = GROUP_M * num_pid_n
    group_id = pid // num_pid_in_group
    first_pid_m = group_id * GROUP_M
    group_size_m = min(num_pid_m - first_pid_m, GROUP_M)
    pid_m = first_pid_m + ((pid % num_pid_in_group) % group_size_m)
    pid_n = (pid % num_pid_in_group) // group_size_m

    offs_am = (pid_m * BLOCK_M + tl.arange(0, BLOCK_M)) % M
    offs_bn = (pid_n * BLOCK_N + tl.arange(0, BLOCK_N)) % N
    offs_k = tl.arange(0, BLOCK_K)
    a_ptrs = a_ptr + offs_am[:, None] * stride_am + offs_k[None, :] * stride_ak
    b_ptrs = b_ptr + offs_k[:, None] * stride_bk + offs_bn[None, :] * stride_bn

    acc = tl.zeros((BLOCK_M, BLOCK_N), dtype=tl.float32)
    for kk in range(0, tl.cdiv(K, BLOCK_K)):
        a = tl.load(a_ptrs, mask=offs_k[None, :] < K - kk * BLOCK_K, other=0.0)
        b = tl.load(b_ptrs, mask=offs_k[:, None] < K - kk * BLOCK_K, other=0.0)
        acc = tl.dot(a, b, acc)
        a_ptrs += BLOCK_K * stride_ak
        b_ptrs += BLOCK_K * stride_bk

    c = acc.to(c_ptr.dtype.element_ty)
    offs_cm = pid_m * BLOCK_M + tl.arange(0, BLOCK_M)
    offs_cn = pid_n * BLOCK_N + tl.arange(0, BLOCK_N)
    c_ptrs = c_ptr + offs_cm[:, None] * stride_cm + offs_cn[None, :] * stride_cn
    mask = (offs_cm[:, None] < M) & (offs_cn[None, :] < N)
    tl.store(c_ptrs, c, mask=mask)

# config = {"BLOCK_K": 128, "BLOCK_M": 256, "BLOCK_N": 64, "GROUP_M": 8, "arch": "sm_100", "dtype": "fp8e5m2", "num_ctas": 1, "num_stages": 5, "num_warps": 4}
# arch = sm_100


// ===== COMPILED SASS (sm_100a) =====

	.target	sm_100a

	.elftype	@"ET_EXEC"


//--------------------- .note.nv.tkinfo           --------------------------
	.section	.note.nv.tkinfo,"",@"SHT_NOTE"
	.sectionflags	@"SHF_NOTE_NV_TKINFO"
	.tkinfo
        /*0018*/ 	.word	0x00000081
        /*0030*/ 	.string	""
        /*0030*/ 	.string	"ptxas-blackwell"
        /*0030*/ 	.string	"Cuda compilation tools, release 12.9, V12.9.86"
        /*0030*/ 	.string	"Build cuda_12.9.r12.9/compiler.36037853_0"
        /*0030*/ 	.string	"-v  -suppress-debug-info  -lineinfo  -arch sm_100a "



//--------------------- .note.nv.cuver            --------------------------
	.section	.note.nv.cuver,"",@"SHT_NOTE"
	.sectionflags	@"SHF_NOTE_NV_CUVER"
        /*0018*/ 	.short	0x0001
        /*001a*/ 	.short	0x0064
        /*001c*/ 	.short	0x0001
        /*001e*/ 	.short	0x0000
        /*0020*/ 	.short	0x0001
        /*0022*/ 	.short	0x0000


//--------------------- .nv.info                  --------------------------
	.section	.nv.info,"",@"SHT_CUDA_INFO"
	.align	4


	//----- nvinfo : EIATTR_REGCOUNT
	.align		4
        /*0000*/ 	.byte	0x04, 0x2f
        /*0002*/ 	.short	(.L_4 - .L_3)
	.align		4
.L_3:
        /*0004*/ 	.word	index@(matmul_kernel)
        /*0008*/ 	.word	0x000000a8


	//----- nvinfo : EIATTR_FRAME_SIZE
	.align		4
.L_4:
        /*000c*/ 	.byte	0x04, 0x11
        /*000e*/ 	.short	(.L_6 - .L_5)
	.align		4
.L_5:
        /*0010*/ 	.word	index@($__internal_2_$__cuda_sm10x_tcgen05_guardrail_trap_unallocated_columns_being_dealloced)
        /*0014*/ 	.word	0x00000cf8


	//----- nvinfo : EIATTR_FRAME_SIZE
	.align		4
.L_6:
        /*0018*/ 	.byte	0x04, 0x11
        /*001a*/ 	.short	(.L_8 - .L_7)
	.align		4
.L_7:
        /*001c*/ 	.word	index@($__internal_1_$__cuda_sm10x_tcgen05_guardrail_trap_phase_invalid_during_alloc)
        /*0020*/ 	.word	0x00000cf8


	//----- nvinfo : EIATTR_FRAME_SIZE
	.align		4
.L_8:
        /*0024*/ 	.byte	0x04, 0x11
        /*0026*/ 	.short	(.L_10 - .L_9)
	.align		4
.L_9:
        /*0028*/ 	.word	index@($__internal_0_$__cuda_sm10x_tcgen05_guardrail_trap_col_being_dealloced_not_returned_by_alloc)
        /*002c*/ 	.word	0x00000cf8


	//----- nvinfo : EIATTR_FRAME_SIZE
	.align		4
.L_10:
        /*0030*/ 	.byte	0x04, 0x11
        /*0032*/ 	.short	(.L_12 - .L_11)
	.align		4
.L_11:
        /*0034*/ 	.word	index@(matmul_kernel)
        /*0038*/ 	.word	0x00000cf8


	//----- nvinfo : EIATTR_MIN_STACK_SIZE
	.align		4
.L_12:
        /*003c*/ 	.byte	0x04, 0x12
        /*003e*/ 	.short	(.L_14 - .L_13)
	.align		4
.L_13:
        /*0040*/ 	.word	index@(matmul_kernel)
        /*0044*/ 	.word	0x00000cf8
.L_14:


//--------------------- .nv.info.matmul_kernel    --------------------------
	.section	.nv.info.matmul_kernel,"",@"SHT_CUDA_INFO"
	.sectionflags	@""
	.align	4


	//----- nvinfo : EIATTR_CUDA_API_VERSION
	.align		4
        /*0000*/ 	.byte	0x04, 0x37
        /*0002*/ 	.short	(.L_16 - .L_15)
.L_15:
        /*0004*/ 	.word	0x00000081


	//----- nvinfo : EIATTR_KPARAM_INFO
	.align		4
.L_16:
        /*0008*/ 	.byte	0x04, 0x17
        /*000a*/ 	.short	(.L_18 - .L_17)
.L_17:
        /*000c*/ 	.word	0x00000000
        /*0010*/ 	.short	0x000d
        /*0012*/ 	.short	0x0048
        /*0014*/ 	.byte	0x00, 0xf4, 0x21, 0x00


	//----- nvinfo : EIATTR_KPARAM_INFO
	.align		4
.L_18:
        /*0018*/ 	.byte	0x04, 0x17
        /*001a*/ 	.short	(.L_20 - .L_19)
.L_19:
        /*001c*/ 	.word	0x00000000
        /*0020*/ 	.short	0x000c
        /*0022*/ 	.short	0x0040
        /*0024*/ 	.byte	0x00, 0xf4, 0x21, 0x00


	//----- nvinfo : EIATTR_KPARAM_INFO
	.align		4
.L_20:
        /*0028*/ 	.byte	0x04, 0x17
        /*002a*/ 	.short	(.L_22 - .L_21)
.L_21:
        /*002c*/ 	.word	0x00000000
        /*0030*/ 	.short	0x000b
        /*0032*/ 	.short	0x0038
        /*0034*/ 	.byte	0x00, 0xf0, 0x11, 0x00


	//----- nvinfo : EIATTR_KPARAM_INFO
	.align		4
.L_22:
        /*0038*/ 	.byte	0x04, 0x17
        /*003a*/ 	.short	(.L_24 - .L_23)
.L_23:
        /*003c*/ 	.word	0x00000000
        /*0040*/ 	.short	0x000a
        /*0042*/ 	.short	0x0034
        /*0044*/ 	.byte	0x00, 0xf0, 0x11, 0x00


	//----- nvinfo : EIATTR_KPARAM_INFO
	.align		4
.L_24:
        /*0048*/ 	.byte	0x04, 0x17
        /*004a*/ 	.short	(.L_26 - .L_25)
.L_25:
        /*004c*/ 	.word	0x00000000
        /*0050*/ 	.short	0x0009
        /*0052*/ 	.short	0x0030
        /*0054*/ 	.byte	0x00, 0xf0, 0x11, 0x00


	//----- nvinfo : EIATTR_KPARAM_INFO
	.align		4
.L_26:
        /*0058*/ 	.byte	0x04, 0x17
        /*005a*/ 	.short	(.L_28 - .L_27)
.L_27:
        /*005c*/ 	.word	0x00000000
        /*0060*/ 	.short	0x0008
        /*0062*/ 	.short	0x002c
        /*0064*/ 	.byte	0x00, 0xf0, 0x11, 0x00


	//----- nvinfo : EIATTR_KPARAM_INFO
	.align		4
.L_28:
        /*0068*/ 	.byte	0x04, 0x17
        /*006a*/ 	.short	(.L_30 - .L_29)
.L_29:
        /*006c*/ 	.word	0x00000000
        /*0070*/ 	.short	0x0007
        /*0072*/ 	.short	0x0028
        /*0074*/ 	.byte	0x00, 0xf0, 0x11, 0x00


	//----- nvinfo : EIATTR_KPARAM_INFO
	.align		4
.L_30:
        /*0078*/ 	.byte	0x04, 0x17
        /*007a*/ 	.short	(.L_32 - .L_31)
.L_31:
        /*007c*/ 	.word	0x00000000
        /*0080*/ 	.short	0x0006
        /*0082*/ 	.short	0x0024
        /*0084*/ 	.byte	0x00, 0xf0, 0x11, 0x00


	//----- nvinfo : EIATTR_KPARAM_INFO
	.align		4
.L_32:
        /*0088*/ 	.byte	0x04, 0x17
        /*008a*/ 	.short	(.L_34 - .L_33)
.L_33:
        /*008c*/ 	.word	0x00000000
        /*0090*/ 	.short	0x0005
        /*0092*/ 	.short	0x0020
        /*0094*/ 	.byte	0x00, 0xf0, 0x11, 0x00


	//----- nvinfo : EIATTR_KPARAM_INFO
	.align		4
.L_34:
        /*0098*/ 	.byte	0x04, 0x17
        /*009a*/ 	.short	(.L_36 - .L_35)
.L_35:
        /*009c*/ 	.word	0x00000000
        /*00a0*/ 	.short	0x0004
        /*00a2*/ 	.short	0x001c
        /*00a4*/ 	.byte	0x00, 0xf0, 0x11, 0x00


	//----- nvinfo : EIATTR_KPARAM_INFO
	.align		4
.L_36:
        /*00a8*/ 	.byte	0x04, 0x17
        /*00aa*/ 	.short	(.L_38 - .L_37)
.L_37:
        /*00ac*/ 	.word	0x00000000
        /*00b0*/ 	.short	0x0003
        /*00b2*/ 	.short	0x0018
        /*00b4*/ 	.byte	0x00, 0xf0, 0x11, 0x00


	//----- nvinfo : EIATTR_KPARAM_INFO
	.align		4
.L_38:
        /*00b8*/ 	.byte	0x04, 0x17
        /*00ba*/ 	.short	(.L_40 - .L_39)
.L_39:
        /*00bc*/ 	.word	0x00000000
        /*00c0*/ 	.short	0x0002
        /*00c2*/ 	.short	0x0010
        /*00c4*/ 	.byte	0x00, 0xf4, 0x21, 0x00


	//----- nvinfo : EIATTR_KPARAM_INFO
	.align		4
.L_40:
        /*00c8*/ 	.byte	0x04, 0x17
        /*00ca*/ 	.short	(.L_42 - .L_41)
.L_41:
        /*00cc*/ 	.word	0x00000000
        /*00d0*/ 	.short	0x0001
        /*00d2*/ 	.short	0x0008
        /*00d4*/ 	.byte	0x00, 0xf4, 0x21, 0x00


	//----- nvinfo : EIATTR_KPARAM_INFO
	.align		4
.L_42:
        /*00d8*/ 	.byte	0x04, 0x17
        /*00da*/ 	.short	(.L_44 - .L_43)
.L_43:
        /*00dc*/ 	.word	0x00000000
        /*00e0*/ 	.short	0x0000
        /*00e2*/ 	.short	0x0000
        /*00e4*/ 	.byte	0x00, 0xf4, 0x21, 0x00


	//----- nvinfo : EIATTR_AT_ENTRY_FRAGMENTS
	.align		4
.L_44:
        /*00e8*/ 	.byte	0x04, 0x4f
        /*00ea*/ 	.short	(.L_46 - .L_45)


	//   ....[0]....
.L_45:
        /*00ec*/ 	.word	0x00000004


	//----- nvinfo : EIATTR_RESERVED_SMEM_USED
	.align		4
.L_46:
        /*00f0*/ 	.byte	0x01, 0x41
	.zero		2


	//----- nvinfo : EIATTR_SPARSE_MMA_MASK
	.align		4
        /*00f4*/ 	.byte	0x03, 0x50
        /*00f6*/ 	.short	0x0000


	//----- nvinfo : EIATTR_TCGEN05_1CTA_USED
	.align		4
        /*00f8*/ 	.byte	0x01, 0x51
	.zero		2


	//----- nvinfo : EIATTR_MAXREG_COUNT
	.align		4
        /*00fc*/ 	.byte	0x03, 0x1b
        /*00fe*/ 	.short	0x00ff


	//----- nvinfo : EIATTR_NUM_BARRIERS
	.align		4
        /*0100*/ 	.byte	0x02, 0x4c
        /*0102*/ 	.byte	0x01
	.zero		1


	//----- nvinfo : EIATTR_ANNOTATIONS
	.align		4
        /*0104*/ 	.byte	0x04, 0x55
        /*0106*/ 	.short	(.L_48 - .L_47)


	//   ....[0]....
.L_47:
        /*0108*/ 	.word	0x00000001
        /*010c*/ 	.byte	0x70, 0x09, 0x00, 0x00, 0x01, 0x00, 0x00, 0x00, 0xb0, 0x09, 0x00, 0x00, 0x01, 0x00, 0x00, 0x00
        /* <DEDUP_REMOVED lines=1593> */
        /*64ac*/ 	.byte	0x30, 0x6f, 0x02, 0x00, 0x01, 0x00, 0x00, 0x00, 0x80, 0x6f, 0x02, 0x00


	//----- nvinfo : EIATTR_INT_WARP_WIDE_INSTR_OFFSETS
	.align		4
.L_48:
        /*64b8*/ 	.byte	0x04, 0x31
        /*64ba*/ 	.short	(.L_50 - .L_49)


	//   ....[0]....
.L_49:
        /*64bc*/ 	.word	0x000013e0


	//   ....[1]....
        /*64c0*/ 	.word	0x000013f0


	//   ....[2]....
        /*64c4*/ 	.word	0x0000a940


	//   ....[3]....
        /*64c8*/ 	.word	0x0002abf0


	//   ....[4]....
        /*64cc*/ 	.word	0x0002ac40


	//----- nvinfo : EIATTR_COOP_GROUP_MASK_REGIDS
	.align		4
.L_50:
        /*64d0*/ 	.byte	0x04, 0x29
        /*64d2*/ 	.short	(.L_52 - .L_51)


	//   ....[0]....
.L_51:
        /*64d4*/ 	.word	0xffffffff


	//   ....[1]....
        /*64d8*/ 	.word	0xffffffff


	//   ....[2]....
        /*64dc*/ 	.word	0xffffffff


	//   ....[3]....
        /*64e0*/ 	.word	0xffffffff


	//----- nvinfo : EIATTR_COOP_GROUP_INSTR_OFFSETS
	.align		4
.L_52:
        /*64e4*/ 	.byte	0x04, 0x28
        /*64e6*/ 	.short	(.L_54 - .L_53)


	//   ....[0]....
.L_53:
        /*64e8*/ 	.word	0x00000070


	//   ....[1]....
        /*64ec*/ 	.word	0x00000330


	//   ....[2]....
        /*64f0*/ 	.word	0x0002aa80


	//   ....[3]....
        /*64f4*/ 	.word	0x0002acf0


	//----- nvinfo : EIATTR_VRC_CTA_INIT_COUNT
	.align		4
.L_54:
        /*64f8*/ 	.byte	0x02, 0x4a
        /*64fa*/ 	.byte	0x80
	.zero		1


	//----- nvinfo : EIATTR_MBARRIER_INSTR_OFFSETS
	.align		4
        /*64fc*/ 	.byte	0x04, 0x39
        /*64fe*/ 	.short	(.L_56 - .L_55)


	//   ....[0]....
.L_55:
        /*6500*/ 	.word	0x00001fd0
        /*6504*/ 	.word	0x000000ff
        /*6508*/ 	.word	0x00000000
        /*650c*/ 	.short	0x0100
        /*650e*/ 	.byte	0x0b
	.zero		1


	//   ....[1]....
        /*6510*/ 	.word	0x0000a950
        /*6514*/ 	.word	0x000000ff
        /*6518*/ 	.word	0x00014008
        /*651c*/ 	.short	0x0100
        /*651e*/ 	.byte	0x09
	.zero		1


	//   ....[2]....
        /*6520*/ 	.word	0x0001b580
        /*6524*/ 	.word	0x000000ff
        /*6528*/ 	.word	0x00000000
        /*652c*/ 	.short	0x010a
        /*652e*/ 	.byte	0x0b
	.zero		1


	//   ....[3]....
        /*6530*/ 	.word	0x000261b0
        /*6534*/ 	.word	0x000000ff
        /*6538*/ 	.word	0x00000000
        /*653c*/ 	.short	0x010a
        /*653e*/ 	.byte	0x0b
	.zero		1


	//   ....[4]....
        /*6540*/ 	.word	0x00026290
        /*6544*/ 	.word	0x000000ff
        /*6548*/ 	.word	0x00014000
        /*654c*/ 	.short	0x0108
        /*654e*/ 	.byte	0x09
	.zero		1


	//   ....[5]....
        /*6550*/ 	.word	0x000263b0
        /*6554*/ 	.word	0x000000ff
        /*6558*/ 	.word	0x00014008
        /*655c*/ 	.short	0x0108
        /*655e*/ 	.byte	0x09
	.zero		1


	//   ....[6]....
        /*6560*/ 	.word	0x0002ad10
        /*6564*/ 	.word	0x000000ff
        /*6568*/ 	.word	0x00000000
        /*656c*/ 	.short	0x010a
        /*656e*/ 	.byte	0x0b
	.zero		1


	//   ....[7]....
        /*6570*/ 	.word	0x0002ad40
        /*6574*/ 	.word	0x000000ff
        /*6578*/ 	.word	0x00000000
        /*657c*/ 	.short	0x010a
        /*657e*/ 	.byte	0x0b
	.zero		1


	//----- nvinfo : EIATTR_NUM_MBARRIERS
	.align		4
.L_56:
        /*6580*/ 	.byte	0x03, 0x38
        /*6582*/ 	.short	0x0002


	//----- nvinfo : EIATTR_EXIT_INSTR_OFFSETS
	.align		4
        /*6584*/ 	.byte	0x04, 0x1c
        /*6586*/ 	.short	(.L_58 - .L_57)


	//   ....[0]....
.L_57:
        /*6588*/ 	.word	0x0002ad00


	//----- nvinfo : EIATTR_REQNTID
	.align		4
.L_58:
        /*658c*/ 	.byte	0x04, 0x10
        /*658e*/ 	.short	(.L_60 - .L_59)
.L_59:
        /*6590*/ 	.word	0x00000080
        /*6594*/ 	.word	0x00000001
        /*6598*/ 	.word	0x00000001


	//----- nvinfo : EIATTR_CRS_STACK_SIZE
	.align		4
.L_60:
        /*659c*/ 	.byte	0x04, 0x1e
        /*659e*/ 	.short	(.L_62 - .L_61)
.L_61:
        /*65a0*/ 	.word	0x00000000


	//----- nvinfo : EIATTR_CBANK_PARAM_SIZE
	.align		4
.L_62:
        /*65a4*/ 	.byte	0x03, 0x19
        /*65a6*/ 	.short	0x0050


	//----- nvinfo : EIATTR_PARAM_CBANK
	.align		4
        /*65a8*/ 	.byte	0x04, 0x0a
        /*65aa*/ 	.short	(.L_64 - .L_63)
	.align		4
.L_63:
        /*65ac*/ 	.word	index@(.nv.constant0.matmul_kernel)
        /*65b0*/ 	.short	0x0380
        /*65b2*/ 	.short	0x0050


	//----- nvinfo : EIATTR_SW_WAR
	.align		4
.L_64:
        /*65b4*/ 	.byte	0x04, 0x36
        /*65b6*/ 	.short	(.L_66 - .L_65)
.L_65:
        /*65b8*/ 	.word	0x00000008
.L_66:


//--------------------- .nv.compat                --------------------------
	.section	.nv.compat,"",@"SHT_CUDA_COMPAT_INFO"
	.align	4
        /*0000*/ 	.byte	0x02, 0x02, 0x02, 0x00, 0x02, 0x05, 0x05, 0x00, 0x02, 0x03, 0x00, 0x00, 0x02, 0x06, 0x01, 0x00


//--------------------- .nv.callgraph             --------------------------
	.section	.nv.callgraph,"",@"SHT_CUDA_CALLGRAPH"
	.align	4
	.sectionentsize	8
	.align		4
        /*0000*/ 	.word	0x00000000
	.align		4
        /*0004*/ 	.word	0xffffffff
	.align		4
        /*0008*/ 	.word	0x00000000
	.align		4
        /*000c*/ 	.word	0xfffffffe
	.align		4
        /*0010*/ 	.word	0x00000000
	.align		4
        /*0014*/ 	.word	0xfffffffd
	.align		4
        /*0018*/ 	.word	0x00000000
	.align		4
        /*001c*/ 	.word	0xfffffffc


//--------------------- .text.matmul_kernel       --------------------------
	.section	.text.matmul_kernel,"ax",@progbits
	.align	128
        .global         matmul_kernel
        .type           matmul_kernel,@function
        .size           matmul_kernel,(.L_x_20 - matmul_kernel)
        .other          matmul_kernel,@"STO_CUDA_ENTRY STV_DEFAULT"
matmul_kernel:
.text.matmul_kernel:
[----:B------:R-:W0:Y:S01]  /*0000*/  LDC R1, c[0x0][0x37c] ;  /* 0x0000df00ff017b82 */ /* 0x000e220000000800 */
[----:B------:R-:W1:Y:S01]  /*0010*/  S2R R3, SR_TID.X ;  /* 0x0000000000037919 */ /* 0x000e620000002100 */
[----:B0-----:R-:W-:Y:S01]  /*0020*/  VIADD R1, R1, 0xfffff308 ;  /* 0xfffff30801017836 */ /* 0x001fe20000000000 */
[----:B-1----:R-:W-:-:S13]  /*0030*/  ISETP.GE.U32.AND P0, PT, R3, 0x20, PT ;  /* 0x000000200300780c */ /* 0x002fda0003f06070 */
[----:B------:R-:W-:Y:S02]  /*0040*/  VOTEU.ANY UP0, P0 ;  /* 0x0000000000ff7886 */ /* 0x000fe40000000100 */
[----:B------:R-:W-:Y:S05]  /*0050*/  BRA.U UP0, `(.L_x_0) ;  /* 0x0000000100b87547 */ /* 0x000fea000b800000 */
[----:B------:R-:W0:Y:S01]  /*0060*/  S2UR UR6, SR_CgaCtaId ;  /* 0x00000000000679c3 */ /* 0x000e220000008800 */
[----:B------:R-:W-:Y:S01]  /*0070*/  NOP ;  /* 0x0000000000007918 */ /* 0x000fe20000000000 */
[----:B------:R-:W-:Y:S02]  /*0080*/  UMOV UR4, 0x40 ;  /* 0x0000004000047882 */ /* 0x000fe40000000000 */
[----:B0-----:R-:W-:-:S09]  /*0090*/  ULEA UR4, UR6, UR4, 0x18 ;  /* 0x0000000406047291 */ /* 0x001fd2000f8ec0ff */
[----:B------:R-:W0:Y:S01]  /*00a0*/  LDS.U8 R0, [UR4] ;  /* 0x00000004ff007984 */ /* 0x000e220008000000 */
[----:B------:R-:W-:Y:S02]  /*00b0*/  UMOV UR4, 0x400 ;  /* 0x0000040000047882 */ /* 0x000fe40000000000 */
[----:B------:R-:W-:Y:S01]  /*00c0*/  ULEA UR4, UR6, UR4, 0x18 ;  /* 0x0000000406047291 */ /* 0x000fe2000f8ec0ff */
[----:B0-----:R-:W-:-:S13]  /*00d0*/  ISETP.NE.AND P0, PT, R0, RZ, PT ;  /* 0x000000ff0000720c */ /* 0x001fda0003f05270 */
[----:B------:R-:W-:Y:S05]  /*00e0*/  @P0 BRA `(.L_x_1) ;  /* 0x00000000007c0947 */ /* 0x000fea0003800000 */
[----:B------:R-:W-:-:S13]  /*00f0*/  ELECT P0, URZ, PT ;  /* 0x0000000000ff782f */ /* 0x000fda0003800000 */
[----:B------:R-:W-:Y:S05]  /*0100*/  @!P0 BRA `(.L_x_2) ;  /* 0x0000000000848947 */ /* 0x000fea0003800000 */
[----:B------:R-:W-:Y:S01]  /*0110*/  UMOV UR5, 0x4 ;  /* 0x0000000400057882 */ /* 0x000fe20000000000 */
[----:B------:R-:W-:Y:S02]  /*0120*/  IMAD.MOV.U32 R7, RZ, RZ, 0x1 ;  /* 0x00000001ff077424 */ /* 0x000fe400078e00ff */
[----:B------:R-:W-:Y:S02]  /*0130*/  IMAD.MOV.U32 R5, RZ, RZ, 0xf ;  /* 0x0000000fff057424 */ /* 0x000fe400078e00ff */
[----:B------:R-:W-:Y:S04]  /*0140*/  DEPBAR.LE SB0, 0x36 ;  /* 0x00008d800000791a */ /* 0x000fe80000000000 */
[----:B------:R-:W0:Y:S02]  /*0150*/  UTCATOMSWS.FIND_AND_SET.ALIGN UP1, UR5, UR5 ;  /* 0x00000005000575e3 */ /* 0x000e240008020800 */
[----:B0-----:R-:W-:-:S04]  /*0160*/  PLOP3.LUT P0, PT, PT, PT, UP1, 0x80, 0x8 ;  /* 0x000000000008781c */ /* 0x001fc80003f0f018 */
[----:B------:R-:W-:-:S04]  /*0170*/  SEL R0, RZ, 0xffffffff, !P0 ;  /* 0xffffffffff007807 */ /* 0x000fc80004000000 */
[----:B------:R-:W-:Y:S01]  /*0180*/  ISETP.NE.AND P0, PT, R0, RZ, PT ;  /* 0x000000ff0000720c */ /* 0x000fe20003f05270 */
[----:B------:R-:W-:-:S12]  /*0190*/  IMAD.U32 R0, RZ, RZ, UR5 ;  /* 0x00000005ff007e24 */ /* 0x000fd8000f8e00ff */
[----:B------:R-:W-:Y:S05]  /*01a0*/  @P0 BRA `(.L_x_3) ;  /* 0x0000000000240947 */ /* 0x000fea0003800000 */
.L_x_4:
[----:B------:R-:W-:Y:S05]  /*01b0*/  NANOSLEEP 0x64 ;  /* 0x000000640000795d */ /* 0x000fea0003800000 */
[----:B------:R-:W-:-:S05]  /*01c0*/  UMOV UR5, 0x4 ;  /* 0x0000000400057882 */ /* 0x000fca0000000000 */
[----:B------:R-:W-:Y:S04]  /*01d0*/  DEPBAR.LE SB0, 0x36 ;  /* 0x00008d800000791a */ /* 0x000fe80000000000 */
[----:B------:R-:W0:Y:S02]  /*01e0*/  UTCATOMSWS.FIND_AND_SET.ALIGN UP1, UR5, UR5 ;  /* 0x00000005000575e3 */ /* 0x000e240008020800 */
[----:B0-----:R-:W-:-:S04]  /*01f0*/  PLOP3.LUT P0, PT, PT, PT, UP1, 0x80, 0x8 ;  /* 0x000000000008781c */ /* 0x001fc80003f0f018 */
[----:B------:R-:W-:-:S04]  /*0200*/  SEL R0, RZ, 0xffffffff, !P0 ;  /* 0xffffffffff007807 */ /* 0x000fc80004000000 */
[----:B------:R-:W-:Y:S01]  /*0210*/  ISETP.NE.AND P0, PT, R0, RZ, PT ;  /* 0x000000ff0000720c */ /* 0x000fe20003f05270 */
[----:B------:R-:W-:-:S12]  /*0220*/  IMAD.U32 R0, RZ, RZ, UR5 ;  /* 0x00000005ff007e24 */ /* 0x000fd8000f8e00ff */
[----:B------:R-:W-:Y:S05]  /*0230*/  @!P0 BRA `(.L_x_4) ;  /* 0xfffffffc00dc8947 */ /* 0x000fea000383ffff */
.L_x_3:
[C---:B------:R-:W-:Y:S01]  /*0240*/  VIADD R4, R0.reuse, 0x10 ;  /* 0x0000001000047836 */ /* 0x040fe20000000000 */
[----:B------:R-:W-:Y:S01]  /*0250*/  UMOV UR5, 0x50 ;  /* 0x0000005000057882 */ /* 0x000fe20000000000 */
[----:B------:R-:W-:Y:S01]  /*0260*/  SHF.L.U32 R2, R5, R0, RZ ;  /* 0x0000000005027219 */ /* 0x000fe200000006ff */
[----:B------:R-:W-:Y:S01]  /*0270*/  ULEA UR5, UR6, UR5, 0x18 ;  /* 0x0000000506057291 */ /* 0x000fe2000f8ec0ff */
[----:B------:R-:W-:Y:S01]  /*0280*/  IMAD.SHL.U32 R0, R0, 0x20, RZ ;  /* 0x0000002000007824 */ /* 0x000fe200078e00ff */
[----:B------:R-:W-:-:S04]  /*0290*/  SHF.L.U32 R5, R7, R4, RZ ;  /* 0x0000000407057219 */ /* 0x000fc800000006ff */
[----:B------:R-:W-:-:S05]  /*02a0*/  LOP3.LUT R2, R5, R2, RZ, 0xfc, !PT ;  /* 0x0000000205027212 */ /* 0x000fca00078efcff */
[----:B------:R0:W-:Y:S04]  /*02b0*/  ATOMS.OR RZ, [UR5], R2 ;  /* 0x00000002ffff798c */ /* 0x0001e8000b000005 */
[----:B------:R0:W-:Y:S01]  /*02c0*/  STS [UR4], R0 ;  /* 0x00000000ff007988 */ /* 0x0001e20008000804 */
[----:B------:R-:W-:Y:S05]  /*02d0*/  BRA `(.L_x_2) ;  /* 0x0000000000107947 */ /* 0x000fea0003800000 */
.L_x_1:
[----:B------:R-:W-:Y:S01]  /*02e0*/  IMAD.MOV.U32 R0, RZ, RZ, -0x1 ;  /* 0xffffffffff007424 */ /* 0x000fe200078e00ff */
[----:B------:R-:W-:-:S04]  /*02f0*/  MOV R4, 0x320 ;  /* 0x0000032000047802 */ /* 0x000fc80000000f00 */
[----:B------:R0:W-:Y:S03]  /*0300*/  STS [UR4], R0 ;  /* 0x00000000ff007988 */ /* 0x0001e60008000804 */
[----:B0-----:R-:W-:Y:S05]  /*0310*/  CALL.REL.NOINC `($__internal_1_$__cuda_sm10x_tcgen05_guardrail_trap_phase_invalid_during_alloc) ;  /* 0x000002a800a07944 */ /* 0x001fea0003c00000 */
.L_x_2:
[----:B------:R-:W-:Y:S05]  /*0320*/  WARPSYNC.ALL ;  /* 0x0000000000007948 */ /* 0x000fea0003800000 */
[----:B------:R-:W-:Y:S01]  /*0330*/  NOP ;  /* 0x0000000000007918 */ /* 0x000fe20000000000 */
.L_x_0:
[----:B------:R-:W1:Y:S01]  /*0340*/  LDC.64 R16, c[0x0][0x398] ;  /* 0x0000e600ff107b82 */ /* 0x000e620000000a00 */
[----:B------:R-:W2:Y:S01]  /*0350*/  S2R R7, SR_CTAID.X ;  /* 0x0000000000077919 */ /* 0x000ea20000002500 */
[----:B------:R-:W-:Y:S01]  /*0360*/  UMOV UR9, 0x400 ;  /* 0x0000040000097882 */ /* 0x000fe20000000000 */
[----:B------:R-:W3:Y:S01]  /*0370*/  LDCU UR16, c[0x0][0x3a4] ;  /* 0x00007480ff1077ac */ /* 0x000ee20008000800 */
[----:B------:R-:W4:Y:S04]  /*0380*/  LDCU.128 UR12, c[0x0][0x380] ;  /* 0x00007000ff0c77ac */ /* 0x000f280008000c00 */
[----:B------:R-:W5:Y:S01]  /*0390*/  S2UR UR5, SR_CgaCtaId ;  /* 0x00000000000579c3 */ /* 0x000f620000008800 */
[----:B------:R-:W-:Y:S01]  /*03a0*/  UMOV UR6, 0x1 ;  /* 0x0000000100067882 */ /* 0x000fe20000000000 */
[----:B01----:R-:W-:Y:S01]  /*03b0*/  VIADD R0, R17, 0x3f ;  /* 0x0000003f11007836 */ /* 0x003fe20000000000 */
[----:B------:R-:W-:-:S04]  /*03c0*/  IABS R12, R17 ;  /* 0x00000011000c7213 */ /* 0x000fc80000000000 */
[----:B------:R-:W-:Y:S01]  /*03d0*/  SHF.R.S32.HI R5, RZ, 0x1f, R0 ;  /* 0x0000001fff057819 */ /* 0x000fe20000011400 */
[----:B-----5:R-:W-:-:S03]  /*03e0*/  ULEA UR9, UR5, UR9, 0x18 ;  /* 0x0000000905097291 */ /* 0x020fc6000f8ec0ff */
[----:B------:R-:W-:Y:S02]  /*03f0*/  LEA.HI R5, R5, R0, RZ, 0x6 ;  /* 0x0000000005057211 */ /* 0x000fe400078f30ff */
[----:B--2---:R-:W-:Y:S01]  /*0400*/  IABS R8, R7 ;  /* 0x0000000700087213 */ /* 0x004fe20000000000 */
[----:B------:R-:W-:Y:S01]  /*0410*/  UIADD3 UR11, UPT, UPT, UR9, 0x14000, URZ ;  /* 0x00014000090b7890 */ /* 0x000fe2000fffe0ff */
[----:B------:R-:W-:-:S05]  /*0420*/  SHF.R.S32.HI R5, RZ, 0x6, R5 ;  /* 0x00000006ff057819 */ /* 0x000fca0000011405 */
[----:B------:R-:W-:-:S05]  /*0430*/  IMAD.SHL.U32 R2, R5, 0x8, RZ ;  /* 0x0000000805027824 */ /* 0x000fca00078e00ff */
[-C--:B------:R-:W-:Y:S02]  /*0440*/  IABS R9, R2.reuse ;  /* 0x0000000200097213 */ /* 0x080fe40000000000 */
[----:B------:R-:W-:Y:S02]  /*0450*/  IABS R10, R2 ;  /* 0x00000002000a7213 */ /* 0x000fe40000000000 */
[----:B------:R-:W0:Y:S08]  /*0460*/  I2F.RP R0, R9 ;  /* 0x0000000900007306 */ /* 0x000e300000209400 */
[----:B0-----:R-:W0:Y:S02]  /*0470*/  MUFU.RCP R0, R0 ;  /* 0x0000000000007308 */ /* 0x001e240000001000 */
[----:B0-----:R-:W-:-:S02]  /*0480*/  VIADD R4, R0, 0xffffffe ;  /* 0x0ffffffe00047836 */ /* 0x001fc40000000000 */
[----:B------:R-:W-:-:S04]  /*0490*/  IMAD.MOV R0, RZ, RZ, -R10 ;  /* 0x000000ffff007224 */ /* 0x000fc800078e0a0a */
[----:B------:R0:W1:Y:S02]  /*04a0*/  F2I.FTZ.U32.TRUNC.NTZ R5, R4 ;  /* 0x0000000400057305 */ /* 0x000064000021f000 */
[----:B0-----:R-:W-:Y:S02]  /*04b0*/  IMAD.MOV.U32 R4, RZ, RZ, RZ ;  /* 0x000000ffff047224 */ /* 0x001fe400078e00ff */
[----:B-1----:R-:W-:-:S04]  /*04c0*/  IMAD.MOV R6, RZ, RZ, -R5 ;  /* 0x000000ffff067224 */ /* 0x002fc800078e0a05 */
[----:B------:R-:W-:Y:S02]  /*04d0*/  IMAD R11, R6, R9, RZ ;  /* 0x00000009060b7224 */ /* 0x000fe400078e02ff */
[----:B------:R-:W-:Y:S02]  /*04e0*/  IMAD.MOV.U32 R6, RZ, RZ, R8 ;  /* 0x000000ffff067224 */ /* 0x000fe400078e0008 */
[----:B------:R-:W-:Y:S01]  /*04f0*/  IMAD.HI.U32 R5, R5, R11, R4 ;  /* 0x0000000b05057227 */ /* 0x000fe200078e0004 */
[----:B------:R-:W0:Y:S05]  /*0500*/  I2F.RP R8, R12 ;  /* 0x0000000c00087306 */ /* 0x000e2a0000209400 */
[----:B------:R-:W-:-:S04]  /*0510*/  IMAD.HI.U32 R5, R5, R6, RZ ;  /* 0x0000000605057227 */ /* 0x000fc800078e00ff */
[----:B------:R-:W-:Y:S01]  /*0520*/  IMAD R0, R5, R0, R6 ;  /* 0x0000000005007224 */ /* 0x000fe200078e0206 */
[----:B------:R-:W-:Y:S04]  /*0530*/  BAR.SYNC.DEFER_BLOCKING 0x0 ;  /* 0x0000000000007b1d */ /* 0x000fe80000010000 */
[----:B------:R-:W-:Y:S02]  /*0540*/  ISETP.GT.U32.AND P1, PT, R9, R0, PT ;  /* 0x000000000900720c */ /* 0x000fe40003f24070 */
[----:B0-----:R-:W-:Y:S11]  /*0550*/  MUFU.RCP R8, R8 ;  /* 0x0000000800087308 */ /* 0x001ff60000001000 */
[----:B------:R-:W-:-:S02]  /*0560*/  @!P1 IMAD.IADD R0, R0, 0x1, -R9 ;  /* 0x0000000100009824 */ /* 0x000fc400078e0a09 */
[----:B------:R-:W-:Y:S01]  /*0570*/  @!P1 VIADD R5, R5, 0x1 ;  /* 0x0000000105059836 */ /* 0x000fe20000000000 */
[----:B------:R-:W-:Y:S02]  /*0580*/  ISETP.NE.AND P1, PT, R2, RZ, PT ;  /* 0x000000ff0200720c */ /* 0x000fe40003f25270 */
[----:B------:R-:W-:Y:S02]  /*0590*/  ISETP.GE.U32.AND P0, PT, R0, R9, PT ;  /* 0x000000090000720c */ /* 0x000fe40003f06070 */
[----:B------:R-:W-:-:S04]  /*05a0*/  LOP3.LUT R0, R7, R2, RZ, 0x3c, !PT ;  /* 0x0000000207007212 */ /* 0x000fc800078e3cff */
[----:B------:R-:W-:Y:S01]  /*05b0*/  ISETP.GE.AND P2, PT, R0, RZ, PT ;  /* 0x000000ff0000720c */ /* 0x000fe20003f46270 */
[----:B------:R-:W-:-:S06]  /*05c0*/  VIADD R0, R16, 0xff ;  /* 0x000000ff10007836 */ /* 0x000fcc0000000000 */
[----:B------:R-:W-:-:S04]  /*05d0*/  @P0 VIADD R5, R5, 0x1 ;  /* 0x0000000105050836 */ /* 0x000fc80000000000 */
[----:B------:R-:W-:Y:S01]  /*05e0*/  IMAD.MOV.U32 R4, RZ, RZ, R5 ;  /* 0x000000ffff047224 */ /* 0x000fe200078e0005 */
[----:B------:R-:W-:-:S03]  /*05f0*/  SHF.R.S32.HI R5, RZ, 0x1f, R0 ;  /* 0x0000001fff057819 */ /* 0x000fc60000011400 */
[----:B------:R-:W-:Y:S01]  /*0600*/  @!P2 IMAD.MOV R4, RZ, RZ, -R4 ;  /* 0x000000ffff04a224 */ /* 0x000fe200078e0a04 */
[----:B------:R-:W-:Y:S02]  /*0610*/  @!P1 LOP3.LUT R4, RZ, R2, RZ, 0x33, !PT ;  /* 0x00000002ff049212 */ /* 0x000fe400078e33ff */
[----:B------:R-:W-:-:S03]  /*0620*/  LEA.HI R5, R5, R0, RZ, 0x8 ;  /* 0x0000000005057211 */ /* 0x000fc600078f40ff */
[----:B------:R-:W-:Y:S02]  /*0630*/  IMAD.SHL.U32 R10, R4, 0x8, RZ ;  /* 0x00000008040a7824 */ /* 0x000fe400078e00ff */
[----:B------:R-:W-:-:S03]  /*0640*/  IMAD.MOV R4, RZ, RZ, -R4 ;  /* 0x000000ffff047224 */ /* 0x000fc600078e0a04 */
[----:B------:R-:W-:Y:S01]  /*0650*/  LEA.HI.SX32 R5, R5, -R10, 0x18 ;  /* 0x8000000a05057211 */ /* 0x000fe200078fc2ff */
[----:B------:R-:W-:Y:S02]  /*0660*/  IMAD R14, R2, R4, R7 ;  /* 0x00000004020e7224 */ /* 0x000fe400078e0207 */
[----:B------:R-:W-:Y:S01]  /*0670*/  IMAD.MOV.U32 R4, RZ, RZ, RZ ;  /* 0x000000ffff047224 */ /* 0x000fe200078e00ff */
[----:B------:R-:W-:Y:S02]  /*0680*/  VIMNMX R11, PT, PT, R5, 0x8, PT ;  /* 0x00000008050b7848 */ /* 0x000fe40003fe0100 */
[----:B------:R-:W-:Y:S02]  /*0690*/  IABS R2, R14 ;  /* 0x0000000e00027213 */ /* 0x000fe40000000000 */
[----:B------:R-:W-:-:S04]  /*06a0*/  IABS R9, R11 ;  /* 0x0000000b00097213 */ /* 0x000fc80000000000 */
[----:B------:R-:W0:Y:S08]  /*06b0*/  I2F.RP R0, R9 ;  /* 0x0000000900007306 */ /* 0x000e300000209400 */
[----:B0-----:R-:W0:Y:S02]  /*06c0*/  MUFU.RCP R0, R0 ;  /* 0x0000000000007308 */ /* 0x001e240000001000 */
[----:B0-----:R-:W-:-:S06]  /*06d0*/  VIADD R5, R0, 0xffffffe ;  /* 0x0ffffffe00057836 */ /* 0x001fcc0000000000 */
[----:B------:R-:W0:Y:S02]  /*06e0*/  F2I.FTZ.U32.TRUNC.NTZ R5, R5 ;  /* 0x0000000500057305 */ /* 0x000e24000021f000 */
[----:B0-----:R-:W-:-:S04]  /*06f0*/  IMAD.MOV R6, RZ, RZ, -R5 ;  /* 0x000000ffff067224 */ /* 0x001fc800078e0a05 */
[----:B------:R-:W-:Y:S01]  /*0700*/  IMAD R7, R6, R9, RZ ;  /* 0x0000000906077224 */ /* 0x000fe200078e02ff */
[----:B------:R-:W-:-:S03]  /*0710*/  IABS R6, R11 ;  /* 0x0000000b00067213 */ /* 0x000fc60000000000 */
[----:B------:R-:W-:-:S04]  /*0720*/  IMAD.HI.U32 R4, R5, R7, R4 ;  /* 0x0000000705047227 */ /* 0x000fc800078e0004 */
[----:B------:R-:W-:Y:S01]  /*0730*/  IMAD.MOV.U32 R5, RZ, RZ, R2 ;  /* 0x000000ffff057224 */ /* 0x000fe200078e0002 */
[----:B------:R-:W-:Y:S01]  /*0740*/  IABS R2, R16 ;  /* 0x0000001000027213 */ /* 0x000fe20000000000 */
[----:B------:R-:W-:Y:S02]  /*0750*/  IMAD.MOV R0, RZ, RZ, -R6 ;  /* 0x000000ffff007224 */ /* 0x000fe400078e0a06 */
[----:B------:R-:W-:-:S04]  /*0760*/  IMAD.HI.U32 R4, R4, R5, RZ ;  /* 0x0000000504047227 */ /* 0x000fc800078e00ff */
[----:B------:R-:W-:Y:S02]  /*0770*/  IMAD R0, R4, R0, R5 ;  /* 0x0000000004007224 */ /* 0x000fe400078e0205 */
[----:B------:R-:W0:Y:S01]  /*0780*/  I2F.RP R5, R2 ;  /* 0x0000000200057306 */ /* 0x000e220000209400 */
[----:B------:R-:W-:Y:S02]  /*0790*/  VIADD R6, R8, 0xffffffe ;  /* 0x0ffffffe08067836 */ /* 0x000fe40000000000 */
[----:B------:R-:W-:-:S05]  /*07a0*/  ISETP.GT.U32.AND P1, PT, R9, R0, PT ;  /* 0x000000000900720c */ /* 0x000fca0003f24070 */
[----:B------:R1:W2:Y:S08]  /*07b0*/  F2I.FTZ.U32.TRUNC.NTZ R7, R6 ;  /* 0x0000000600077305 */ /* 0x0002b0000021f000 */
[----:B------:R-:W-:Y:S01]  /*07c0*/  @!P1 IMAD.IADD R0, R0, 0x1, -R9 ;  /* 0x0000000100009824 */ /* 0x000fe200078e0a09 */
[----:B0-----:R-:W0:Y:S01]  /*07d0*/  MUFU.RCP R5, R5 ;  /* 0x0000000500057308 */ /* 0x001e220000001000 */
[----:B------:R-:W-:Y:S01]  /*07e0*/  @!P1 VIADD R4, R4, 0x1 ;  /* 0x0000000104049836 */ /* 0x000fe20000000000 */
[----:B------:R-:W-:Y:S01]  /*07f0*/  ISETP.NE.AND P1, PT, R11, RZ, PT ;  /* 0x000000ff0b00720c */ /* 0x000fe20003f25270 */
[----:B-1----:R-:W-:Y:S01]  /*0800*/  IMAD.MOV.U32 R6, RZ, RZ, RZ ;  /* 0x000000ffff067224 */ /* 0x002fe200078e00ff */
[----:B------:R-:W-:-:S02]  /*0810*/  ISETP.GE.U32.AND P0, PT, R0, R9, PT ;  /* 0x000000090000720c */ /* 0x000fc40003f06070 */
[----:B------:R-:W1:Y:S01]  /*0820*/  LDS R9, [UR9] ;  /* 0x00000009ff097984 */ /* 0x000e620008000800 */
[----:B------:R-:W-:Y:S01]  /*0830*/  LOP3.LUT R0, R14, R11, RZ, 0x3c, !PT ;  /* 0x0000000b0e007212 */ /* 0x000fe200078e3cff */
[----:B--2---:R-:W-:Y:S01]  /*0840*/  IMAD.MOV R13, RZ, RZ, -R7 ;  /* 0x000000ffff0d7224 */ /* 0x004fe200078e0a07 */
[----:B------:R-:W-:Y:S02]  /*0850*/  BAR.SYNC.DEFER_BLOCKING 0x0 ;  /* 0x0000000000007b1d */ /* 0x000fe40000010000 */
[----:B------:R-:W-:Y:S01]  /*0860*/  ISETP.GE.AND P2, PT, R0, RZ, PT ;  /* 0x000000ff0000720c */ /* 0x000fe20003f46270 */
[----:B------:R-:W-:-:S04]  /*0870*/  IMAD R13, R13, R12, RZ ;  /* 0x0000000c0d0d7224 */ /* 0x000fc800078e02ff */
[----:B------:R-:W-:Y:S01]  /*0880*/  IMAD.HI.U32 R13, R7, R13, R6 ;  /* 0x0000000d070d7227 */ /* 0x000fe200078e0006 */
[----:B------:R-:W-:-:S03]  /*0890*/  SHF.R.U32.HI R6, RZ, 0x5, R3 ;  /* 0x00000005ff067819 */ /* 0x000fc60000011603 */
[----:B------:R-:W-:Y:S01]  /*08a0*/  @P0 VIADD R4, R4, 0x1 ;  /* 0x0000000104040836 */ /* 0x000fe20000000000 */
[----:B------:R-:W-:Y:S01]  /*08b0*/  R2UR UR7, R6 ;  /* 0x00000000060772ca */ /* 0x000fe200000e0000 */
[----:B0-----:R-:W-:Y:S02]  /*08c0*/  VIADD R5, R5, 0xffffffe ;  /* 0x0ffffffe05057836 */ /* 0x001fe40000000000 */
[----:B------:R-:W-:Y:S01]  /*08d0*/  @!P2 IMAD.MOV R4, RZ, RZ, -R4 ;  /* 0x000000ffff04a224 */ /* 0x000fe200078e0a04 */
[----:B------:R-:W-:-:S03]  /*08e0*/  @!P1 LOP3.LUT R4, RZ, R11, RZ, 0x33, !PT ;  /* 0x0000000bff049212 */ /* 0x000fc600078e33ff */
[----:B------:R-:W0:Y:S02]  /*08f0*/  F2I.FTZ.U32.TRUNC.NTZ R5, R5 ;  /* 0x0000000500057305 */ /* 0x000e24000021f000 */
[----:B------:R-:W-:Y:S02]  /*0900*/  IMAD.SHL.U32 R0, R4, 0x40, RZ ;  /* 0x0000004004007824 */ /* 0x000fe400078e00ff */
[----:B------:R-:W-:Y:S02]  /*0910*/  IMAD.MOV R6, RZ, RZ, -R4 ;  /* 0x000000ffff067224 */ /* 0x000fe400078e0a04 */
[C---:B------:R-:W-:Y:S01]  /*0920*/  VIADD R15, R0.reuse, 0x1 ;  /* 0x00000001000f7836 */ /* 0x040fe20000000000 */
[----:B------:R-:W-:Y:S01]  /*0930*/  IABS R63, R0 ;  /* 0x00000000003f7213 */ /* 0x000fe20000000000 */
[C---:B------:R-:W-:Y:S01]  /*0940*/  VIADD R22, R0.reuse, 0x2 ;  /* 0x0000000200167836 */ /* 0x040fe20000000000 */
[----:B------:R-:W-:Y:S01]  /*0950*/  USHF.L.U32 UR4, UR7, 0x15, URZ ;  /* 0x0000001507047899 */ /* 0x000fe200080006ff */
[C---:B------:R-:W-:Y:S01]  /*0960*/  VIADD R21, R0.reuse, 0x3 ;  /* 0x0000000300157836 */ /* 0x040fe20000000000 */
[----:B------:R0:W-:Y:S01]  /*0970*/  STL [R1+0x1a4], R15 ;  /* 0x0001a40f01007387 */ /* 0x0001e20000100800 */
[----:B------:R-:W-:Y:S01]  /*0980*/  IABS R62, R15 ;  /* 0x0000000f003e7213 */ /* 0x000fe20000000000 */
[----:B------:R-:W-:Y:S01]  /*0990*/  IMAD.HI.U32 R4, R13, R63, RZ ;  /* 0x0000003f0d047227 */ /* 0x000fe200078e00ff */
[----:B------:R-:W-:Y:S01]  /*09a0*/  IABS R61, R22 ;  /* 0x00000016003d7213 */ /* 0x000fe20000000000 */
[----:B------:R-:W-:Y:S01]  /*09b0*/  STL [R1+0x1a0], R22 ;  /* 0x0001a01601007387 */ /* 0x000fe20000100800 */
[----:B------:R-:W-:Y:S01]  /*09c0*/  IABS R60, R21 ;  /* 0x00000015003c7213 */ /* 0x000fe20000000000 */
[C---:B------:R-:W-:Y:S01]  /*09d0*/  VIADD R19, R0.reuse, 0x5 ;  /* 0x0000000500137836 */ /* 0x040fe20000000000 */
[----:B-1----:R-:W-:Y:S01]  /*09e0*/  R2UR UR8, R9 ;  /* 0x00000000090872ca */ /* 0x002fe200000e0000 */
[C---:B------:R-:W-:Y:S01]  /*09f0*/  VIADD R20, R0.reuse, 0x4 ;  /* 0x0000000400147836 */ /* 0x040fe20000000000 */
[----:B------:R-:W-:Y:S01]  /*0a00*/  STL [R1+0x1a8], R21 ;  /* 0x0001a81501007387 */ /* 0x000fe20000100800 */
[--C-:B0-----:R-:W-:Y:S01]  /*0a10*/  IMAD.MOV R15, RZ, RZ, -R5.reuse ;  /* 0x000000ffff0f7224 */ /* 0x101fe200078e0a05 */
[----:B------:R-:W-:Y:S01]  /*0a20*/  IABS R68, R19 ;  /* 0x0000001300447213 */ /* 0x000fe20000000000 */
[----:B------:R-:W-:Y:S01]  /*0a30*/  VIADD R18, R0, 0x6 ;  /* 0x0000000600127836 */ /* 0x000fe20000000000 */
[----:B------:R-:W-:Y:S01]  /*0a40*/  STL [R1+0x1c0], R20 ;  /* 0x0001c01401007387 */ /* 0x000fe20000100800 */
[----:B------:R-:W-:Y:S01]  /*0a50*/  IMAD.MOV R8, RZ, RZ, -R4 ;  /* 0x000000ffff087224 */ /* 0x000fe200078e0a04 */
[----:B------:R-:W-:Y:S01]  /*0a60*/  IABS R69, R20 ;  /* 0x0000001400457213 */ /* 0x000fe20000000000 */
[----:B------:R-:W-:Y:S01]  /*0a70*/  IMAD R9, R15, R2, RZ ;  /* 0x000000020f097224 */ /* 0x000fe200078e02ff */
[----:B------:R0:W-:Y:S01]  /*0a80*/  STL [R1+0x1ac], R19 ;  /* 0x0001ac1301007387 */ /* 0x0001e20000100800 */
[----:B------:R-:W-:Y:S01]  /*0a90*/  IMAD.MOV.U32 R4, RZ, RZ, RZ ;  /* 0x000000ffff047224 */ /* 0x000fe200078e00ff */
[----:B------:R-:W-:Y:S01]  /*0aa0*/  IABS R67, R18 ;  /* 0x0000001200437213 */ /* 0x000fe20000000000 */
[----:B------:R-:W-:Y:S01]  /*0ab0*/  IMAD R6, R11, R6, R14 ;  /* 0x000000060b067224 */ /* 0x000fe200078e020e */
[----:B------:R1:W-:Y:S01]  /*0ac0*/  STL [R1+0x208], R18 ;  /* 0x0002081201007387 */ /* 0x0003e20000100800 */
[----:B------:R-:W-:Y:S01]  /*0ad0*/  IMAD.HI.U32 R4, R5, R9, R4 ;  /* 0x0000000905047227 */ /* 0x000fe200078e0004 */
[----:B------:R-:W-:-:S03]  /*0ae0*/  ULOP3.LUT UR4, UR4, 0x600000, URZ, 0xc0, !UPT ;  /* 0x0060000004047892 */ /* 0x000fc6000f8ec0ff */
[C---:B------:R-:W-:Y:S01]  /*0af0*/  VIADD R14, R0.reuse, 0xa ;  /* 0x0000000a000e7836 */ /* 0x040fe20000000000 */
[----:B------:R-:W-:Y:S01]  /*0b00*/  UIADD3 UR10, UPT, UPT, UR8, UR4, URZ ;  /* 0x00000004080a7290 */ /* 0x000fe2000fffe0ff */
[C---:B0-----:R-:W-:Y:S02]  /*0b10*/  VIADD R19, R0.reuse, 0x7 ;  /* 0x0000000700137836 */ /* 0x041fe40000000000 */
[C---:B------:R-:W-:Y:S01]  /*0b20*/  IMAD.HI.U32 R5, R13.reuse, R61, RZ ;  /* 0x0000003d0d057227 */ /* 0x040fe200078e00ff */
[----:B------:R-:W-:Y:S02]  /*0b30*/  IABS R75, R14 ;  /* 0x0000000e004b7213 */ /* 0x000fe40000000000 */
[----:B------:R-:W-:Y:S01]  /*0b40*/  STL [R1+0x1c8], R19 ;  /* 0x0001c81301007387 */ /* 0x000fe20000100800 */
[----:B-1----:R-:W-:Y:S01]  /*0b50*/  VIADD R18, R0, 0x8 ;  /* 0x0000000800127836 */ /* 0x002fe20000000000 */
[----:B------:R-:W-:Y:S01]  /*0b60*/  IABS R66, R19 ;  /* 0x0000001300427213 */ /* 0x000fe20000000000 */
[----:B------:R-:W-:-:S03]  /*0b70*/  IMAD.HI.U32 R9, R13, R68, RZ ;  /* 0x000000440d097227 */ /* 0x000fc600078e00ff */
[----:B------:R0:W-:Y:S01]  /*0b80*/  STL [R1+0x22c], R18 ;  /* 0x00022c1201007387 */ /* 0x0001e20000100800 */
[----:B------:R-:W-:Y:S01]  /*0b90*/  IMAD.MOV R5, RZ, RZ, -R5 ;  /* 0x000000ffff057224 */ /* 0x000fe200078e0a05 */
[----:B------:R-:W-:Y:S01]  /*0ba0*/  IABS R65, R18 ;  /* 0x0000001200417213 */ /* 0x000fe20000000000 */
[----:B------:R-:W-:Y:S02]  /*0bb0*/  IMAD.MOV R9, RZ, RZ, -R9 ;  /* 0x000000ffff097224 */ /* 0x000fe400078e0a09 */
[C---:B------:R-:W-:Y:S02]  /*0bc0*/  VIADD R11, R0.reuse, 0xb ;  /* 0x0000000b000b7836 */ /* 0x040fe40000000000 */
[----:B------:R-:W-:Y:S02]  /*0bd0*/  VIADD R15, R0, 0x9 ;  /* 0x00000009000f7836 */ /* 0x000fe40000000000 */
[----:B------:R-:W-:Y:S01]  /*0be0*/  IMAD.IADD R6, R10, 0x1, R6 ;  /* 0x000000010a067824 */ /* 0x000fe200078e0206 */
[----:B0-----:R-:W-:Y:S01]  /*0bf0*/  LOP3.LUT R18, R3, 0x7f, RZ, 0xc0, !PT ;  /* 0x0000007f03127812 */ /* 0x001fe200078ec0ff */
[C---:B------:R-:W-:Y:S01]  /*0c00*/  IMAD R61, R12.reuse, R5, R61 ;  /* 0x000000050c3d7224 */ /* 0x040fe200078e023d */
[----:B------:R-:W-:Y:S01]  /*0c10*/  IABS R74, R11 ;  /* 0x0000000b004a7213 */ /* 0x000fe20000000000 */
[----:B------:R-:W-:Y:S01]  /*0c20*/  IMAD R68, R12, R9, R68 ;  /* 0x000000090c447224 */ /* 0x000fe200078e0244 */
[----:B------:R-:W-:Y:S01]  /*0c30*/  STL [R1+0x230], R15 ;  /* 0x0002300f01007387 */ /* 0x000fe20000100800 */
[----:B------:R-:W-:Y:S01]  /*0c40*/  IMAD.HI.U32 R5, R13, R66, RZ ;  /* 0x000000420d057227 */ /* 0x000fe200078e00ff */
[----:B------:R-:W-:-:S02]  /*0c50*/  IABS R64, R15 ;  /* 0x0000000f00407213 */ /* 0x000fc40000000000 */
[----:B------:R-:W-:Y:S01]  /*0c60*/  STL [R1+0x238], R14 ;  /* 0x0002380e01007387 */ /* 0x000fe20000100800 */
[----:B------:R-:W-:Y:S01]  /*0c70*/  IMAD.HI.U32 R9, R13, R75, RZ ;  /* 0x0000004b0d097227 */ /* 0x000fe200078e00ff */
[----:B------:R-:W-:Y:S02]  /*0c80*/  ISETP.NE.U32.AND P5, PT, R18, RZ, PT ;  /* 0x000000ff1200720c */ /* 0x000fe40003fa5070 */
[----:B------:R0:W-:Y:S01]  /*0c90*/  STL [R1+0x234], R11 ;  /* 0x0002340b01007387 */ /* 0x0001e20000100800 */
[----:B------:R-:W-:Y:S02]  /*0ca0*/  IMAD R144, R6, 0x100, R18 ;  /* 0x0000010006907824 */ /* 0x000fe400078e0212 */
[----:B------:R-:W-:Y:S02]  /*0cb0*/  IMAD.MOV R9, RZ, RZ, -R9 ;  /* 0x000000ffff097224 */ /* 0x000fe400078e0a09 */
[----:B------:R-:W-:Y:S02]  /*0cc0*/  VIADD R19, R0, 0xc ;  /* 0x0000000c00137836 */ /* 0x000fe40000000000 */
[----:B------:R-:W-:-:S02]  /*0cd0*/  VIADD R160, R144, 0x80 ;  /* 0x0000008090a07836 */ /* 0x000fc40000000000 */
[----:B------:R-:W-:Y:S01]  /*0ce0*/  IMAD R75, R12, R9, R75 ;  /* 0x000000090c4b7224 */ /* 0x000fe200078e024b */
[----:B------:R-:W-:Y:S01]  /*0cf0*/  IABS R73, R19 ;  /* 0x0000001300497213 */ /* 0x000fe20000000000 */
[----:B0-----:R-:W-:Y:S01]  /*0d00*/  IMAD.MOV R11, RZ, RZ, -R5 ;  /* 0x000000ffff0b7224 */ /* 0x001fe200078e0a05 */
[----:B------:R-:W-:Y:S01]  /*0d10*/  IABS R9, R144 ;  /* 0x0000009000097213 */ /* 0x000fe20000000000 */
[----:B------:R-:W-:Y:S01]  /*0d20*/  IMAD.HI.U32 R5, R13, R74, RZ ;  /* 0x0000004a0d057227 */ /* 0x000fe200078e00ff */
[----:B------:R-:W-:Y:S01]  /*0d30*/  STL [R1+0x2b0], R19 ;  /* 0x0002b01301007387 */ /* 0x000fe20000100800 */
[----:B------:R-:W-:Y:S02]  /*0d40*/  ISETP.GE.AND P3, PT, R160, RZ, PT ;  /* 0x000000ffa000720c */ /* 0x000fe40003f66270 */
[----:B------:R-:W-:Y:S01]  /*0d50*/  IMAD R66, R12, R11, R66 ;  /* 0x0000000b0c427224 */ /* 0x000fe200078e0242 */
[----:B------:R-:W-:Y:S01]  /*0d60*/  IABS R11, R160 ;  /* 0x000000a0000b7213 */ /* 0x000fe20000000000 */
[----:B------:R-:W-:-:S02]  /*0d70*/  IMAD.MOV R5, RZ, RZ, -R5 ;  /* 0x000000ffff057224 */ /* 0x000fc400078e0a05 */
[----:B------:R-:W-:-:S04]  /*0d80*/  IMAD.HI.U32 R3, R4, R9, RZ ;  /* 0x0000000904037227 */ /* 0x000fc800078e00ff */
[----:B------:R-:W-:Y:S02]  /*0d90*/  IMAD R74, R12, R5, R74 ;  /* 0x000000050c4a7224 */ /* 0x000fe400078e024a */
[----:B------:R-:W-:-:S04]  /*0da0*/  IMAD.HI.U32 R5, R13, R73, RZ ;  /* 0x000000490d057227 */ /* 0x000fc800078e00ff */
[----:B------:R-:W-:-:S04]  /*0db0*/  IMAD.HI.U32 R4, R4, R11, RZ ;  /* 0x0000000b04047227 */ /* 0x000fc800078e00ff */
[----:B------:R-:W-:Y:S02]  /*0dc0*/  IMAD.MOV R5, RZ, RZ, -R5 ;  /* 0x000000ffff057224 */ /* 0x000fe400078e0a05 */
[----:B------:R-:W-:Y:S02]  /*0dd0*/  IMAD.MOV R4, RZ, RZ, -R4 ;  /* 0x000000ffff047224 */ /* 0x000fe400078e0a04 */
[----:B------:R-:W-:Y:S02]  /*0de0*/  IMAD R73, R12, R5, R73 ;  /* 0x000000050c497224 */ /* 0x000fe400078e0249 */
[----:B------:R-:W-:Y:S02]  /*0df0*/  IMAD R5, R2, R4, R11 ;  /* 0x0000000402057224 */ /* 0x000fe400078e020b */
[----:B------:R-:W-:Y:S02]  /*0e00*/  IMAD.MOV R3, RZ, RZ, -R3 ;  /* 0x000000ffff037224 */ /* 0x000fe400078e0a03 */
[----:B------:R-:W-:Y:S01]  /*0e10*/  IMAD R63, R12, R8, R63 ;  /* 0x000000080c3f7224 */ /* 0x000fe200078e023f */
[----:B------:R-:W-:Y:S01]  /*0e20*/  ISETP.GT.U32.AND P1, PT, R2, R5, PT ;  /* 0x000000050200720c */ /* 0x000fe20003f24070 */
[----:B------:R-:W-:-:S04]  /*0e30*/  IMAD.HI.U32 R10, R13, R67, RZ ;  /* 0x000000430d0a7227 */ /* 0x000fc800078e00ff */
[----:B------:R-:W-:Y:S02]  /*0e40*/  IMAD R3, R2, R3, R9 ;  /* 0x0000000302037224 */ /* 0x000fe400078e0209 */
[----:B------:R-:W-:-:S03]  /*0e50*/  IMAD.HI.U32 R7, R13, R62, RZ ;  /* 0x0000003e0d077227 */ /* 0x000fc600078e00ff */
[----:B------:R-:W-:Y:S01]  /*0e60*/  ISETP.GT.U32.AND P0, PT, R2, R3, PT ;  /* 0x000000030200720c */ /* 0x000fe20003f04070 */
[----:B------:R-:W-:-:S04]  /*0e70*/  IMAD.HI.U32 R8, R13, R69, RZ ;  /* 0x000000450d087227 */ /* 0x000fc800078e00ff */
[----:B------:R-:W-:Y:S02]  /*0e80*/  IMAD.MOV R10, RZ, RZ, -R10 ;  /* 0x000000ffff0a7224 */ /* 0x000fe400078e0a0a */
[----:B------:R-:W-:Y:S02]  /*0e90*/  IMAD.MOV R7, RZ, RZ, -R7 ;  /* 0x000000ffff077224 */ /* 0x000fe400078e0a07 */
[----:B------:R-:W-:Y:S02]  /*0ea0*/  IMAD.MOV R8, RZ, RZ, -R8 ;  /* 0x000000ffff087224 */ /* 0x000fe400078e0a08 */
[----:B------:R-:W-:Y:S02]  /*0eb0*/  VIADD R14, R0, 0xd ;  /* 0x0000000d000e7836 */ /* 0x000fe40000000000 */
[C---:B------:R-:W-:Y:S02]  /*0ec0*/  IMAD R67, R12.reuse, R10, R67 ;  /* 0x0000000a0c437224 */ /* 0x040fe400078e0243 */
[----:B------:R-:W-:Y:S01]  /*0ed0*/  @!P1 IMAD.IADD R5, R5, 0x1, -R2 ;  /* 0x0000000105059824 */ /* 0x000fe200078e0a02 */
[----:B------:R-:W-:Y:S01]  /*0ee0*/  IABS R72, R14 ;  /* 0x0000000e00487213 */ /* 0x000fe20000000000 */
[C---:B------:R-:W-:Y:S01]  /*0ef0*/  IMAD R62, R12.reuse, R7, R62 ;  /* 0x000000070c3e7224 */ /* 0x040fe200078e023e */
[----:B------:R-:W-:Y:S01]  /*0f00*/  STL [R1+0x2ac], R14 ;  /* 0x0002ac0e01007387 */ /* 0x000fe20000100800 */
[----:B------:R-:W-:Y:S01]  /*0f10*/  IMAD R69, R12, R8, R69 ;  /* 0x000000080c457224 */ /* 0x000fe200078e0245 */
[----:B------:R-:W-:Y:S01]  /*0f20*/  ISETP.GT.U32.AND P1, PT, R2, R5, PT ;  /* 0x000000050200720c */ /* 0x000fe20003f24070 */
[----:B------:R-:W-:-:S02]  /*0f30*/  VIADD R10, R0, 0xe ;  /* 0x0000000e000a7836 */ /* 0x000fc40000000000 */
[----:B------:R-:W-:-:S03]  /*0f40*/  IMAD.HI.U32 R7, R13, R60, RZ ;  /* 0x0000003c0d077227 */ /* 0x000fc600078e00ff */
[----:B------:R0:W-:Y:S01]  /*0f50*/  STL [R1+0x2b4], R10 ;  /* 0x0002b40a01007387 */ /* 0x0001e20000100800 */
[----:B------:R-:W-:Y:S01]  /*0f60*/  IMAD.HI.U32 R8, R13, R64, RZ ;  /* 0x000000400d087227 */ /* 0x000fe200078e00ff */
[----:B------:R-:W-:-:S03]  /*0f70*/  IABS R71, R10 ;  /* 0x0000000a00477213 */ /* 0x000fc60000000000 */
[----:B------:R-:W-:Y:S02]  /*0f80*/  IMAD.MOV R7, RZ, RZ, -R7 ;  /* 0x000000ffff077224 */ /* 0x000fe400078e0a07 */
[----:B------:R-:W-:Y:S02]  /*0f90*/  IMAD.MOV R15, RZ, RZ, -R8 ;  /* 0x000000ffff0f7224 */ /* 0x000fe400078e0a08 */
[----:B------:R-:W-:Y:S01]  /*0fa0*/  IMAD.HI.U32 R6, R13, R72, RZ ;  /* 0x000000480d067227 */ /* 0x000fe200078e00ff */
[----:B0-----:R-:W0:Y:S03]  /*0fb0*/  LDC R10, c[0x0][0x3a0] ;  /* 0x0000e800ff0a7b82 */ /* 0x001e260000000800 */
[C---:B------:R-:W-:Y:S02]  /*0fc0*/  VIADD R21, R0.reuse, 0xf ;  /* 0x0000000f00157836 */ /* 0x040fe40000000000 */
[----:B------:R-:W-:-:S02]  /*0fd0*/  VIADD R20, R0, 0x10 ;  /* 0x0000001000147836 */ /* 0x000fc40000000000 */
[C---:B------:R-:W-:Y:S01]  /*0fe0*/  IMAD R60, R12.reuse, R7, R60 ;  /* 0x000000070c3c7224 */ /* 0x040fe200078e023c */
[----:B------:R-:W-:Y:S01]  /*0ff0*/  STL [R1+0x2b8], R21 ;  /* 0x0002b81501007387 */ /* 0x000fe20000100800 */
[----:B------:R-:W-:Y:S01]  /*1000*/  IMAD R64, R12, R15, R64 ;  /* 0x0000000f0c407224 */ /* 0x000fe200078e0240 */
[----:B------:R-:W-:Y:S01]  /*1010*/  IABS R70, R21 ;  /* 0x0000001500467213 */ /* 0x000fe20000000000 */
[----:B------:R-:W-:Y:S01]  /*1020*/  VIADD R19, R0, 0x11 ;  /* 0x0000001100137836 */ /* 0x000fe20000000000 */
[----:B------:R-:W-:Y:S01]  /*1030*/  STL [R1+0x330], R20 ;  /* 0x0003301401007387 */ /* 0x000fe20000100800 */
[----:B------:R-:W-:Y:S01]  /*1040*/  @!P0 IMAD.IADD R3, R3, 0x1, -R2 ;  /* 0x0000000103038824 */ /* 0x000fe200078e0a02 */
[----:B------:R-:W-:Y:S01]  /*1050*/  IABS R79, R20 ;  /* 0x00000014004f7213 */ /* 0x000fe20000000000 */
[----:B------:R-:W-:Y:S01]  /*1060*/  IMAD.HI.U32 R7, R13, R65, RZ ;  /* 0x000000410d077227 */ /* 0x000fe200078e00ff */
[----:B------:R-:W-:Y:S01]  /*1070*/  STL [R1+0x32c], R19 ;  /* 0x00032c1301007387 */ /* 0x000fe20000100800 */
[----:B------:R-:W-:-:S02]  /*1080*/  IABS R78, R19 ;  /* 0x00000013004e7213 */ /* 0x000fc40000000000 */
[----:B------:R-:W-:Y:S01]  /*1090*/  IMAD.MOV R15, RZ, RZ, -R6 ;  /* 0x000000ffff0f7224 */ /* 0x000fe200078e0a06 */
[----:B------:R-:W-:Y:S01]  /*10a0*/  ISETP.GT.U32.AND P0, PT, R2, R3, PT ;  /* 0x000000030200720c */ /* 0x000fe20003f04070 */
[----:B------:R-:W-:Y:S02]  /*10b0*/  VIADD R14, R0, 0x12 ;  /* 0x00000012000e7836 */ /* 0x000fe40000000000 */
[----:B------:R-:W-:Y:S02]  /*10c0*/  IMAD.MOV R7, RZ, RZ, -R7 ;  /* 0x000000ffff077224 */ /* 0x000fe400078e0a07 */
[----:B------:R-:W-:Y:S01]  /*10d0*/  IMAD R72, R12, R15, R72 ;  /* 0x0000000f0c487224 */ /* 0x000fe200078e0248 */
[----:B------:R1:W-:Y:S01]  /*10e0*/  STL [R1+0x338], R14 ;  /* 0x0003380e01007387 */ /* 0x0003e20000100800 */
[----:B------:R-:W-:Y:S01]  /*10f0*/  IABS R77, R14 ;  /* 0x0000000e004d7213 */ /* 0x000fe20000000000 */
[----:B------:R-:W-:Y:S01]  /*1100*/  @!P1 IMAD.IADD R5, R5, 0x1, -R2 ;  /* 0x0000000105059824 */ /* 0x000fe200078e0a02 */
[----:B------:R-:W-:Y:S01]  /*1110*/  ISETP.GE.AND P1, PT, R144, RZ, PT ;  /* 0x000000ff9000720c */ /* 0x000fe20003f26270 */
[----:B------:R-:W-:-:S02]  /*1120*/  IMAD R65, R12, R7, R65 ;  /* 0x000000070c417224 */ /* 0x000fc400078e0241 */
[----:B------:R-:W-:Y:S02]  /*1130*/  VIADD R8, R0, 0x13 ;  /* 0x0000001300087836 */ /* 0x000fe40000000000 */
[C---:B------:R-:W-:Y:S01]  /*1140*/  IMAD.HI.U32 R7, R13.reuse, R71, RZ ;  /* 0x000000470d077227 */ /* 0x040fe200078e00ff */
[----:B-1----:R-:W1:Y:S02]  /*1150*/  LDC.64 R14, c[0x0][0x3a8] ;  /* 0x0000ea00ff0e7b82 */ /* 0x002e640000000a00 */
[----:B------:R-:W-:Y:S01]  /*1160*/  IABS R76, R8 ;  /* 0x00000008004c7213 */ /* 0x000fe20000000000 */
[----:B------:R-:W-:Y:S01]  /*1170*/  IMAD.MOV R7, RZ, RZ, -R7 ;  /* 0x000000ffff077224 */ /* 0x000fe200078e0a07 */
[----:B------:R2:W-:Y:S01]  /*1180*/  STL [R1+0x334], R8 ;  /* 0x0003340801007387 */ /* 0x0005e20000100800 */
[----:B------:R-:W-:-:S04]  /*1190*/  IMAD.HI.U32 R4, R13, R70, RZ ;  /* 0x000000460d047227 */ /* 0x000fc800078e00ff */
[----:B------:R-:W-:Y:S02]  /*11a0*/  IMAD R71, R12, R7, R71 ;  /* 0x000000070c477224 */ /* 0x000fe400078e0247 */
[----:B------:R-:W-:-:S04]  /*11b0*/  IMAD.HI.U32 R6, R13, R79, RZ ;  /* 0x0000004f0d067227 */ /* 0x000fc800078e00ff */
[----:B------:R-:W-:Y:S01]  /*11c0*/  @!P0 IMAD.IADD R3, R3, 0x1, -R2 ;  /* 0x0000000103038824 */ /* 0x000fe200078e0a02 */
[----:B------:R-:W-:Y:S01]  /*11d0*/  ISETP.NE.AND P0, PT, R16, RZ, PT ;  /* 0x000000ff1000720c */ /* 0x000fe20003f05270 */
[----:B------:R-:W-:Y:S01]  /*11e0*/  IMAD.HI.U32 R7, R13, R78, RZ ;  /* 0x0000004e0d077227 */ /* 0x000fe200078e00ff */
[----:B------:R-:W-:-:S03]  /*11f0*/  LOP3.LUT R16, RZ, R16, RZ, 0x33, !PT ;  /* 0x00000010ff107212 */ /* 0x000fc600078e33ff */
[----:B--2---:R-:W-:-:S04]  /*1200*/  IMAD.HI.U32 R8, R13, R77, RZ ;  /* 0x0000004d0d087227 */ /* 0x004fc800078e00ff */
[----:B------:R-:W-:-:S04]  /*1210*/  IMAD.HI.U32 R9, R13, R76, RZ ;  /* 0x0000004c0d097227 */ /* 0x000fc800078e00ff */
[----:B------:R-:W-:Y:S02]  /*1220*/  IMAD.MOV R11, RZ, RZ, -R4 ;  /* 0x000000ffff0b7224 */ /* 0x000fe400078e0a04 */
[C---:B0-----:R-:W-:Y:S02]  /*1230*/  VIADD R4, R10.reuse, 0xfffffff7 ;  /* 0xfffffff70a047836 */ /* 0x041fe40000000000 */
[----:B------:R-:W-:Y:S02]  /*1240*/  IMAD.MOV R6, RZ, RZ, -R6 ;  /* 0x000000ffff067224 */ /* 0x000fe400078e0a06 */
[----:B------:R-:W-:Y:S01]  /*1250*/  VIADD R2, R10, 0xffffffff ;  /* 0xffffffff0a027836 */ /* 0x000fe20000000000 */
[----:B------:R-:W-:Y:S01]  /*1260*/  ISETP.GE.U32.AND P2, PT, R4, 0x7fffff78, PT ;  /* 0x7fffff780400780c */ /* 0x000fe20003f46070 */
[----:B------:R-:W-:Y:S02]  /*1270*/  @!P1 IMAD.MOV R3, RZ, RZ, -R3 ;  /* 0x000000ffff039224 */ /* 0x000fe400078e0a03 */
[----:B------:R-:W-:Y:S01]  /*1280*/  @!P3 IMAD.MOV R5, RZ, RZ, -R5 ;  /* 0x000000ffff05b224 */ /* 0x000fe200078e0a05 */
[----:B------:R-:W-:Y:S01]  /*1290*/  ISETP.GE.U32.AND P4, PT, R2, 0x7fffff80, PT ;  /* 0x7fffff800200780c */ /* 0x000fe20003f86070 */
[----:B------:R-:W-:Y:S01]  /*12a0*/  IMAD.MOV R7, RZ, RZ, -R7 ;  /* 0x000000ffff077224 */ /* 0x000fe200078e0a07 */
[C---:B------:R-:W-:Y:S01]  /*12b0*/  SEL R3, R16.reuse, R3, !P0 ;  /* 0x0000000310037207 */ /* 0x040fe20004000000 */
[----:B------:R-:W-:Y:S01]  /*12c0*/  IMAD.MOV R8, RZ, RZ, -R8 ;  /* 0x000000ffff087224 */ /* 0x000fe200078e0a08 */
[----:B------:R-:W-:Y:S01]  /*12d0*/  SEL R5, R16, R5, !P0 ;  /* 0x0000000510057207 */ /* 0x000fe20004000000 */
[----:B------:R-:W-:-:S02]  /*12e0*/  IMAD.MOV R9, RZ, RZ, -R9 ;  /* 0x000000ffff097224 */ /* 0x000fc400078e0a09 */
[C---:B------:R-:W-:Y:S02]  /*12f0*/  IMAD R79, R12.reuse, R6, R79 ;  /* 0x000000060c4f7224 */ /* 0x040fe400078e024f */
[C---:B------:R-:W-:Y:S02]  /*1300*/  IMAD R70, R12.reuse, R11, R70 ;  /* 0x0000000b0c467224 */ /* 0x040fe400078e0246 */
[C---:B------:R-:W-:Y:S02]  /*1310*/  IMAD R78, R12.reuse, R7, R78 ;  /* 0x000000070c4e7224 */ /* 0x040fe400078e024e */
[C---:B------:R-:W-:Y:S02]  /*1320*/  IMAD R77, R12.reuse, R8, R77 ;  /* 0x000000080c4d7224 */ /* 0x040fe400078e024d */
[----:B------:R-:W-:Y:S02]  /*1330*/  IMAD R76, R12, R9, R76 ;  /* 0x000000090c4c7224 */ /* 0x000fe400078e024c */
[----:B------:R-:W-:-:S02]  /*1340*/  VIADD R4, R10, 0xffffffef ;  /* 0xffffffef0a047836 */ /* 0x000fc40000000000 */
[----:B------:R-:W-:Y:S01]  /*1350*/  VIADD R6, R10, 0xffffffe7 ;  /* 0xffffffe70a067836 */ /* 0x000fe20000000000 */
[----:B-1-34-:R-:W-:Y:S06]  /*1360*/  BRA.U UP0, `(.L_x_5) ;  /* 0x0000000100187547 */ /* 0x01afec000b800000 */
[----:B------:R-:W-:Y:S01]  /*1370*/  ELECT P0, URZ, PT ;  /* 0x0000000000ff782f */ /* 0x000fe20003800000 */
[----:B------:R-:W-:Y:S01]  /*1380*/  IMAD.MOV.U32 R2, RZ, RZ, 0x1 ;  /* 0x00000001ff027424 */ /* 0x000fe200078e00ff */
[----:B------:R-:W-:Y:S01]  /*1390*/  UMOV UR4, 0x40 ;  /* 0x0000004000047882 */ /* 0x000fe20000000000 */
[----:B------:R-:W-:Y:S01]  /*13a0*/  UVIRTCOUNT.DEALLOC.SMPOOL 0x80 ;  /* 0x000000800000784c */ /* 0x000fe20000000000 */
[----:B------:R-:W-:-:S09]  /*13b0*/  ULEA UR4, UR5, UR4, 0x18 ;  /* 0x0000000405047291 */ /* 0x000fd2000f8ec0ff */
[----:B------:R0:W-:Y:S03]  /*13c0*/  @P0 STS.U8 [UR4], R2 ;  /* 0x00000002ff000988 */ /* 0x0001e60008000004 */
.L_x_5:
[----:B------:R-:W-:Y:S01]  /*13d0*/  STL [R1+0xcf4], R98 ;  /* 0x000cf46201007387 */ /* 0x000fe20000100800 */
[----:B------:R-:W-:Y:S01]  /*13e0*/  VOTEU.ALL UP1, P5 ;  /* 0x0000000000ff7886 */ /* 0x000fe20002820000 */
[----:B------:R-:W-:Y:S01]  /*13f0*/  VOTEU.ALL UP2, P5 ;  /* 0x0000000000ff7886 */ /* 0x000fe20002840000 */
[----:B------:R-:W-:Y:S01]  /*1400*/  IMAD R3, R3, UR16, RZ ;  /* 0x0000001003037c24 */ /* 0x000fe2000f8e02ff */
[----:B------:R-:W-:Y:S01]  /*1410*/  STL [R1+0xcf0], R49 ;  /* 0x000cf03101007387 */ /* 0x000fe20000100800 */
[----:B------:R-:W1:Y:S01]  /*1420*/  LDCU.64 UR20, c[0x0][0x358] ;  /* 0x00006b00ff1477ac */ /* 0x000e620008000a00 */
[----:B------:R-:W-:-:S04]  /*1430*/  @!UP1 UIADD3 UR4, UPT, UPT, -UR6, 0x100000, URZ ;  /* 0x0010000006049890 */ /* 0x000fc8000fffe1ff */
[----:B------:R-:W-:Y:S02]  /*1440*/  @!UP1 USHF.L.U32 UR5, UR4, 0xb, URZ ;  /* 0x0000000b04059899 */ /* 0x000fe400080006ff */
[----:B------:R-:W-:Y:S01]  /*1450*/  @!UP1 USHF.L.U32 UR4, UR4, 0x1, URZ ;  /* 0x0000000104049899 */ /* 0x000fe200080006ff */
[----:B------:R-:W-:Y:S01]  /*1460*/  IMAD R5, R5, UR16, RZ ;  /* 0x0000001005057c24 */ /* 0x000fe2000f8e02ff */
[----:B------:R-:W-:Y:S01]  /*1470*/  STL [R1+0xcec], R48 ;  /* 0x000cec3001007387 */ /* 0x000fe20000100800 */
[----:B------:R-:W-:Y:S01]  /*1480*/  ISETP.GE.U32.AND P1, PT, R4, 0x7fffff70, PT ;  /* 0x7fffff700400780c */ /* 0x000fe20003f26070 */
[----:B------:R-:W-:Y:S01]  /*1490*/  IMAD.SHL.U32 R7, R14, 0x8, RZ ;  /* 0x000000080e077824 */ /* 0x000fe200078e00ff */
[----:B------:R-:W-:Y:S01]  /*14a0*/  PRMT R43, RZ, 0x7610, R43 ;  /* 0x00007610ff2b7816 */ /* 0x000fe2000000002b */
[----:B------:R-:W-:Y:S01]  /*14b0*/  STL [R1+0xce8], R97 ;  /* 0x000ce86101007387 */ /* 0x000fe20000100800 */
[----:B------:R-:W-:Y:S01]  /*14c0*/  ISETP.GE.U32.AND P0, PT, R6, 0x7fffff68, PT ;  /* 0x7fffff680600780c */ /* 0x000fe20003f06070 */
[----:B------:R-:W2:Y:S02]  /*14d0*/  LDCU UR16, c[0x0][0x3b0] ;  /* 0x00007600ff1077ac */ /* 0x000ea40008000800 */
[----:B------:R-:W-:Y:S01]  /*14e0*/  STL [R1+0xce4], R96 ;  /* 0x000ce46001007387 */ /* 0x000fe20000100800 */
[----:B------:R-:W-:Y:S03]  /*14f0*/  STTM.x128 tmem[UR10], RZ ;  /* 0x000000ff000079ed */ /* 0x000fe600083c000a */
[----:B------:R-:W-:Y:S01]  /*1500*/  STL [R1+0xce0], R95 ;  /* 0x000ce05f01007387 */ /* 0x000fe20000100800 */
[----:B------:R-:W-:Y:S01]  /*1510*/  PRMT R42, RZ, 0x7610, R42 ;  /* 0x00007610ff2a7816 */ /* 0x000fe2000000002a */
[----:B------:R-:W3:Y:S02]  /*1520*/  LDCU UR17, c[0x0][0x3b0] ;  /* 0x00007600ff1177ac */ /* 0x000ee40008000800 */
[----:B------:R-:W-:Y:S01]  /*1530*/  STL [R1+0xcdc], R94 ;  /* 0x000cdc5e01007387 */ /* 0x000fe20000100800 */
[----:B------:R-:W-:Y:S01]  /*1540*/  PRMT R41, RZ, 0x7610, R41 ;  /* 0x00007610ff297816 */ /* 0x000fe20000000029 */
[----:B------:R-:W4:Y:S02]  /*1550*/  LDCU UR19, c[0x0][0x3b0] ;  /* 0x00007600ff1377ac */ /* 0x000f240008000800 */
[----:B------:R-:W-:Y:S01]  /*1560*/  STL [R1+0xcd8], R93 ;  /* 0x000cd85d01007387 */ /* 0x000fe20000100800 */
[----:B------:R-:W-:Y:S01]  /*1570*/  PRMT R40, RZ, 0x7610, R40 ;  /* 0x00007610ff287816 */ /* 0x000fe20000000028 */
[----:B------:R-:W0:Y:S02]  /*1580*/  LDCU UR18, c[0x0][0x3b0] ;  /* 0x00007600ff1277ac */ /* 0x000e240008000800 */
        /* <DEDUP_REMOVED lines=149> */
[----:B------:R-:W0:Y:S01]  /*1ee0*/  LDCU UR74, c[0x0][0x3b0] ;  /* 0x00007600ff4a77ac */ /* 0x000e220008000800 */
[----:B------:R-:W0:Y:S01]  /*1ef0*/  FENCE.VIEW.ASYNC.T ;  /* 0x00000000000073c6 */ /* 0x000e220000000200 */
[----:B------:R-:W-:Y:S01]  /*1f00*/  STL [R1+0xb74], R160 ;  /* 0x000b74a001007387 */ /* 0x000fe20000100800 */
[----:B------:R-:W-:Y:S01]  /*1f10*/  PRMT R139, RZ, 0x7610, R139 ;  /* 0x00007610ff8b7816 */ /* 0x000fe2000000008b */
[----:B------:R-:W0:Y:S02]  /*1f20*/  LDCU UR71, c[0x0][0x3b0] ;  /* 0x00007600ff4777ac */ /* 0x000e240008000800 */
[----:B0-----:R-:W-:Y:S01]  /*1f30*/  BAR.SYNC.DEFER_BLOCKING 0x0 ;  /* 0x0000000000007b1d */ /* 0x001fe20000010000 */
[----:B------:R-:W-:-:S02]  /*1f40*/  PRMT R138, RZ, 0x7610, R138 ;  /* 0x00007610ff8a7816 */ /* 0x000fc4000000008a */
[----:B------:R-:W-:Y:S02]  /*1f50*/  PRMT R137, RZ, 0x7610, R137 ;  /* 0x00007610ff897816 */ /* 0x000fe40000000089 */
[----:B------:R-:W-:Y:S01]  /*1f60*/  PRMT R136, RZ, 0x7610, R136 ;  /* 0x00007610ff887816 */ /* 0x000fe20000000088 */
[----:B------:R-:W0:Y:S01]  /*1f70*/  LDCU UR72, c[0x0][0x3b0] ;  /* 0x00007600ff4877ac */ /* 0x000e220008000800 */
[----:B------:R1:W-:Y:S01]  /*1f80*/  STL [R1+0xb70], R144 ;  /* 0x000b709001007387 */ /* 0x0003e20000100800 */
[----:B------:R-:W-:Y:S01]  /*1f90*/  PRMT R135, RZ, 0x7610, R135 ;  /* 0x00007610ff877816 */ /* 0x000fe20000000087 */
[----:B------:R-:W0:Y:S01]  /*1fa0*/  LDCU UR73, c[0x0][0x3b0] ;  /* 0x00007600ff4977ac */ /* 0x000e220008000800 */
[----:B-1----:R-:W1:Y:S01]  /*1fb0*/  LDC R144, c[0x0][0x3a0] ;  /* 0x0000e800ff907b82 */ /* 0x002e620000000800 */
[----:B------:R-:W0:Y:S02]  /*1fc0*/  FENCE.VIEW.ASYNC.S ;  /* 0x00000000000073c6 */ /* 0x000e240000000000 */
[----:B0-----:R0:W0:Y:S01]  /*1fd0*/  @!UP2 SYNCS.EXCH.64 URZ, [UR11], UR4 ;  /* 0x000000040bffa5b2 */ /* 0x0010220008000100 */
[----:B-1----:R-:W-:-:S05]  /*1fe0*/  VIADD R2, R144, 0xffffffdf ;  /* 0xffffffdf90027836 */ /* 0x002fca0000000000 */
[----:B------:R-:W-:Y:S02]  /*1ff0*/  ISETP.GE.U32.AND P3, PT, R2, 0x7fffff60, PT ;  /* 0x7fffff600200780c */ /* 0x000fe40003f66070 */
[----:B------:R-:W-:-:S04]  /*2000*/  IADD3 R2, P6, PT, R3, UR12, RZ ;  /* 0x0000000c03027c10 */ /* 0x000fc8000ffde0ff */
[----:B------:R-:W-:Y:S01]  /*2010*/  LEA.HI.X.SX32 R3, R3, UR13, 0x1, P6 ;  /* 0x0000000d03037c11 */ /* 0x000fe2000b0f0eff */
[----:B0-----:R-:W-:Y:S01]  /*2020*/  BAR.SYNC.DEFER_BLOCKING 0x0 ;  /* 0x0000000000007b1d */ /* 0x001fe20000010000 */
[C---:B------:R-:W-:Y:S02]  /*2030*/  IADD3 R4, P6, PT, R5.reuse, UR12, RZ ;  /* 0x0000000c05047c10 */ /* 0x040fe4000ffde0ff */
[----:B------:R-:W-:Y:S02]  /*2040*/  SHF.R.S32.HI R8, RZ, 0x1f, R7 ;  /* 0x0000001fff087819 */ /* 0x000fe40000011407 */
[----:B------:R-:W-:Y:S01]  /*2050*/  LEA.HI.X.SX32 R5, R5, UR13, 0x1, P6 ;  /* 0x0000000d05057c11 */ /* 0x000fe2000b0f0eff */
[----:B------:R-:W-:Y:S01]  /*2060*/  VIADD R6, R144, 0xffffffd7 ;  /* 0xffffffd790067836 */ /* 0x000fe20000000000 */
[C---:B------:R-:W-:Y:S01]  /*2070*/  IADD3 R11, P6, PT, R7.reuse, R2, RZ ;  /* 0x00000002070b7210 */ /* 0x040fe20007fde0ff */
[----:B------:R-:W0:Y:S04]  /*2080*/  LDCU UR12, c[0x0][0x3b0] ;  /* 0x00007600ff0c77ac */ /* 0x000e280008000800 */
[----:B------:R-:W-:Y:S01]  /*2090*/  IMAD.X R9, R8, 0x1, R3, P6 ;  /* 0x0000000108097824 */ /* 0x000fe200030e0603 */
[----:B------:R-:W-:Y:S01]  /*20a0*/  IADD3 R10, P6, PT, R7, R4, RZ ;  /* 0x00000004070a7210 */ /* 0x000fe20007fde0ff */
[----:B------:R-:W1:Y:S01]  /*20b0*/  LDCU UR13, c[0x0][0x3b0] ;  /* 0x00007600ff0d77ac */ /* 0x000e620008000800 */
[----:B------:R-:W2:Y:S04]  /*20c0*/  @!P4 LDG.E.U8 R43, desc[UR20][R2.64] ;  /* 0x00000014022bc981 */ /* 0x000ea8000c1e1100 */
[----:B------:R-:W2:Y:S01]  /*20d0*/  @!P4 LDG.E.U8 R42, desc[UR20][R4.64] ;  /* 0x00000014042ac981 */ /* 0x000ea2000c1e1100 */
[----:B------:R-:W-:Y:S01]  /*20e0*/  ISETP.GE.U32.AND P4, PT, R6, 0x7fffff58, PT ;  /* 0x7fffff580600780c */ /* 0x000fe20003f86070 */
[----:B------:R-:W-:-:S02]  /*20f0*/  IMAD.MOV.U32 R6, RZ, RZ, R9 ;  /* 0x000000ffff067224 */ /* 0x000fc400078e0009 */
[----:B------:R-:W-:Y:S02]  /*2100*/  STL [R1+0x1b4], R11 ;  /* 0x0001b40b01007387 */ /* 0x000fe40000100800 */
[----:B------:R-:W-:Y:S02]  /*2110*/  @!P2 IMAD.MOV.U32 R7, RZ, RZ, R6 ;  /* 0x000000ffff07a224 */ /* 0x000fe400078e0006 */
[----:B------:R-:W-:Y:S01]  /*2120*/  @!P2 IMAD.MOV.U32 R6, RZ, RZ, R11 ;  /* 0x000000ffff06a224 */ /* 0x000fe200078e000b */
[----:B------:R0:W-:Y:S04]  /*2130*/  STL [R1+0x1b0], R9 ;  /* 0x0001b00901007387 */ /* 0x0001e80000100800 */
[----:B------:R1:W2:Y:S01]  /*2140*/  @!P2 LDG.E.U8 R41, desc[UR20][R6.64] ;  /* 0x000000140629a981 */ /* 0x0002a2000c1e1100 */
[----:B0-----:R-:W-:-:S02]  /*2150*/  IMAD.SHL.U32 R9, R14, 0x10, RZ ;  /* 0x000000100e097824 */ /* 0x001fc400078e00ff */
[----:B-1----:R-:W-:Y:S02]  /*2160*/  IMAD.MOV.U32 R7, RZ, RZ, R10 ;  /* 0x000000ffff077224 */ /* 0x002fe400078e000a */
[----:B------:R-:W-:Y:S01]  /*2170*/  IMAD.X R6, R8, 0x1, R5, P6 ;  /* 0x0000000108067824 */ /* 0x000fe200030e0605 */
[----:B------:R0:W-:Y:S04]  /*2180*/  STL [R1+0x1bc], R10 ;  /* 0x0001bc0a01007387 */ /* 0x0001e80000100800 */
[----:B------:R-:W-:Y:S01]  /*2190*/  @!P2 LOP3.LUT R7, R7, R6, RZ, 0x3c, !PT ;  /* 0x000000060707a212 */ /* 0x000fe200078e3cff */
[----:B------:R1:W-:Y:S01]  /*21a0*/  STL [R1+0x1b8], R6 ;  /* 0x0001b80601007387 */ /* 0x0003e20000100800 */
[----:B------:R-:W-:Y:S02]  /*21b0*/  IADD3 R11, P6, PT, R9, R2, RZ ;  /* 0x00000002090b7210 */ /* 0x000fe40007fde0ff */
[----:B0-----:R-:W-:-:S02]  /*21c0*/  SHF.R.S32.HI R10, RZ, 0x1f, R9 ;  /* 0x0000001fff0a7819 */ /* 0x001fc40000011409 */
[----:B-1----:R-:W-:-:S04]  /*21d0*/  @!P2 LOP3.LUT R6, R7, R6, RZ, 0x3c, !PT ;  /* 0x000000060706a212 */ /* 0x002fc800078e3cff */
[----:B------:R-:W-:-:S05]  /*21e0*/  @!P2 LOP3.LUT R7, R7, R6, RZ, 0x3c, !PT ;  /* 0x000000060707a212 */ /* 0x000fca00078e3cff */
[----:B------:R0:W2:Y:S02]  /*21f0*/  @!P2 LDG.E.U8 R40, desc[UR20][R6.64] ;  /* 0x000000140628a981 */ /* 0x0000a4000c1e1100 */
[----:B0-----:R-:W-:Y:S02]  /*2200*/  IMAD.MOV.U32 R7, RZ, RZ, R11 ;  /* 0x000000ffff077224 */ /* 0x001fe400078e000b */
[----:B------:R-:W-:Y:S01]  /*2210*/  IMAD.X R6, R10, 0x1, R3, P6 ;  /* 0x000000010a067824 */ /* 0x000fe200030e0603 */
[----:B------:R0:W-:Y:S04]  /*2220*/  STL [R1+0x240], R11 ;  /* 0x0002400b01007387 */ /* 0x0001e80000100800 */
[----:B------:R-:W-:Y:S01]  /*2230*/  @!P1 LOP3.LUT R7, R7, R6, RZ, 0x3c, !PT ;  /* 0x0000000607079212 */ /* 0x000fe200078e3cff */
[----:B------:R1:W-:Y:S01]  /*2240*/  STL [R1+0x23c], R6 ;  /* 0x00023c0601007387 */ /* 0x0003e20000100800 */
[----:B0-----:R-:W-:-:S02]  /*2250*/  IADD3 R11, P6, PT, R9, R4, RZ ;  /* 0x00000004090b7210 */ /* 0x001fc40007fde0ff */
[----:B-1----:R-:W-:-:S04]  /*2260*/  @!P1 LOP3.LUT R6, R7, R6, RZ, 0x3c, !PT ;  /* 0x0000000607069212 */ /* 0x002fc800078e3cff */
[----:B------:R-:W-:-:S05]  /*2270*/  @!P1 LOP3.LUT R7, R7, R6, RZ, 0x3c, !PT ;  /* 0x0000000607079212 */ /* 0x000fca00078e3cff */
[----:B------:R0:W2:Y:S01]  /*2280*/  @!P1 LDG.E.U8 R38, desc[UR20][R6.64] ;  /* 0x0000001406269981 */ /* 0x0000a2000c1e1100 */
[----:B------:R-:W-:Y:S02]  /*2290*/  IMAD R9, R14, 0x18, RZ ;  /* 0x000000180e097824 */ /* 0x000fe400078e02ff */
[----:B0-----:R-:W-:Y:S02]  /*22a0*/  IMAD.MOV.U32 R7, RZ, RZ, R11 ;  /* 0x000000ffff077224 */ /* 0x001fe400078e000b */
[----:B------:R-:W-:Y:S01]  /*22b0*/  IMAD.X R6, R10, 0x1, R5, P6 ;  /* 0x000000010a067824 */ /* 0x000fe200030e0605 */
[----:B------:R0:W-:Y:S04]  /*22c0*/  STL [R1+0x248], R11 ;  /* 0x0002480b01007387 */ /* 0x0001e80000100800 */
[----:B------:R-:W-:Y:S01]  /*22d0*/  @!P1 LOP3.LUT R7, R7, R6, RZ, 0x3c, !PT ;  /* 0x0000000607079212 */ /* 0x000fe200078e3cff */
[----:B------:R1:W-:Y:S01]  /*22e0*/  STL [R1+0x244], R6 ;  /* 0x0002440601007387 */ /* 0x0003e20000100800 */
[----:B------:R-:W-:-:S02]  /*22f0*/  SHF.R.S32.HI R10, RZ, 0x1f, R9 ;  /* 0x0000001fff0a7819 */ /* 0x000fc40000011409 */
[----:B0-----:R-:W-:Y:S02]  /*2300*/  IADD3 R11, P6, PT, R9, R2, RZ ;  /* 0x00000002090b7210 */ /* 0x001fe40007fde0ff */
        /* <DEDUP_REMOVED lines=12> */
[----:B------:R-:W-:Y:S02]  /*23d0*/  IMAD.SHL.U32 R9, R14, 0x20, RZ ;  /* 0x000000200e097824 */ /* 0x000fe400078e00ff */
        /* <DEDUP_REMOVED lines=38> */
[----:B------:R0:W2:Y:S02]  /*2640*/  @!P4 LDG.E.U8 R46, desc[UR20][R6.64] ;  /* 0x00000014062ec981 */ /* 0x0000a4000c1e1100 */
[----:B0-----:R-:W-:Y:S02]  /*2650*/  IMAD.MOV.U32 R7, RZ, RZ, R11 ;  /* 0x000000ffff077224 */ /* 0x001fe400078e000b */
[----:B------:R-:W-:Y:S01]  /*2660*/  IMAD.X R6, R10, 0x1, R5, P6 ;  /* 0x000000010a067824 */ /* 0x000fe200030e0605 */
[----:B------:R-:W-:Y:S04]  /*2670*/  STL [R1+0x3f0], R11 ;  /* 0x0003f00b01007387 */ /* 0x000fe80000100800 */
[----:B------:R-:W-:Y:S01]  /*2680*/  @!P4 LOP3.LUT R7, R7, R6, RZ, 0x3c, !PT ;  /* 0x000000060707c212 */ /* 0x000fe200078e3cff */
[----:B------:R0:W-:Y:S01]  /*2690*/  STL [R1+0x3ec], R6 ;  /* 0x0003ec0601007387 */ /* 0x0001e20000100800 */
[----:B------:R-:W-:-:S02]  /*26a0*/  PRMT R98, RZ, 0x7610, R98 ;  /* 0x00007610ff627816 */ /* 0x000fc40000000062 */
[----:B0-----:R-:W-:-:S04]  /*26b0*/  @!P4 LOP3.LUT R6, R7, R6, RZ, 0x3c, !PT ;  /* 0x000000060706c212 */ /* 0x001fc800078e3cff */
[----:B------:R-:W-:-:S05]  /*26c0*/  @!P4 LOP3.LUT R7, R7, R6, RZ, 0x3c, !PT ;  /* 0x000000060707c212 */ /* 0x000fca00078e3cff */
[----:B------:R0:W2:Y:S01]  /*26d0*/  @!P4 LDG.E.U8 R98, desc[UR20][R6.64] ;  /* 0x000000140662c981 */ /* 0x0000a2000c1e1100 */
[----:B------:R-:W-:Y:S02]  /*26e0*/  VIADD R8, R144, 0xffffffcf ;  /* 0xffffffcf90087836 */ /* 0x000fe40000000000 */
[----:B------:R-:W-:-:S03]  /*26f0*/  IMAD R9, R14, 0x30, RZ ;  /* 0x000000300e097824 */ /* 0x000fc600078e02ff */
[----:B------:R-:W-:Y:S02]  /*2700*/  ISETP.GE.U32.AND P2, PT, R8, 0x7fffff50, PT ;  /* 0x7fffff500800780c */ /* 0x000fe40003f46070 */
[----:B------:R-:W-:Y:S02]  /*2710*/  SHF.R.S32.HI R10, RZ, 0x1f, R9 ;  /* 0x0000001fff0a7819 */ /* 0x000fe40000011409 */
[----:B------:R-:W-:-:S05]  /*2720*/  IADD3 R11, P6, PT, R9, R2, RZ ;  /* 0x00000002090b7210 */ /* 0x000fca0007fde0ff */
[----:B0-----:R-:W-:Y:S02]  /*2730*/  IMAD.MOV.U32 R7, RZ, RZ, R11 ;  /* 0x000000ffff077224 */ /* 0x001fe400078e000b */
[----:B------:R-:W-:-:S05]  /*2740*/  IMAD.X R6, R10, 0x1, R3, P6 ;  /* 0x000000010a067824 */ /* 0x000fca00030e0603 */
[----:B------:R-:W-:Y:S02]  /*2750*/  @!P2 LOP3.LUT R7, R7, R6, RZ, 0x3c, !PT ;  /* 0x000000060707a212 */ /* 0x000fe400078e3cff */
[----:B------:R-:W-:Y:S01]  /*2760*/  PRMT R17, RZ, 0x7610, R17 ;  /* 0x00007610ff117816 */ /* 0x000fe20000000011 */
[----:B------:R-:W-:-:S05]  /*2770*/  VIADD R8, R144, 0xffffffc7 ;  /* 0xffffffc790087836 */ /* 0x000fca0000000000 */
[----:B------:R-:W-:Y:S01]  /*2780*/  ISETP.GE.U32.AND P1, PT, R8, 0x7fffff48, PT ;  /* 0x7fffff480800780c */ /* 0x000fe20003f26070 */
[----:B------:R-:W-:-:S05]  /*2790*/  VIADD R8, R144, 0xffffffbf ;  /* 0xffffffbf90087836 */ /* 0x000fca0000000000 */
[----:B------:R-:W-:Y:S02]  /*27a0*/  ISETP.GE.U32.AND P0, PT, R8, 0x7fffff40, PT ;  /* 0x7fffff400800780c */ /* 0x000fe40003f06070 */
[----:B------:R-:W-:Y:S01]  /*27b0*/  PRMT R49, RZ, 0x7610, R49 ;  /* 0x00007610ff317816 */ /* 0x000fe20000000031 */
[----:B--2---:R0:W-:Y:S04]  /*27c0*/  STL [R1+0xe8], R98 ;  /* 0x0000e86201007387 */ /* 0x0041e80000100800 */
[----:B0-----:R-:W2:Y:S04]  /*27d0*/  LDL.LU R98, [R1+0xcf4] ;  /* 0x000cf40001627983 */ /* 0x001ea80000300800 */
[----:B------:R-:W-:Y:S04]  /*27e0*/  STL [R1+0x65c], R11 ;  /* 0x00065c0b01007387 */ /* 0x000fe80000100800 */
[----:B------:R0:W-:Y:S02]  /*27f0*/  STL [R1+0x658], R6 ;  /* 0x0006580601007387 */ /* 0x0001e40000100800 */
[----:B0-----:R-:W-:-:S02]  /*2800*/  @!P2 LOP3.LUT R6, R7, R6, RZ, 0x3c, !PT ;  /* 0x000000060706a212 */ /* 0x001fc400078e3cff */
[----:B------:R-:W-:Y:S02]  /*2810*/  IADD3 R11, P6, PT, R9, R4, RZ ;  /* 0x00000004090b7210 */ /* 0x000fe40007fde0ff */
        /* <DEDUP_REMOVED lines=35> */
[----:B------:R-:W-:Y:S04]  /*2a50*/  STL [R1+0x75c], R11 ;  /* 0x00075c0b01007387 */ /* 0x000fe80000100800 */
[-C--:B------:R-:W-:Y:S01]  /*2a60*/  @!P0 LOP3.LUT R7, R7, R6.reuse, RZ, 0x3c, !PT ;  /* 0x0000000607078212 */ /* 0x080fe200078e3cff */
[----:B------:R0:W-:Y:S03]  /*2a70*/  STL [R1+0x758], R6 ;  /* 0x0007580601007387 */ /* 0x0001e60000100800 */
[----:B0-----:R-:W-:-:S04]  /*2a80*/  @!P0 LOP3.LUT R6, R7, R6, RZ, 0x3c, !PT ;  /* 0x0000000607068212 */ /* 0x001fc800078e3cff */
[----:B------:R-:W-:-:S05]  /*2a90*/  @!P0 LOP3.LUT R7, R7, R6, RZ, 0x3c, !PT ;  /* 0x0000000607078212 */ /* 0x000fca00078e3cff */
[----:B------:R0:W2:Y:S01]  /*2aa0*/  @!P0 LDG.E.U8 R49, desc[UR20][R6.64] ;  /* 0x0000001406318981 */ /* 0x0000a2000c1e1100 */
[----:B------:R-:W-:-:S05]  /*2ab0*/  IADD3 R11, P6, PT, R9, R4, RZ ;  /* 0x00000004090b7210 */ /* 0x000fca0007fde0ff */
[----:B0-----:R-:W-:Y:S02]  /*2ac0*/  IMAD.MOV.U32 R7, RZ, RZ, R11 ;  /* 0x000000ffff077224 */ /* 0x001fe400078e000b */
[----:B------:R-:W-:-:S05]  /*2ad0*/  IMAD.X R6, R10, 0x1, R5, P6 ;  /* 0x000000010a067824 */ /* 0x000fca00030e0605 */
[-C--:B------:R-:W-:Y:S02]  /*2ae0*/  @!P0 LOP3.LUT R7, R7, R6.reuse, RZ, 0x3c, !PT ;  /* 0x0000000607078212 */ /* 0x080fe400078e3cff */
[----:B------:R-:W-:Y:S01]  /*2af0*/  PRMT R48, RZ, 0x7610, R48 ;  /* 0x00007610ff307816 */ /* 0x000fe20000000030 */
[----:B--2---:R0:W-:Y:S04]  /*2b00*/  STL [R1+0xfc], R49 ;  /* 0x0000fc3101007387 */ /* 0x0041e80000100800 */
[----:B0-----:R-:W2:Y:S04]  /*2b10*/  LDL.LU R49, [R1+0xcf0] ;  /* 0x000cf00001317983 */ /* 0x001ea80000300800 */
[----:B------:R-:W-:Y:S04]  /*2b20*/  STL [R1+0x764], R11 ;  /* 0x0007640b01007387 */ /* 0x000fe80000100800 */
[----:B------:R0:W-:Y:S02]  /*2b30*/  STL [R1+0x760], R6 ;  /* 0x0007600601007387 */ /* 0x0001e40000100800 */
        /* <DEDUP_REMOVED lines=67> */
[-C--:B------:R-:W-:Y:S01]  /*2f70*/  @!P2 LOP3.LUT R7, R7, R6.reuse, RZ, 0x3c, !PT ;  /* 0x000000060707a212 */ /* 0x080fe200078e3cff */
        /* <DEDUP_REMOVED lines=10> */
[----:B------:R-:W-:Y:S02]  /*3020*/  IADD3 R11, P6, PT, R9, R2, RZ ;  /* 0x00000002090b7210 */ /* 0x000fe40007fde0ff */
[----:B------:R-:W-:Y:S01]  /*3030*/  SHF.R.S32.HI R10, RZ, 0x1f, R9 ;  /* 0x0000001fff0a7819 */ /* 0x000fe20000011409 */
[----:B------:R-:W-:Y:S02]  /*3040*/  VIADD R8, R144, 0xffffff97 ;  /* 0xffffff9790087836 */ /* 0x000fe40000000000 */
[----:B------:R-:W-:Y:S02]  /*3050*/  STL [R1+0x95c], R11 ;  /* 0x00095c0b01007387 */ /* 0x000fe40000100800 */
[----:B0-----:R-:W-:-:S04]  /*3060*/  IMAD.X R7, R10, 0x1, R3, P6 ;  /* 0x000000010a077824 */ /* 0x001fc800030e0603 */
[----:B------:R-:W-:Y:S01]  /*3070*/  @!P1 IMAD.MOV.U32 R6, RZ, RZ, R11 ;  /* 0x000000ffff069224 */ /* 0x000fe200078e000b */
[----:B------:R-:W-:Y:S01]  /*3080*/  ISETP.GE.U32.AND P0, PT, R8, 0x7fffff18, PT ;  /* 0x7fffff180800780c */ /* 0x000fe20003f06070 */
[----:B------:R-:W-:-:S03]  /*3090*/  VIADD R8, R144, 0xffffff8f ;  /* 0xffffff8f90087836 */ /* 0x000fc60000000000 */
[----:B------:R0:W3:Y:S02]  /*30a0*/  @!P1 LDG.E.U8 R36, desc[UR20][R6.64] ;  /* 0x0000001406249981 */ /* 0x0000e4000c1e1100 */
[----:B------:R-:W-:Y:S01]  /*30b0*/  ISETP.GE.U32.AND P3, PT, R8, 0x7fffff10, PT ;  /* 0x7fffff100800780c */ /* 0x000fe20003f66070 */
[----:B------:R-:W-:-:S05]  /*30c0*/  VIADD R8, R144, 0xffffff87 ;  /* 0xffffff8790087836 */ /* 0x000fca0000000000 */
[----:B------:R-:W-:Y:S01]  /*30d0*/  ISETP.GE.U32.AND P4, PT, R8, 0x7fffff08, PT ;  /* 0x7fffff080800780c */ /* 0x000fe20003f86070 */
[----:B------:R-:W-:-:S05]  /*30e0*/  VIADD R8, R144, 0xfffffffe ;  /* 0xfffffffe90087836 */ /* 0x000fca0000000000 */
[----:B------:R-:W-:Y:S01]  /*30f0*/  ISETP.GE.U32.AND P2, PT, R8, 0x7fffff7f, PT ;  /* 0x7fffff7f0800780c */ /* 0x000fe20003f46070 */
[----:B------:R-:W-:Y:S01]  /*3100*/  VIADD R8, R144, 0xfffffff6 ;  /* 0xfffffff690087836 */ /* 0x000fe20000000000 */
[----:B--2---:R1:W-:Y:S04]  /*3110*/  STL [R1+0x13c], R22 ;  /* 0x00013c1601007387 */ /* 0x0043e80000100800 */
[----:B------:R0:W-:Y:S01]  /*3120*/  STL [R1+0x958], R7 ;  /* 0x0009580701007387 */ /* 0x0001e20000100800 */
[----:B-1----:R-:W-:Y:S01]  /*3130*/  IADD3 R22, P6, PT, R9, R4, RZ ;  /* 0x0000000409167210 */ /* 0x002fe20007fde0ff */
[----:B------:R-:W-:-:S04]  /*3140*/  IMAD R9, R14, 0x68, RZ ;  /* 0x000000680e097824 */ /* 0x000fc800078e02ff */
[----:B0-----:R-:W-:Y:S01]  /*3150*/  IMAD.X R7, R10, 0x1, R5, P6 ;  /* 0x000000010a077824 */ /* 0x001fe200030e0605 */
[----:B------:R-:W-:Y:S01]  /*3160*/  SHF.R.S32.HI R10, RZ, 0x1f, R9 ;  /* 0x0000001fff0a7819 */ /* 0x000fe20000011409 */
[----:B------:R-:W-:Y:S01]  /*3170*/  @!P1 IMAD.MOV.U32 R6, RZ, RZ, R22 ;  /* 0x000000ffff069224 */ /* 0x000fe200078e0016 */
[----:B------:R-:W-:Y:S01]  /*3180*/  IADD3 R11, P6, PT, R9, R2, RZ ;  /* 0x00000002090b7210 */ /* 0x000fe20007fde0ff */
[----:B------:R-:W-:Y:S04]  /*3190*/  STL [R1+0x964], R22 ;  /* 0x0009641601007387 */ /* 0x000fe80000100800 */
[----:B------:R0:W-:Y:S04]  /*31a0*/  STL [R1+0x960], R7 ;  /* 0x0009600701007387 */ /* 0x0001e80000100800 */
[----:B------:R0:W2:Y:S02]  /*31b0*/  @!P1 LDG.E.U8 R30, desc[UR20][R6.64] ;  /* 0x00000014061e9981 */ /* 0x0000a4000c1e1100 */
[----:B0-----:R-:W-:-:S02]  /*31c0*/  IMAD.MOV.U32 R7, RZ, RZ, R11 ;  /* 0x000000ffff077224 */ /* 0x001fc400078e000b */
[----:B------:R-:W-:Y:S01]  /*31d0*/  IMAD.X R6, R10, 0x1, R3, P6 ;  /* 0x000000010a067824 */ /* 0x000fe200030e0603 */
[----:B------:R0:W-:Y:S04]  /*31e0*/  STL [R1+0x9dc], R11 ;  /* 0x0009dc0b01007387 */ /* 0x0001e80000100800 */
[----:B------:R-:W-:Y:S01]  /*31f0*/  @!P0 LOP3.LUT R7, R7, R6, RZ, 0x3c, !PT ;  /* 0x0000000607078212 */ /* 0x000fe200078e3cff */
[----:B------:R1:W-:Y:S01]  /*3200*/  STL [R1+0x9d8], R6 ;  /* 0x0009d80601007387 */ /* 0x0003e20000100800 */
[----:B0-----:R-:W-:Y:S02]  /*3210*/  IADD3 R11, P6, PT, R9, R4, RZ ;  /* 0x00000004090b7210 */ /* 0x001fe40007fde0ff */
[----:B-1----:R-:W-:Y:S01]  /*3220*/  @!P0 LOP3.LUT R6, R7, R6, RZ, 0x3c, !PT ;  /* 0x0000000607068212 */ /* 0x002fe200078e3cff */
[----:B------:R-:W-:-:S03]  /*3230*/  IMAD R9, R14, 0x70, RZ ;  /* 0x000000700e097824 */ /* 0x000fc600078e02ff */
[----:B------:R-:W-:Y:S01]  /*3240*/  @!P0 LOP3.LUT R7, R7, R6, RZ, 0x3c, !PT ;  /* 0x0000000607078212 */ /* 0x000fe200078e3cff */
[----:B------:R-:W-:Y:S01]  /*3250*/  IMAD.X R22, R10, 0x1, R5, P6 ;  /* 0x000000010a167824 */ /* 0x000fe200030e0605 */
[----:B------:R-:W-:-:S03]  /*3260*/  ISETP.GE.U32.AND P1, PT, R8, 0x7fffff77, PT ;  /* 0x7fffff770800780c */ /* 0x000fc60003f26070 */
[----:B------:R0:W2:Y:S01]  /*3270*/  @!P0 LDG.E.U8 R25, desc[UR20][R6.64] ;  /* 0x0000001406198981 */ /* 0x0000a2000c1e1100 */
[----:B------:R-:W-:Y:S02]  /*3280*/  SHF.R.S32.HI R10, RZ, 0x1f, R9 ;  /* 0x0000001fff0a7819 */ /* 0x000fe40000011409 */
[----:B------:R-:W-:Y:S01]  /*3290*/  IADD3 R8, P6, PT, R9, R2, RZ ;  /* 0x0000000209087210 */ /* 0x000fe20007fde0ff */
[----:B0-----:R-:W-:Y:S02]  /*32a0*/  @!P0 IMAD.MOV.U32 R6, RZ, RZ, R11 ;  /* 0x000000ffff068224 */ /* 0x001fe400078e000b */
[----:B------:R-:W-:-:S05]  /*32b0*/  @!P0 IMAD.MOV.U32 R7, RZ, RZ, R22 ;  /* 0x000000ffff078224 */ /* 0x000fca00078e0016 */
[----:B------:R0:W2:Y:S04]  /*32c0*/  @!P0 LDG.E.U8 R18, desc[UR20][R6.64] ;  /* 0x0000001406128981 */ /* 0x0000a8000c1e1100 */
[----:B------:R-:W-:Y:S01]  /*32d0*/  STL [R1+0x9e4], R11 ;  /* 0x0009e40b01007387 */ /* 0x000fe20000100800 */
[----:B0-----:R-:W-:Y:S02]  /*32e0*/  IMAD.MOV.U32 R7, RZ, RZ, R8 ;  /* 0x000000ffff077224 */ /* 0x001fe400078e0008 */
[----:B------:R-:W-:Y:S01]  /*32f0*/  IMAD.X R6, R10, 0x1, R3, P6 ;  /* 0x000000010a067824 */ /* 0x000fe200030e0603 */
[----:B------:R-:W-:Y:S04]  /*3300*/  STL [R1+0x9e0], R22 ;  /* 0x0009e01601007387 */ /* 0x000fe80000100800 */
[-C--:B------:R-:W-:Y:S01]  /*3310*/  @!P3 LOP3.LUT R7, R7, R6.reuse, RZ, 0x3c, !PT ;  /* 0x000000060707b212 */ /* 0x080fe200078e3cff */
[----:B------:R-:W-:Y:S04]  /*3320*/  STL [R1+0xa5c], R8 ;  /* 0x000a5c0801007387 */ /* 0x000fe80000100800 */
[----:B------:R0:W-:Y:S02]  /*3330*/  STL [R1+0xa58], R6 ;  /* 0x000a580601007387 */ /* 0x0001e40000100800 */
[----:B0-----:R-:W-:-:S04]  /*3340*/  @!P3 LOP3.LUT R6, R7, R6, RZ, 0x3c, !PT ;  /* 0x000000060706b212 */ /* 0x001fc800078e3cff */
[----:B------:R-:W-:-:S05]  /*3350*/  @!P3 LOP3.LUT R7, R7, R6, RZ, 0x3c, !PT ;  /* 0x000000060707b212 */ /* 0x000fca00078e3cff */
[----:B------:R0:W2:Y:S01]  /*3360*/  @!P3 LDG.E.U8 R16, desc[UR20][R6.64] ;  /* 0x000000140610b981 */ /* 0x0000a2000c1e1100 */
[----:B------:R-:W-:Y:S01]  /*3370*/  IADD3 R22, P6, PT, R9, R4, RZ ;  /* 0x0000000409167210 */ /* 0x000fe20007fde0ff */
[----:B------:R-:W-:-:S04]  /*3380*/  IMAD R11, R14, 0x78, RZ ;  /* 0x000000780e0b7824 */ /* 0x000fc800078e02ff */
[----:B0-----:R-:W-:Y:S01]  /*3390*/  IMAD.X R7, R10, 0x1, R5, P6 ;  /* 0x000000010a077824 */ /* 0x001fe200030e0605 */
[----:B------:R-:W-:Y:S01]  /*33a0*/  IADD3 R9, P6, PT, R11, R2, RZ ;  /* 0x000000020b097210 */ /* 0x000fe20007fde0ff */
[----:B------:R-:W-:-:S05]  /*33b0*/  @!P3 IMAD.MOV.U32 R6, RZ, RZ, R22 ;  /* 0x000000ffff06b224 */ /* 0x000fca00078e0016 */
[----:B------:R0:W3:Y:S02]  /*33c0*/  @!P3 LDG.E.U8 R24, desc[UR20][R6.64] ;  /* 0x000000140618b981 */ /* 0x0000e4000c1e1100 */
[----:B0-----:R-:W-:Y:S01]  /*33d0*/  @!P4 IMAD.MOV.U32 R6, RZ, RZ, R9 ;  /* 0x000000ffff06c224 */ /* 0x001fe200078e0009 */
[----:B------:R-:W-:Y:S02]  /*33e0*/  PRMT R160, RZ, 0x7610, R160 ;  /* 0x00007610ffa07816 */ /* 0x000fe400000000a0 */
[----:B------:R-:W-:Y:S01]  /*33f0*/  PRMT R96, RZ, 0x7610, R96 ;  /* 0x00007610ff607816 */ /* 0x000fe20000000060 */
[----:B--2---:R0:W-:Y:S02]  /*3400*/  STL [R1+0x118], R16 ;  /* 0x0001181001007387 */ /* 0x0041e40000100800 */
[----:B0-----:R-:W-:Y:S02]  /*3410*/  SHF.R.S32.HI R16, RZ, 0x1f, R11 ;  /* 0x0000001fff107819 */ /* 0x001fe4000001140b */
[----:B------:R0:W-:Y:S03]  /*3420*/  STL [R1+0xa64], R22 ;  /* 0x000a641601007387 */ /* 0x0001e60000100800 */
[----:B------:R-:W-:Y:S01]  /*3430*/  IMAD.X R10, R16, 0x1, R3, P6 ;  /* 0x00000001100a7824 */ /* 0x000fe200030e0603 */
[----:B------:R1:W-:Y:S01]  /*3440*/  STL [R1+0xa60], R7 ;  /* 0x000a600701007387 */ /* 0x0003e20000100800 */
[----:B0-----:R-:W-:-:S02]  /*3450*/  IADD3 R22, P6, PT, R11, R4, RZ ;  /* 0x000000040b167210 */ /* 0x001fc40007fde0ff */
[----:B-1----:R-:W-:Y:S01]  /*3460*/  @!P4 IMAD.MOV.U32 R7, RZ, RZ, R10 ;  /* 0x000000ffff07c224 */ /* 0x002fe200078e000a */
[----:B------:R0:W-:Y:S04]  /*3470*/  STL [R1+0xadc], R9 ;  /* 0x000adc0901007387 */ /* 0x0001e80000100800 */
[----:B------:R1:W2:Y:S04]  /*3480*/  @!P4 LDG.E.U8 R31, desc[UR20][R6.64] ;  /* 0x00000014061fc981 */ /* 0x0002a8000c1e1100 */
[----:B------:R3:W-:Y:S01]  /*3490*/  STL [R1+0xad8], R10 ;  /* 0x000ad80a01007387 */ /* 0x0007e20000100800 */
[----:B-1----:R-:W-:Y:S01]  /*34a0*/  IMAD.X R7, R16, 0x1, R5, P6 ;  /* 0x0000000110077824 */ /* 0x002fe200030e0605 */
[----:B0-----:R-:W-:Y:S01]  /*34b0*/  IADD3 R9, P6, PT, R2, R14, RZ ;  /* 0x0000000e02097210 */ /* 0x001fe20007fde0ff */
[----:B------:R-:W-:Y:S01]  /*34c0*/  @!P4 IMAD.MOV.U32 R6, RZ, RZ, R22 ;  /* 0x000000ffff06c224 */ /* 0x000fe200078e0016 */
[----:B---3--:R-:W-:Y:S01]  /*34d0*/  SHF.R.S32.HI R10, RZ, 0x1f, R14 ;  /* 0x0000001fff0a7819 */ /* 0x008fe2000001140e */
[----:B------:R-:W-:Y:S04]  /*34e0*/  STL [R1+0xae4], R22 ;  /* 0x000ae41601007387 */ /* 0x000fe80000100800 */
[----:B------:R0:W-:Y:S04]  /*34f0*/  STL [R1+0xae0], R7 ;  /* 0x000ae00701007387 */ /* 0x0001e80000100800 */
[----:B------:R0:W3:Y:S02]  /*3500*/  @!P4 LDG.E.U8 R23, desc[UR20][R6.64] ;  /* 0x000000140617c981 */ /* 0x0000e4000c1e1100 */
[----:B0-----:R-:W-:-:S02]  /*3510*/  IMAD.MOV.U32 R7, RZ, RZ, R9 ;  /* 0x000000ffff077224 */ /* 0x001fc400078e0009 */
[----:B------:R-:W-:Y:S01]  /*3520*/  IMAD.X R6, R10, 0x1, R3, P6 ;  /* 0x000000010a067824 */ /* 0x000fe200030e0603 */
[----:B------:R-:W-:Y:S04]  /*3530*/  STL [R1+0x140], R9 ;  /* 0x0001400901007387 */ /* 0x000fe80000100800 */
[----:B------:R-:W-:Y:S01]  /*3540*/  @!P2 LOP3.LUT R7, R7, R6, RZ, 0x3c, !PT ;  /* 0x000000060707a212 */ /* 0x000fe200078e3cff */
[----:B------:R0:W-:Y:S01]  /*3550*/  STL [R1+0x138], R6 ;  /* 0x0001380601007387 */ /* 0x0001e20000100800 */
[----:B------:R-:W-:Y:S02]  /*3560*/  IADD3 R22, P6, PT, R4, R14, RZ ;  /* 0x0000000e04167210 */ /* 0x000fe40007fde0ff */
[----:B0-----:R-:W-:-:S04]  /*3570*/  @!P2 LOP3.LUT R6, R7, R6, RZ, 0x3c, !PT ;  /* 0x000000060706a212 */ /* 0x001fc800078e3cff */
        /* <DEDUP_REMOVED lines=30> */
[----:B------:R-:W-:-:S05]  /*3760*/  VIADD R8, R144, 0xffffffee ;  /* 0xffffffee90087836 */ /* 0x000fca0000000000 */
[----:B------:R-:W-:Y:S01]  /*3770*/  ISETP.GE.U32.AND P0, PT, R8, 0x7fffff6f, PT ;  /* 0x7fffff6f0800780c */ /* 0x000fe20003f06070 */
[----:B------:R-:W-:-:S05]  /*3780*/  VIADD R8, R144, 0xffffffe6 ;  /* 0xffffffe690087836 */ /* 0x000fca0000000000 */
[----:B------:R-:W-:Y:S01]  /*3790*/  ISETP.GE.U32.AND P3, PT, R8, 0x7fffff67, PT ;  /* 0x7fffff670800780c */ /* 0x000fe20003f66070 */
[----:B------:R-:W-:Y:S02]  /*37a0*/  VIADD R8, R144, 0xffffffde ;  /* 0xffffffde90087836 */ /* 0x000fe40000000000 */
[----:B------:R-:W-:-:S03]  /*37b0*/  IMAD R9, R14, 0x11, RZ ;  /* 0x000000110e097824 */ /* 0x000fc600078e02ff */
[----:B------:R-:W-:Y:S01]  /*37c0*/  ISETP.GE.U32.AND P4, PT, R8, 0x7fffff5f, PT ;  /* 0x7fffff5f0800780c */ /* 0x000fe20003f86070 */
[----:B------:R-:W-:Y:S01]  /*37d0*/  VIADD R8, R144, 0xffffffd6 ;  /* 0xffffffd690087836 */ /* 0x000fe20000000000 */
[----:B------:R-:W-:-:S04]  /*37e0*/  IADD3 R22, P6, PT, R9, R2, RZ ;  /* 0x0000000209167210 */ /* 0x000fc80007fde0ff */
[----:B------:R-:W-:Y:S02]  /*37f0*/  ISETP.GE.U32.AND P2, PT, R8, 0x7fffff57, PT ;  /* 0x7fffff570800780c */ /* 0x000fe40003f46070 */
[----:B------:R-:W-:Y:S01]  /*3800*/  SHF.R.S32.HI R8, RZ, 0x1f, R9 ;  /* 0x0000001fff087819 */ /* 0x000fe20000011409 */
[----:B0-----:R-:W-:-:S04]  /*3810*/  IMAD.MOV.U32 R7, RZ, RZ, R22 ;  /* 0x000000ffff077224 */ /* 0x001fc800078e0016 */
        /* <DEDUP_REMOVED lines=22> */
[----:B------:R-:W-:-:S05]  /*3980*/  IMAD R9, R14, 0x19, RZ ;  /* 0x000000190e097824 */ /* 0x000fca00078e02ff */
[----:B------:R-:W-:Y:S02]  /*3990*/  SHF.R.S32.HI R8, RZ, 0x1f, R9 ;  /* 0x0000001fff087819 */ /* 0x000fe40000011409 */
        /* <DEDUP_REMOVED lines=357> */
[----:B------:R-:W-:-:S03]  /*4ff0*/  IMAD.SHL.U32 R9, R14, 0x2, RZ ;  /* 0x000000020e097824 */ /* 0x000fc600078e00ff */
        /* <DEDUP_REMOVED lines=42> */
[----:B------:R-:W-:Y:S01]  /*52a0*/  IADD3 R22, P6, PT, R9, R4, RZ ;  /* 0x0000000409167210 */ /* 0x000fe20007fde0ff */
[----:B------:R-:W-:-:S04]  /*52b0*/  VIADD R10, R144, 0xffffffed ;  /* 0xffffffed900a7836 */ /* 0x000fc80000000000 */
[----:B0-----:R-:W-:Y:S02]  /*52c0*/  IMAD.MOV.U32 R7, RZ, RZ, R22 ;  /* 0x000000ffff077224 */ /* 0x001fe400078e0016 */
[----:B------:R-:W-:Y:S01]  /*52d0*/  IMAD.X R6, R8, 0x1, R5, P6 ;  /* 0x0000000108067824 */ /* 0x000fe200030e0605 */
[----:B------:R-:W-:-:S04]  /*52e0*/  ISETP.GE.U32.AND P3, PT, R10, 0x7fffff6e, PT ;  /* 0x7fffff6e0a00780c */ /* 0x000fc80003f66070 */
[----:B------:R-:W-:Y:S01]  /*52f0*/  @!P0 LOP3.LUT R7, R7, R6, RZ, 0x3c, !PT ;  /* 0x0000000607078212 */ /* 0x000fe200078e3cff */
[----:B------:R-:W-:-:S05]  /*5300*/  IMAD R9, R14, 0x12, RZ ;  /* 0x000000120e097824 */ /* 0x000fca00078e02ff */
[----:B------:R-:W-:Y:S01]  /*5310*/  SHF.R.S32.HI R8, RZ, 0x1f, R9 ;  /* 0x0000001fff087819 */ /* 0x000fe20000011409 */
[----:B--2---:R0:W-:Y:S04]  /*5320*/  STL [R1+0x1c], R39 ;  /* 0x00001c2701007387 */ /* 0x0041e80000100800 */
[----:B0-----:R-:W2:Y:S04]  /*5330*/  LDL.LU R39, [R1+0xc68] ;  /* 0x000c680001277983 */ /* 0x001ea80000300800 */
[----:B------:R-:W-:Y:S04]  /*5340*/  STL [R1+0x1e4], R22 ;  /* 0x0001e41601007387 */ /* 0x000fe80000100800 */
[----:B------:R0:W-:Y:S02]  /*5350*/  STL [R1+0x1e0], R6 ;  /* 0x0001e00601007387 */ /* 0x0001e40000100800 */
[----:B0-----:R-:W-:-:S02]  /*5360*/  @!P0 LOP3.LUT R6, R7, R6, RZ, 0x3c, !PT ;  /* 0x0000000607068212 */ /* 0x001fc400078e3cff */
[----:B------:R-:W-:Y:S02]  /*5370*/  IADD3 R22, P6, PT, R9, R2, RZ ;  /* 0x0000000209167210 */ /* 0x000fe40007fde0ff */
[----:B------:R-:W-:-:S05]  /*5380*/  @!P0 LOP3.LUT R7, R7, R6, RZ, 0x3c, !PT ;  /* 0x0000000607078212 */ /* 0x000fca00078e3cff */
[----:B------:R0:W2:Y:S02]  /*5390*/  @!P0 LDG.E.U8 R21, desc[UR20][R6.64] ;  /* 0x0000001406158981 */ /* 0x0000a4000c1e1100 */
[----:B0-----:R-:W-:Y:S02]  /*53a0*/  IMAD.X R7, R8, 0x1, R3, P6 ;  /* 0x0000000108077824 */ /* 0x001fe400030e0603 */
[----:B------:R-:W-:-:S05]  /*53b0*/  @!P3 IMAD.MOV.U32 R6, RZ, RZ, R22 ;  /* 0x000000ffff06b224 */ /* 0x000fca00078e0016 */
[----:B------:R-:W3:Y:S01]  /*53c0*/  @!P3 LDG.E.U8 R20, desc[UR20][R6.64] ;  /* 0x000000140614b981 */ /* 0x000ee2000c1e1100 */
[----:B------:R-:W-:-:S03]  /*53d0*/  VIADD R10, R144, 0xffffffe5 ;  /* 0xffffffe5900a7836 */ /* 0x000fc60000000000 */
[----:B------:R-:W-:Y:S02]  /*53e0*/  STL [R1+0x260], R22 ;  /* 0x0002601601007387 */ /* 0x000fe40000100800 */
[----:B------:R-:W-:Y:S02]  /*53f0*/  ISETP.GE.U32.AND P4, PT, R10, 0x7fffff66, PT ;  /* 0x7fffff660a00780c */ /* 0x000fe40003f86070 */
[----:B------:R-:W-:Y:S02]  /*5400*/  PRMT R16, RZ, 0x7610, R16 ;  /* 0x00007610ff107816 */ /* 0x000fe40000000010 */
[----:B------:R-:W-:Y:S01]  /*5410*/  PRMT R11, RZ, 0x7610, R11 ;  /* 0x00007610ff0b7816 */ /* 0x000fe2000000000b */
[----:B--2---:R0:W-:Y:S04]  /*5420*/  STL [R1+0x18], R21 ;  /* 0x0000181501007387 */ /* 0x0041e80000100800 */
[----:B------:R1:W-:Y:S01]  /*5430*/  STL [R1+0x25c], R7 ;  /* 0x00025c0701007387 */ /* 0x0003e20000100800 */
[----:B0-----:R-:W-:Y:S01]  /*5440*/  IADD3 R21, P6, PT, R9, R4, RZ ;  /* 0x0000000409157210 */ /* 0x001fe20007fde0ff */
[----:B------:R-:W-:-:S04]  /*5450*/  IMAD R9, R14, 0x1a, RZ ;  /* 0x0000001a0e097824 */ /* 0x000fc800078e02ff */
[----:B------:R-:W-:Y:S01]  /*5460*/  STL [R1+0x268], R21 ;  /* 0x0002681501007387 */ /* 0x000fe20000100800 */
[----:B------:R-:W-:Y:S01]  /*5470*/  IMAD.X R22, R8, 0x1, R5, P6 ;  /* 0x0000000108167824 */ /* 0x000fe200030e0605 */
[----:B------:R-:W-:Y:S02]  /*5480*/  SHF.R.S32.HI R8, RZ, 0x1f, R9 ;  /* 0x0000001fff087819 */ /* 0x000fe40000011409 */
[----:B---3--:R0:W-:Y:S01]  /*5490*/  STL [R1+0x14], R20 ;  /* 0x0000141401007387 */ /* 0x0081e20000100800 */
[----:B------:R-:W-:Y:S02]  /*54a0*/  @!P3 IMAD.MOV.U32 R6, RZ, RZ, R21 ;  /* 0x000000ffff06b224 */ /* 0x000fe400078e0015 */
[----:B-1----:R-:W-:-:S05]  /*54b0*/  @!P3 IMAD.MOV.U32 R7, RZ, RZ, R22 ;  /* 0x000000ffff07b224 */ /* 0x002fca00078e0016 */
[----:B------:R1:W2:Y:S01]  /*54c0*/  @!P3 LDG.E.U8 R16, desc[UR20][R6.64] ;  /* 0x000000140610b981 */ /* 0x0002a2000c1e1100 */
[----:B0-----:R-:W-:-:S05]  /*54d0*/  IADD3 R20, P6, PT, R9, R2, RZ ;  /* 0x0000000209147210 */ /* 0x001fca0007fde0ff */
[----:B------:R-:W-:Y:S02]  /*54e0*/  IMAD.X R21, R8, 0x1, R3, P6 ;  /* 0x0000000108157824 */ /* 0x000fe400030e0603 */
[----:B-1----:R-:W-:Y:S02]  /*54f0*/  @!P4 IMAD.MOV.U32 R6, RZ, RZ, R20 ;  /* 0x000000ffff06c224 */ /* 0x002fe400078e0014 */
[----:B------:R-:W-:-:S05]  /*5500*/  @!P4 IMAD.MOV.U32 R7, RZ, RZ, R21 ;  /* 0x000000ffff07c224 */ /* 0x000fca00078e0015 */
[----:B------:R-:W3:Y:S01]  /*5510*/  @!P4 LDG.E.U8 R11, desc[UR20][R6.64] ;  /* 0x00000014060bc981 */ /* 0x000ee2000c1e1100 */
[----:B------:R-:W-:-:S03]  /*5520*/  VIADD R10, R144, 0xffffffdd ;  /* 0xffffffdd900a7836 */ /* 0x000fc60000000000 */
[----:B------:R-:W-:Y:S04]  /*5530*/  STL [R1+0x264], R22 ;  /* 0x0002641601007387 */ /* 0x000fe80000100800 */
[----:B------:R-:W-:Y:S01]  /*5540*/  STL [R1+0x2e0], R20 ;  /* 0x0002e01401007387 */ /* 0x000fe20000100800 */
[----:B------:R-:W-:Y:S02]  /*5550*/  ISETP.GE.U32.AND P2, PT, R10, 0x7fffff5e, PT ;  /* 0x7fffff5e0a00780c */ /* 0x000fe40003f46070 */
[----:B------:R-:W-:Y:S02]  /*5560*/  PRMT R63, RZ, 0x7610, R63 ;  /* 0x00007610ff3f7816 */ /* 0x000fe4000000003f */
[----:B------:R-:W-:Y:S01]  /*5570*/  PRMT R62, RZ, 0x7610, R62 ;  /* 0x00007610ff3e7816 */ /* 0x000fe2000000003e */
[----:B--2---:R0:W-:Y:S04]  /*5580*/  STL [R1+0x10], R16 ;  /* 0x0000101001007387 */ /* 0x0041e80000100800 */
[----:B------:R-:W-:Y:S01]  /*5590*/  STL [R1+0x2dc], R21 ;  /* 0x0002dc1501007387 */ /* 0x000fe20000100800 */
[----:B0-----:R-:W-:Y:S01]  /*55a0*/  IADD3 R16, P6, PT, R9, R4, RZ ;  /* 0x0000000409107210 */ /* 0x001fe20007fde0ff */
[----:B------:R-:W-:-:S04]  /*55b0*/  IMAD R9, R14, 0x22, RZ ;  /* 0x000000220e097824 */ /* 0x000fc800078e02ff */
[----:B------:R-:W-:Y:S01]  /*55c0*/  STL [R1+0x2e8], R16 ;  /* 0x0002e81001007387 */ /* 0x000fe20000100800 */
[----:B------:R-:W-:Y:S01]  /*55d0*/  IMAD.X R20, R8, 0x1, R5, P6 ;  /* 0x0000000108147824 */ /* 0x000fe200030e0605 */
[----:B------:R-:W-:Y:S02]  /*55e0*/  SHF.R.S32.HI R8, RZ, 0x1f, R9 ;  /* 0x0000001fff087819 */ /* 0x000fe40000011409 */
[----:B---3--:R0:W-:Y:S01]  /*55f0*/  STL [R1+0xc], R11 ;  /* 0x00000c0b01007387 */ /* 0x0081e20000100800 */
[----:B------:R-:W-:Y:S02]  /*5600*/  @!P4 IMAD.MOV.U32 R6, RZ, RZ, R16 ;  /* 0x000000ffff06c224 */ /* 0x000fe400078e0010 */
[----:B------:R-:W-:Y:S01]  /*5610*/  @!P4 IMAD.MOV.U32 R7, RZ, RZ, R20 ;  /* 0x000000ffff07c224 */ /* 0x000fe200078e0014 */
[----:B------:R1:W-:Y:S04]  /*5620*/  STL [R1+0x2e4], R20 ;  /* 0x0002e41401007387 */ /* 0x0003e80000100800 */
[----:B------:R2:W3:Y:S01]  /*5630*/  @!P4 LDG.E.U8 R63, desc[UR20][R6.64] ;  /* 0x00000014063fc981 */ /* 0x0004e2000c1e1100 */
[----:B0-----:R-:W-:-:S05]  /*5640*/  IADD3 R11, P6, PT, R9, R2, RZ ;  /* 0x00000002090b7210 */ /* 0x001fca0007fde0ff */
[----:B-1----:R-:W-:Y:S02]  /*5650*/  IMAD.X R20, R8, 0x1, R3, P6 ;  /* 0x0000000108147824 */ /* 0x002fe400030e0603 */
[----:B--2---:R-:W-:Y:S02]  /*5660*/  @!P2 IMAD.MOV.U32 R6, RZ, RZ, R11 ;  /* 0x000000ffff06a224 */ /* 0x004fe400078e000b */
[----:B------:R-:W-:-:S05]  /*5670*/  @!P2 IMAD.MOV.U32 R7, RZ, RZ, R20 ;  /* 0x000000ffff07a224 */ /* 0x000fca00078e0014 */
[----:B------:R0:W2:Y:S01]  /*5680*/  @!P2 LDG.E.U8 R62, desc[UR20][R6.64] ;  /* 0x00000014063ea981 */ /* 0x0000a2000c1e1100 */
[----:B------:R-:W-:Y:S01]  /*5690*/  VIADD R10, R144, 0xffffffd5 ;  /* 0xffffffd5900a7836 */ /* 0x000fe20000000000 */
[----:B------:R-:W-:Y:S01]  /*56a0*/  IADD3 R16, P6, PT, R9, R4, RZ ;  /* 0x0000000409107210 */ /* 0x000fe20007fde0ff */
[----:B------:R-:W-:Y:S01]  /*56b0*/  IMAD R9, R14, 0x2a, RZ ;  /* 0x0000002a0e097824 */ /* 0x000fe200078e02ff */
[----:B------:R-:W-:Y:S02]  /*56c0*/  STL [R1+0x360], R11 ;  /* 0x0003600b01007387 */ /* 0x000fe40000100800 */
[----:B------:R-:W-:Y:S02]  /*56d0*/  ISETP.GE.U32.AND P1, PT, R10, 0x7fffff56, PT ;  /* 0x7fffff560a00780c */ /* 0x000fe40003f26070 */
[----:B------:R-:W-:Y:S01]  /*56e0*/  PRMT R61, RZ, 0x7610, R61 ;  /* 0x00007610ff3d7816 */ /* 0x000fe2000000003d */
[----:B0-----:R-:W-:Y:S01]  /*56f0*/  @!P2 IMAD.MOV.U32 R6, RZ, RZ, R16 ;  /* 0x000000ffff06a224 */ /* 0x001fe200078e0010 */
[----:B------:R-:W-:Y:S01]  /*5700*/  PRMT R60, RZ, 0x7610, R60 ;  /* 0x00007610ff3c7816 */ /* 0x000fe2000000003c */
[----:B---3--:R-:W-:Y:S04]  /*5710*/  STL [R1+0xc00], R63 ;  /* 0x000c003f01007387 */ /* 0x008fe80000100800 */
[----:B------:R0:W-:Y:S04]  /*5720*/  STL [R1+0x35c], R20 ;  /* 0x00035c1401007387 */ /* 0x0001e80000100800 */
[----:B------:R-:W-:Y:S01]  /*5730*/  STL [R1+0x368], R16 ;  /* 0x0003681001007387 */ /* 0x000fe20000100800 */
[----:B0-----:R-:W-:Y:S01]  /*5740*/  IMAD.X R20, R8, 0x1, R5, P6 ;  /* 0x0000000108147824 */ /* 0x001fe200030e0605 */
[----:B------:R-:W-:-:S02]  /*5750*/  SHF.R.S32.HI R8, RZ, 0x1f, R9 ;  /* 0x0000001fff087819 */ /* 0x000fc40000011409 */
[----:B------:R-:W-:Y:S01]  /*5760*/  IADD3 R11, P6, PT, R9, R2, RZ ;  /* 0x00000002090b7210 */ /* 0x000fe20007fde0ff */
[----:B--2---:R-:W-:Y:S01]  /*5770*/  STL [R1+0xc04], R62 ;  /* 0x000c043e01007387 */ /* 0x004fe20000100800 */
[----:B------:R-:W-:-:S03]  /*5780*/  @!P2 IMAD.MOV.U32 R7, RZ, RZ, R20 ;  /* 0x000000ffff07a224 */ /* 0x000fc600078e0014 */
[----:B------:R0:W-:Y:S04]  /*5790*/  STL [R1+0x364], R20 ;  /* 0x0003641401007387 */ /* 0x0001e80000100800 */
[----:B------:R1:W2:Y:S01]  /*57a0*/  @!P2 LDG.E.U8 R61, desc[UR20][R6.64] ;  /* 0x00000014063da981 */ /* 0x0002a2000c1e1100 */
[----:B0-----:R-:W-:Y:S02]  /*57b0*/  IMAD.X R20, R8, 0x1, R3, P6 ;  /* 0x0000000108147824 */ /* 0x001fe400030e0603 */
[----:B-1----:R-:W-:Y:S02]  /*57c0*/  @!P1 IMAD.MOV.U32 R6, RZ, RZ, R11 ;  /* 0x000000ffff069224 */ /* 0x002fe400078e000b */
[----:B------:R-:W-:-:S05]  /*57d0*/  @!P1 IMAD.MOV.U32 R7, RZ, RZ, R20 ;  /* 0x000000ffff079224 */ /* 0x000fca00078e0014 */
[----:B------:R0:W3:Y:S01]  /*57e0*/  @!P1 LDG.E.U8 R60, desc[UR20][R6.64] ;  /* 0x00000014063c9981 */ /* 0x0000e2000c1e1100 */
        /* <DEDUP_REMOVED lines=8> */
[----:B--2---:R-:W-:Y:S04]  /*5870*/  STL [R1+0xc08], R61 ;  /* 0x000c083d01007387 */ /* 0x004fe80000100800 */
[----:B------:R0:W-:Y:S04]  /*5880*/  STL [R1+0x404], R20 ;  /* 0x0004041401007387 */ /* 0x0001e80000100800 */
[----:B------:R-:W-:Y:S01]  /*5890*/  STL [R1+0x410], R16 ;  /* 0x0004101001007387 */ /* 0x000fe20000100800 */
[----:B0-----:R-:W-:Y:S01]  /*58a0*/  IMAD.X R20, R8, 0x1, R5, P6 ;  /* 0x0000000108147824 */ /* 0x001fe200030e0605 */
[----:B------:R-:W-:-:S02]  /*58b0*/  SHF.R.S32.HI R8, RZ, 0x1f, R9 ;  /* 0x0000001fff087819 */ /* 0x000fc40000011409 */
[----:B------:R-:W-:Y:S01]  /*58c0*/  IADD3 R11, P6, PT, R9, R2, RZ ;  /* 0x00000002090b7210 */ /* 0x000fe20007fde0ff */
[----:B---3--:R-:W-:Y:S01]  /*58d0*/  STL [R1+0xc0c], R60 ;  /* 0x000c0c3c01007387 */ /* 0x008fe20000100800 */
        /* <DEDUP_REMOVED lines=165> */
[----:B------:R-:W-:Y:S01]  /*6330*/  ISETP.GE.U32.AND P2, PT, R10, 0x7fffff0e, PT ;  /* 0x7fffff0e0a00780c */ /* 0x000fe20003f46070 */
[----:B0-----:R-:W-:Y:S01]  /*6340*/  @!P4 IMAD.MOV.U32 R6, RZ, RZ, R16 ;  /* 0x000000ffff06c224 */ /* 0x001fe200078e0010 */
        /* <DEDUP_REMOVED lines=59> */
[----:B------:R-:W-:Y:S02]  /*6700*/  VIADD R10, R144, 0xffffffec ;  /* 0xffffffec900a7836 */ /* 0x000fe40000000000 */
[----:B0-----:R-:W-:-:S03]  /*6710*/  @!P0 IMAD.MOV.U32 R6, RZ, RZ, R16 ;  /* 0x000000ffff068224 */ /* 0x001fc600078e0010 */
[----:B------:R-:W-:Y:S01]  /*6720*/  ISETP.GE.U32.AND P4, PT, R10, 0x7fffff6d, PT ;  /* 0x7fffff6d0a00780c */ /* 0x000fe20003f86070 */
[----:B------:R-:W-:-:S05]  /*6730*/  VIADD R10, R144, 0xffffffe4 ;  /* 0xffffffe4900a7836 */ /* 0x000fca0000000000 */
[----:B------:R-:W-:Y:S01]  /*6740*/  ISETP.GE.U32.AND P2, PT, R10, 0x7fffff65, PT ;  /* 0x7fffff650a00780c */ /* 0x000fe20003f46070 */
[----:B------:R-:W-:-:S05]  /*6750*/  VIADD R10, R144, 0xffffffdc ;  /* 0xffffffdc900a7836 */ /* 0x000fca0000000000 */
[----:B------:R-:W-:Y:S01]  /*6760*/  ISETP.GE.U32.AND P1, PT, R10, 0x7fffff5d, PT ;  /* 0x7fffff5d0a00780c */ /* 0x000fe20003f26070 */
[----:B------:R-:W-:Y:S01]  /*6770*/  VIADD R10, R144, 0xffffffd4 ;  /* 0xffffffd4900a7836 */ /* 0x000fe20000000000 */
[----:B------:R-:W-:Y:S02]  /*6780*/  PRMT R134, RZ, 0x7610, R134 ;  /* 0x00007610ff867816 */ /* 0x000fe40000000086 */
[----:B------:R-:W-:Y:S02]  /*6790*/  PRMT R133, RZ, 0x7610, R133 ;  /* 0x00007610ff857816 */ /* 0x000fe40000000085 */
[----:B------:R-:W-:Y:S02]  /*67a0*/  PRMT R132, RZ, 0x7610, R132 ;  /* 0x00007610ff847816 */ /* 0x000fe40000000084 */
[----:B------:R-:W-:Y:S02]  /*67b0*/  PRMT R131, RZ, 0x7610, R131 ;  /* 0x00007610ff837816 */ /* 0x000fe40000000083 */
[----:B------:R-:W-:-:S02]  /*67c0*/  PRMT R130, RZ, 0x7610, R130 ;  /* 0x00007610ff827816 */ /* 0x000fc40000000082 */
[----:B------:R-:W-:Y:S02]  /*67d0*/  PRMT R129, RZ, 0x7610, R129 ;  /* 0x00007610ff817816 */ /* 0x000fe40000000081 */
[----:B------:R-:W-:Y:S02]  /*67e0*/  PRMT R128, RZ, 0x7610, R128 ;  /* 0x00007610ff807816 */ /* 0x000fe40000000080 */
[----:B------:R-:W-:Y:S02]  /*67f0*/  PRMT R127, RZ, 0x7610, R127 ;  /* 0x00007610ff7f7816 */ /* 0x000fe4000000007f */
[----:B------:R-:W-:Y:S02]  /*6800*/  PRMT R126, RZ, 0x7610, R126 ;  /* 0x00007610ff7e7816 */ /* 0x000fe4000000007e */
[----:B------:R-:W-:Y:S02]  /*6810*/  PRMT R125, RZ, 0x7610, R125 ;  /* 0x00007610ff7d7816 */ /* 0x000fe4000000007d */
[----:B------:R-:W-:-:S02]  /*6820*/  PRMT R123, RZ, 0x7610, R123 ;  /* 0x00007610ff7b7816 */ /* 0x000fc4000000007b */
[----:B------:R-:W-:Y:S02]  /*6830*/  PRMT R122, RZ, 0x7610, R122 ;  /* 0x00007610ff7a7816 */ /* 0x000fe4000000007a */
        /* <DEDUP_REMOVED lines=11> */
[----:B0-----:R-:W-:Y:S01]  /*68f0*/  IMAD.X R20, R8, 0x1, R3, P6 ;  /* 0x0000000108147824 */ /* 0x001fe200030e0603 */
[----:B------:R-:W-:Y:S01]  /*6900*/  IADD3 R16, P6, PT, R9, R4, RZ ;  /* 0x0000000409107210 */ /* 0x000fe20007fde0ff */
[----:B------:R-:W-:Y:S01]  /*6910*/  IMAD R9, R14, 0x13, RZ ;  /* 0x000000130e097824 */ /* 0x000fe200078e02ff */
[----:B------:R-:W-:Y:S01]  /*6920*/  STL [R1+0x1ec], R11 ;  /* 0x0001ec0b01007387 */ /* 0x000fe20000100800 */
[----:B-1----:R-:W-:Y:S02]  /*6930*/  @!P3 IMAD.MOV.U32 R6, RZ, RZ, R11 ;  /* 0x000000ffff06b224 */ /* 0x002fe400078e000b */
[----:B------:R-:W-:Y:S01]  /*6940*/  @!P3 IMAD.MOV.U32 R7, RZ, RZ, R20 ;  /* 0x000000ffff07b224 */ /* 0x000fe200078e0014 */
[----:B------:R0:W-:Y:S04]  /*6950*/  STL [R1+0x1e8], R20 ;  /* 0x0001e81401007387 */ /* 0x0001e80000100800 */
[----:B------:R1:W3:Y:S01]  /*6960*/  @!P3 LDG.E.U8 R157, desc[UR20][R6.64] ;  /* 0x00000014069db981 */ /* 0x0002e2000c1e1100 */
[----:B0-----:R-:W-:Y:S01]  /*6970*/  IMAD.X R20, R8, 0x1, R5, P6 ;  /* 0x0000000108147824 */ /* 0x001fe200030e0605 */
[----:B------:R-:W-:-:S02]  /*6980*/  SHF.R.S32.HI R8, RZ, 0x1f, R9 ;  /* 0x0000001fff087819 */ /* 0x000fc40000011409 */
[C---:B------:R-:W-:Y:S01]  /*6990*/  IADD3 R11, P6, PT, R9.reuse, R2, RZ ;  /* 0x00000002090b7210 */ /* 0x040fe20007fde0ff */
[----:B------:R-:W-:Y:S01]  /*69a0*/  STL [R1+0x1f4], R16 ;  /* 0x0001f41001007387 */ /* 0x000fe20000100800 */
[----:B-1----:R-:W-:Y:S02]  /*69b0*/  @!P3 IMAD.MOV.U32 R6, RZ, RZ, R16 ;  /* 0x000000ffff06b224 */ /* 0x002fe400078e0010 */
[----:B------:R-:W-:Y:S01]  /*69c0*/  @!P3 IMAD.MOV.U32 R7, RZ, RZ, R20 ;  /* 0x000000ffff07b224 */ /* 0x000fe200078e0014 */
[----:B------:R0:W-:Y:S04]  /*69d0*/  STL [R1+0x1f0], R20 ;  /* 0x0001f01401007387 */ /* 0x0001e80000100800 */
[----:B------:R1:W2:Y:S01]  /*69e0*/  @!P3 LDG.E.U8 R156, desc[UR20][R6.64] ;  /* 0x00000014069cb981 */ /* 0x0002a2000c1e1100 */
[----:B0-----:R-:W-:Y:S01]  /*69f0*/  IMAD.X R20, R8, 0x1, R3, P6 ;  /* 0x0000000108147824 */ /* 0x001fe200030e0603 */
[----:B------:R-:W-:Y:S01]  /*6a00*/  IADD3 R16, P6, PT, R9, R4, RZ ;  /* 0x0000000409107210 */ /* 0x000fe20007fde0ff */
[----:B------:R-:W-:Y:S01]  /*6a10*/  IMAD R9, R14, 0x1b, RZ ;  /* 0x0000001b0e097824 */ /* 0x000fe200078e02ff */
[----:B------:R-:W-:Y:S01]  /*6a20*/  STL [R1+0x270], R11 ;  /* 0x0002700b01007387 */ /* 0x000fe20000100800 */
[----:B-1----:R-:W-:-:S02]  /*6a30*/  @!P4 IMAD.MOV.U32 R6, RZ, RZ, R11 ;  /* 0x000000ffff06c224 */ /* 0x002fc400078e000b */
[----:B------:R-:W-:Y:S01]  /*6a40*/  @!P4 IMAD.MOV.U32 R7, RZ, RZ, R20 ;  /* 0x000000ffff07c224 */ /* 0x000fe200078e0014 */
[----:B------:R0:W-:Y:S04]  /*6a50*/  STL [R1+0x26c], R20 ;  /* 0x00026c1401007387 */ /* 0x0001e80000100800 */
[----:B------:R1:W2:Y:S01]  /*6a60*/  @!P4 LDG.E.U8 R155, desc[UR20][R6.64] ;  /* 0x00000014069bc981 */ /* 0x0002a2000c1e1100 */
[----:B0-----:R-:W-:Y:S01]  /*6a70*/  IMAD.X R20, R8, 0x1, R5, P6 ;  /* 0x0000000108147824 */ /* 0x001fe200030e0605 */
[----:B------:R-:W-:Y:S02]  /*6a80*/  SHF.R.S32.HI R8, RZ, 0x1f, R9 ;  /* 0x0000001fff087819 */ /* 0x000fe40000011409 */
[----:B------:R-:W-:Y:S01]  /*6a90*/  IADD3 R11, P6, PT, R9, R2, RZ ;  /* 0x00000002090b7210 */ /* 0x000fe20007fde0ff */
[----:B------:R-:W-:Y:S01]  /*6aa0*/  STL [R1+0x278], R16 ;  /* 0x0002781001007387 */ /* 0x000fe20000100800 */
[----:B-1----:R-:W-:-:S02]  /*6ab0*/  @!P4 IMAD.MOV.U32 R6, RZ, RZ, R16 ;  /* 0x000000ffff06c224 */ /* 0x002fc400078e0010 */
[----:B------:R-:W-:Y:S01]  /*6ac0*/  @!P4 IMAD.MOV.U32 R7, RZ, RZ, R20 ;  /* 0x000000ffff07c224 */ /* 0x000fe200078e0014 */
[----:B------:R0:W-:Y:S01]  /*6ad0*/  STL [R1+0x274], R20 ;  /* 0x0002741401007387 */ /* 0x0001e20000100800 */
[----:B------:R-:W-:-:S03]  /*6ae0*/  ISETP.GE.U32.AND P0, PT, R10, 0x7fffff55, PT ;  /* 0x7fffff550a00780c */ /* 0x000fc60003f06070 */
[----:B------:R1:W2:Y:S01]  /*6af0*/  @!P4 LDG.E.U8 R154, desc[UR20][R6.64] ;  /* 0x00000014069ac981 */ /* 0x0002a2000c1e1100 */
[----:B0-----:R-:W-:Y:S01]  /*6b00*/  IMAD.X R20, R8, 0x1, R3, P6 ;  /* 0x0000000108147824 */ /* 0x001fe200030e0603 */
[----:B------:R-:W-:Y:S01]  /*6b10*/  IADD3 R16, P6, PT, R9, R4, RZ ;  /* 0x0000000409107210 */ /* 0x000fe20007fde0ff */
[----:B------:R-:W-:Y:S01]  /*6b20*/  IMAD R9, R14, 0x23, RZ ;  /* 0x000000230e097824 */ /* 0x000fe200078e02ff */
[----:B------:R-:W-:Y:S01]  /*6b30*/  STL [R1+0x2f0], R11 ;  /* 0x0002f00b01007387 */ /* 0x000fe20000100800 */
[----:B-1----:R-:W-:Y:S02]  /*6b40*/  @!P2 IMAD.MOV.U32 R6, RZ, RZ, R11 ;  /* 0x000000ffff06a224 */ /* 0x002fe400078e000b */
[----:B------:R-:W-:Y:S01]  /*6b50*/  @!P2 IMAD.MOV.U32 R7, RZ, RZ, R20 ;  /* 0x000000ffff07a224 */ /* 0x000fe200078e0014 */
[----:B------:R0:W-:Y:S01]  /*6b60*/  STL [R1+0x2ec], R20 ;  /* 0x0002ec1401007387 */ /* 0x0001e20000100800 */
[----:B------:R-:W-:-:S03]  /*6b70*/  VIADD R10, R144, 0xffffffcc ;  /* 0xffffffcc900a7836 */ /* 0x000fc60000000000 */
[----:B------:R1:W2:Y:S01]  /*6b80*/  @!P2 LDG.E.U8 R153, desc[UR20][R6.64] ;  /* 0x000000140699a981 */ /* 0x0002a2000c1e1100 */
[----:B0-----:R-:W-:Y:S01]  /*6b90*/  IMAD.X R20, R8, 0x1, R5, P6 ;  /* 0x0000000108147824 */ /* 0x001fe200030e0605 */
[----:B------:R-:W-:Y:S02]  /*6ba0*/  SHF.R.S32.HI R8, RZ, 0x1f, R9 ;  /* 0x0000001fff087819 */ /* 0x000fe40000011409 */
[C---:B------:R-:W-:Y:S01]  /*6bb0*/  IADD3 R11, P6, PT, R9.reuse, R2, RZ ;  /* 0x00000002090b7210 */ /* 0x040fe20007fde0ff */
[----:B------:R0:W-:Y:S01]  /*6bc0*/  STL [R1+0x2f8], R16 ;  /* 0x0002f81001007387 */ /* 0x0001e20000100800 */
[----:B-1----:R-:W-:Y:S01]  /*6bd0*/  @!P2 IMAD.MOV.U32 R6, RZ, RZ, R16 ;  /* 0x000000ffff06a224 */ /* 0x002fe200078e0010 */
[----:B------:R-:W-:Y:S01]  /*6be0*/  ISETP.GE.U32.AND P3, PT, R10, 0x7fffff4d, PT ;  /* 0x7fffff4d0a00780c */ /* 0x000fe20003f66070 */
[----:B------:R-:W-:Y:S02]  /*6bf0*/  VIADD R10, R144, 0xffffffc4 ;  /* 0xffffffc4900a7836 */ /* 0x000fe40000000000 */
[----:B0-----:R-:W-:Y:S01]  /*6c00*/  IMAD.X R16, R8, 0x1, R3, P6 ;  /* 0x0000000108107824 */ /* 0x001fe200030e0603 */
[----:B------:R-:W-:Y:S01]  /*6c10*/  IADD3 R9, P6, PT, R9, R4, RZ ;  /* 0x0000000409097210 */ /* 0x000fe20007fde0ff */
[----:B------:R-:W-:Y:S01]  /*6c20*/  STL [R1+0x2f4], R20 ;  /* 0x0002f41401007387 */ /* 0x000fe20000100800 */
[----:B------:R-:W-:Y:S01]  /*6c30*/  ISETP.GE.U32.AND P4, PT, R10, 0x7fffff45, PT ;  /* 0x7fffff450a00780c */ /* 0x000fe20003f86070 */
[----:B------:R-:W-:-:S02]  /*6c40*/  @!P2 IMAD.MOV.U32 R7, RZ, RZ, R20 ;  /* 0x000000ffff07a224 */ /* 0x000fc400078e0014 */
[----:B------:R-:W-:Y:S01]  /*6c50*/  IMAD.X R8, R8, 0x1, R5, P6 ;  /* 0x0000000108087824 */ /* 0x000fe200030e0605 */
[----:B------:R-:W-:Y:S01]  /*6c60*/  STL [R1+0x370], R11 ;  /* 0x0003700b01007387 */ /* 0x000fe20000100800 */
[----:B------:R-:W-:-:S03]  /*6c70*/  VIADD R10, R144, 0xffffffbc ;  /* 0xffffffbc900a7836 */ /* 0x000fc60000000000 */
[----:B------:R-:W-:Y:S04]  /*6c80*/  STL [R1+0x36c], R16 ;  /* 0x00036c1001007387 */ /* 0x000fe80000100800 */
[----:B------:R0:W-:Y:S04]  /*6c90*/  STL [R1+0x378], R9 ;  /* 0x0003780901007387 */ /* 0x0001e80000100800 */
[----:B------:R1:W2:Y:S01]  /*6ca0*/  @!P2 LDG.E.U8 R152, desc[UR20][R6.64] ;  /* 0x000000140698a981 */ /* 0x0002a2000c1e1100 */
[----:B------:R-:W-:Y:S01]  /*6cb0*/  ISETP.GE.U32.AND P2, PT, R10, 0x7fffff3d, PT ;  /* 0x7fffff3d0a00780c */ /* 0x000fe20003f46070 */
[----:B------:R-:W-:Y:S01]  /*6cc0*/  IMAD R10, R14, 0x2b, RZ ;  /* 0x0000002b0e0a7824 */ /* 0x000fe200078e02ff */
[----:B0-----:R-:W-:Y:S01]  /*6cd0*/  @!P1 LOP3.LUT R9, R9, R8, RZ, 0x3c, !PT ;  /* 0x0000000809099212 */ /* 0x001fe200078e3cff */
[----:B------:R0:W-:Y:S01]  /*6ce0*/  STL [R1+0x374], R8 ;  /* 0x0003740801007387 */ /* 0x0001e20000100800 */
[----:B-1----:R-:W-:-:S02]  /*6cf0*/  @!P1 IMAD.MOV.U32 R6, RZ, RZ, R11 ;  /* 0x000000ffff069224 */ /* 0x002fc400078e000b */
[----:B------:R-:W-:Y:S01]  /*6d00*/  @!P1 IMAD.MOV.U32 R7, RZ, RZ, R16 ;  /* 0x000000ffff079224 */ /* 0x000fe200078e0010 */
[----:B------:R-:W-:Y:S02]  /*6d10*/  IADD3 R11, P6, PT, R10, R2, RZ ;  /* 0x000000020a0b7210 */ /* 0x000fe40007fde0ff */
[C---:B0-----:R-:W-:Y:S02]  /*6d20*/  @!P1 LOP3.LUT R8, R9.reuse, R8, RZ, 0x3c, !PT ;  /* 0x0000000809089212 */ /* 0x041fe400078e3cff */
[----:B------:R0:W2:Y:S02]  /*6d30*/  @!P1 LDG.E.U8 R151, desc[UR20][R6.64] ;  /* 0x0000001406979981 */ /* 0x0000a4000c1e1100 */
[----:B------:R-:W-:Y:S02]  /*6d40*/  @!P1 LOP3.LUT R9, R9, R8, RZ, 0x3c, !PT ;  /* 0x0000000809099212 */ /* 0x000fe400078e3cff */
[----:B------:R-:W-:Y:S04]  /*6d50*/  STL [R1+0x418], R11 ;  /* 0x0004180b01007387 */ /* 0x000fe80000100800 */
[----:B------:R1:W2:Y:S01]  /*6d60*/  @!P1 LDG.E.U8 R150, desc[UR20][R8.64] ;  /* 0x0000001408969981 */ /* 0x0002a2000c1e1100 */
[----:B0-----:R-:W-:Y:S01]  /*6d70*/  SHF.R.S32.HI R6, RZ, 0x1f, R10 ;  /* 0x0000001fff067819 */ /* 0x001fe2000001140a */
[----:B------:R-:W-:-:S04]  /*6d80*/  VIADD R7, R144, 0xffffffb4 ;  /* 0xffffffb490077836 */ /* 0x000fc80000000000 */
[----:B------:R-:W-:Y:S01]  /*6d90*/  IMAD.X R20, R6, 0x1, R3, P6 ;  /* 0x0000000106147824 */ /* 0x000fe200030e0603 */
[----:B------:R-:W-:Y:S01]  /*6da0*/  ISETP.GE.U32.AND P1, PT, R7, 0x7fffff35, PT ;  /* 0x7fffff350700780c */ /* 0x000fe20003f26070 */
[----:B------:R-:W-:Y:S01]  /*6db0*/  IMAD R7, R14, 0x33, RZ ;  /* 0x000000330e077824 */ /* 0x000fe200078e02ff */
[----:B------:R-:W-:Y:S01]  /*6dc0*/  IADD3 R16, P6, PT, R10, R4, RZ ;  /* 0x000000040a107210 */ /* 0x000fe20007fde0ff */
[----:B-1----:R-:W-:Y:S01]  /*6dd0*/  @!P0 IMAD.MOV.U32 R8, RZ, RZ, R11 ;  /* 0x000000ffff088224 */ /* 0x002fe200078e000b */
[----:B------:R0:W-:Y:S01]  /*6de0*/  STL [R1+0x414], R20 ;  /* 0x0004141401007387 */ /* 0x0001e20000100800 */
[----:B------:R-:W-:-:S03]  /*6df0*/  @!P0 IMAD.MOV.U32 R9, RZ, RZ, R20 ;  /* 0x000000ffff098224 */ /* 0x000fc600078e0014 */
[----:B------:R-:W-:Y:S04]  /*6e00*/  STL [R1+0x420], R16 ;  /* 0x0004201001007387 */ /* 0x000fe80000100800 */
[----:B------:R1:W2:Y:S01]  /*6e10*/  @!P0 LDG.E.U8 R149, desc[UR20][R8.64] ;  /* 0x0000001408958981 */ /* 0x0002a2000c1e1100 */
[----:B0-----:R-:W-:Y:S01]  /*6e20*/  IMAD.X R20, R6, 0x1, R5, P6 ;  /* 0x0000000106147824 */ /* 0x001fe200030e0605 */
[----:B------:R-:W-:Y:S02]  /*6e30*/  SHF.R.S32.HI R6, RZ, 0x1f, R7 ;  /* 0x0000001fff067819 */ /* 0x000fe40000011407 */
[----:B------:R-:W-:Y:S02]  /*6e40*/  IADD3 R11, P6, PT, R7, R2, RZ ;  /* 0x00000002070b7210 */ /* 0x000fe40007fde0ff */
[----:B------:R0:W-:Y:S01]  /*6e50*/  STL [R1+0x41c], R20 ;  /* 0x00041c1401007387 */ /* 0x0001e20000100800 */
[----:B-1----:R-:W-:-:S02]  /*6e60*/  @!P0 IMAD.MOV.U32 R8, RZ, RZ, R16 ;  /* 0x000000ffff088224 */ /* 0x002fc400078e0010 */
[----:B------:R-:W-:Y:S01]  /*6e70*/  @!P0 IMAD.MOV.U32 R9, RZ, RZ, R20 ;  /* 0x000000ffff098224 */ /* 0x000fe200078e0014 */
[----:B------:R-:W-:Y:S01]  /*6e80*/  STL [R1+0x68c], R11 ;  /* 0x00068c0b01007387 */ /* 0x000fe20000100800 */
[----:B0-----:R-:W-:Y:S01]  /*6e90*/  IMAD.X R20, R6, 0x1, R3, P6 ;  /* 0x0000000106147824 */ /* 0x001fe200030e0603 */
[----:B------:R-:W-:Y:S01]  /*6ea0*/  IADD3 R16, P6, PT, R7, R4, RZ ;  /* 0x0000000407107210 */ /* 0x000fe20007fde0ff */
[----:B------:R-:W-:Y:S01]  /*6eb0*/  IMAD R7, R14, 0x3b, RZ ;  /* 0x0000003b0e077824 */ /* 0x000fe200078e02ff */
[----:B------:R0:W2:Y:S04]  /*6ec0*/  @!P0 LDG.E.U8 R148, desc[UR20][R8.64] ;  /* 0x0000001408948981 */ /* 0x0000a8000c1e1100 */
[----:B------:R1:W-:Y:S01]  /*6ed0*/  STL [R1+0x688], R20 ;  /* 0x0006881401007387 */ /* 0x0003e20000100800 */
[----:B0-----:R-:W-:-:S02]  /*6ee0*/  @!P3 IMAD.MOV.U32 R8, RZ, RZ, R11 ;  /* 0x000000ffff08b224 */ /* 0x001fc400078e000b */
[----:B------:R-:W-:Y:S02]  /*6ef0*/  @!P3 IMAD.MOV.U32 R9, RZ, RZ, R20 ;  /* 0x000000ffff09b224 */ /* 0x000fe400078e0014 */
[----:B-1----:R-:W-:Y:S01]  /*6f00*/  IMAD.X R20, R6, 0x1, R5, P6 ;  /* 0x0000000106147824 */ /* 0x002fe200030e0605 */
[----:B------:R-:W-:Y:S02]  /*6f10*/  SHF.R.S32.HI R6, RZ, 0x1f, R7 ;  /* 0x0000001fff067819 */ /* 0x000fe40000011407 */
[----:B------:R-:W-:Y:S01]  /*6f20*/  IADD3 R11, P6, PT, R7, R2, RZ ;  /* 0x00000002070b7210 */ /* 0x000fe20007fde0ff */
[----:B------:R0:W2:Y:S04]  /*6f30*/  @!P3 LDG.E.U8 R147, desc[UR20][R8.64] ;  /* 0x000000140893b981 */ /* 0x0000a8000c1e1100 */
[----:B------:R-:W-:Y:S04]  /*6f40*/  STL [R1+0x694], R16 ;  /* 0x0006941001007387 */ /* 0x000fe80000100800 */
[----:B------:R1:W-:Y:S01]  /*6f50*/  STL [R1+0x690], R20 ;  /* 0x0006901401007387 */ /* 0x0003e20000100800 */
[----:B0-----:R-:W-:-:S02]  /*6f60*/  @!P3 IMAD.MOV.U32 R8, RZ, RZ, R16 ;  /* 0x000000ffff08b224 */ /* 0x001fc400078e0010 */
[----:B------:R-:W-:Y:S01]  /*6f70*/  @!P3 IMAD.MOV.U32 R9, RZ, RZ, R20 ;  /* 0x000000ffff09b224 */ /* 0x000fe200078e0014 */
[----:B------:R-:W-:Y:S04]  /*6f80*/  STL [R1+0x70c], R11 ;  /* 0x00070c0b01007387 */ /* 0x000fe80000100800 */
[----:B------:R0:W2:Y:S01]  /*6f90*/  @!P3 LDG.E.U8 R146, desc[UR20][R8.64] ;  /* 0x000000140892b981 */ /* 0x0000a2000c1e1100 */
[----:B-1----:R-:W-:Y:S01]  /*6fa0*/  IMAD.X R20, R6, 0x1, R3, P6 ;  /* 0x0000000106147824 */ /* 0x002fe200030e0603 */
[----:B------:R-:W-:Y:S01]  /*6fb0*/  IADD3 R16, P6, PT, R7, R4, RZ ;  /* 0x0000000407107210 */ /* 0x000fe20007fde0ff */
[----:B------:R-:W-:-:S03]  /*6fc0*/  IMAD R7, R14, 0x43, RZ ;  /* 0x000000430e077824 */ /* 0x000fc600078e02ff */
[----:B------:R1:W-:Y:S01]  /*6fd0*/  STL [R1+0x708], R20 ;  /* 0x0007081401007387 */ /* 0x0003e20000100800 */
[----:B0-----:R-:W-:Y:S02]  /*6fe0*/  @!P4 IMAD.MOV.U32 R8, RZ, RZ, R11 ;  /* 0x000000ffff08c224 */ /* 0x001fe400078e000b */
[----:B------:R-:W-:Y:S02]  /*6ff0*/  @!P4 IMAD.MOV.U32 R9, RZ, RZ, R20 ;  /* 0x000000ffff09c224 */ /* 0x000fe400078e0014 */
[----:B-1----:R-:W-:Y:S01]  /*7000*/  IMAD.X R20, R6, 0x1, R5, P6 ;  /* 0x0000000106147824 */ /* 0x002fe200030e0605 */
[----:B------:R-:W-:Y:S02]  /*7010*/  SHF.R.S32.HI R6, RZ, 0x1f, R7 ;  /* 0x0000001fff067819 */ /* 0x000fe40000011407 */
[----:B------:R0:W2:Y:S01]  /*7020*/  @!P4 LDG.E.U8 R145, desc[UR20][R8.64] ;  /* 0x000000140891c981 */ /* 0x0000a2000c1e1100 */
[----:B------:R-:W-:-:S03]  /*7030*/  IADD3 R11, P6, PT, R7, R2, RZ ;  /* 0x00000002070b7210 */ /* 0x000fc60007fde0ff */
[----:B------:R-:W-:Y:S04]  /*7040*/  STL [R1+0x714], R16 ;  /* 0x0007141001007387 */ /* 0x000fe80000100800 */
[----:B------:R1:W-:Y:S01]  /*7050*/  STL [R1+0x710], R20 ;  /* 0x0007101401007387 */ /* 0x0003e20000100800 */
[----:B0-----:R-:W-:Y:S02]  /*7060*/  @!P4 IMAD.MOV.U32 R8, RZ, RZ, R16 ;  /* 0x000000ffff08c224 */ /* 0x001fe400078e0010 */
        /* <DEDUP_REMOVED lines=12> */
[----:B------:R-:W-:Y:S01]  /*7130*/  IADD3 R11, P6, PT, R7, R2, RZ ;  /* 0x00000002070b7210 */ /* 0x000fe20007fde0ff */
[----:B------:R-:W-:-:S02]  /*7140*/  VIADD R10, R144, 0xffffffac ;  /* 0xffffffac900a7836 */ /* 0x000fc40000000000 */
[----:B------:R-:W-:Y:S04]  /*7150*/  STL [R1+0x794], R16 ;  /* 0x0007941001007387 */ /* 0x000fe80000100800 */
[----:B------:R1:W-:Y:S01]  /*7160*/  STL [R1+0x790], R20 ;  /* 0x0007901401007387 */ /* 0x0003e20000100800 */
[----:B0-----:R-:W-:Y:S02]  /*7170*/  @!P2 IMAD.MOV.U32 R8, RZ, RZ, R16 ;  /* 0x000000ffff08a224 */ /* 0x001fe400078e0010 */
[----:B------:R-:W-:Y:S01]  /*7180*/  @!P2 IMAD.MOV.U32 R9, RZ, RZ, R20 ;  /* 0x000000ffff09a224 */ /* 0x000fe200078e0014 */
[----:B------:R-:W-:Y:S01]  /*7190*/  ISETP.GE.U32.AND P0, PT, R10, 0x7fffff2d, PT ;  /* 0x7fffff2d0a00780c */ /* 0x000fe20003f06070 */
[----:B------:R-:W-:Y:S01]  /*71a0*/  STL [R1+0x80c], R11 ;  /* 0x00080c0b01007387 */ /* 0x000fe20000100800 */
[----:B-1----:R-:W-:Y:S01]  /*71b0*/  IMAD.X R20, R6, 0x1, R3, P6 ;  /* 0x0000000106147824 */ /* 0x002fe200030e0603 */
        /* <DEDUP_REMOVED lines=9> */
[----:B------:R0:W2:Y:S01]  /*7250*/  @!P1 LDG.E.U8 R140, desc[UR20][R8.64] ;  /* 0x00000014088c9981 */ /* 0x0000a2000c1e1100 */
[----:B------:R-:W-:-:S03]  /*7260*/  VIADD R10, R144, 0xffffffa4 ;  /* 0xffffffa4900a7836 */ /* 0x000fc60000000000 */
        /* <DEDUP_REMOVED lines=98> */
[----:B------:R-:W-:Y:S01]  /*7890*/  IMAD.SHL.U32 R7, R14, 0x4, RZ ;  /* 0x000000040e077824 */ /* 0x000fe200078e00ff */
        /* <DEDUP_REMOVED lines=56> */
[----:B------:R-:W-:Y:S01]  /*7c20*/  PRMT R120, RZ, 0x7610, R120 ;  /* 0x00007610ff787816 */ /* 0x000fe20000000078 */
        /* <DEDUP_REMOVED lines=16> */
[----:B------:R0:W2:Y:S01]  /*7d30*/  @!P2 LDG.E.U8 R120, desc[UR20][R8.64] ;  /* 0x000000140878a981 */ /* 0x0000a2000c1e1100 */
[----:B------:R-:W-:-:S03]  /*7d40*/  PRMT R119, RZ, 0x7610, R119 ;  /* 0x00007610ff777816 */ /* 0x000fc60000000077 */
[----:B------:R1:W-:Y:S01]  /*7d50*/  STL [R1+0x2fc], R20 ;  /* 0x0002fc1401007387 */ /* 0x0003e20000100800 */
[----:B------:R-:W-:Y:S01]  /*7d60*/  PRMT R118, RZ, 0x7610, R118 ;  /* 0x00007610ff767816 */ /* 0x000fe20000000076 */
[----:B0-----:R-:W-:Y:S02]  /*7d70*/  @!P1 IMAD.MOV.U32 R8, RZ, RZ, R11 ;  /* 0x000000ffff089224 */ /* 0x001fe400078e000b */
        /* <DEDUP_REMOVED lines=138> */
[----:B------:R-:W-:Y:S02]  /*8620*/  VIADD R10, R144, 0xffffff9b ;  /* 0xffffff9b900a7836 */ /* 0x000fe40000000000 */
[----:B0-----:R-:W-:Y:S02]  /*8630*/  @!P3 IMAD.MOV.U32 R8, RZ, RZ, R11 ;  /* 0x000000ffff08b224 */ /* 0x001fe400078e000b */
[----:B------:R-:W-:Y:S02]  /*8640*/  @!P3 IMAD.MOV.U32 R9, RZ, RZ, R20 ;  /* 0x000000ffff09b224 */ /* 0x000fe400078e0014 */
[----:B-1----:R-:W-:Y:S01]  /*8650*/  IMAD.X R20, R6, 0x1, R5, P6 ;  /* 0x0000000106147824 */ /* 0x002fe200030e0605 */
[----:B------:R-:W-:Y:S02]  /*8660*/  SHF.R.S32.HI R6, RZ, 0x1f, R7 ;  /* 0x0000001fff067819 */ /* 0x000fe40000011407 */
[----:B------:R-:W-:Y:S01]  /*8670*/  IADD3 R11, P6, PT, R7, R2, RZ ;  /* 0x00000002070b7210 */ /* 0x000fe20007fde0ff */
[----:B------:R0:W2:Y:S01]  /*8680*/  @!P3 LDG.E.U8 R105, desc[UR20][R8.64] ;  /* 0x000000140869b981 */ /* 0x0000a2000c1e1100 */
[----:B------:R-:W-:-:S03]  /*8690*/  PRMT R104, RZ, 0x7610, R104 ;  /* 0x00007610ff687816 */ /* 0x000fc60000000068 */
[----:B------:R-:W-:Y:S04]  /*86a0*/  STL [R1+0x8a4], R16 ;  /* 0x0008a41001007387 */ /* 0x000fe80000100800 */
[----:B------:R1:W-:Y:S01]  /*86b0*/  STL [R1+0x8a0], R20 ;  /* 0x0008a01401007387 */ /* 0x0003e20000100800 */
[----:B0-----:R-:W-:Y:S02]  /*86c0*/  @!P3 IMAD.MOV.U32 R8, RZ, RZ, R16 ;  /* 0x000000ffff08b224 */ /* 0x001fe400078e0010 */
[----:B------:R-:W-:Y:S01]  /*86d0*/  @!P3 IMAD.MOV.U32 R9, RZ, RZ, R20 ;  /* 0x000000ffff09b224 */ /* 0x000fe200078e0014 */
[----:B------:R-:W-:Y:S01]  /*86e0*/  ISETP.GE.U32.AND P2, PT, R10, 0x7fffff1c, PT ;  /* 0x7fffff1c0a00780c */ /* 0x000fe20003f46070 */
[----:B------:R-:W-:Y:S01]  /*86f0*/  VIADD R10, R144, 0xffffff93 ;  /* 0xffffff93900a7836 */ /* 0x000fe20000000000 */
[----:B------:R-:W-:Y:S01]  /*8700*/  STL [R1+0x91c], R11 ;  /* 0x00091c0b01007387 */ /* 0x000fe20000100800 */
[----:B-1----:R-:W-:Y:S01]  /*8710*/  IMAD.X R20, R6, 0x1, R3, P6 ;  /* 0x0000000106147824 */ /* 0x002fe200030e0603 */
[----:B------:R-:W-:Y:S01]  /*8720*/  IADD3 R16, P6, PT, R7, R4, RZ ;  /* 0x0000000407107210 */ /* 0x000fe20007fde0ff */
[----:B------:R-:W-:Y:S01]  /*8730*/  IMAD R7, R14, 0x64, RZ ;  /* 0x000000640e077824 */ /* 0x000fe200078e02ff */
[----:B------:R0:W2:Y:S01]  /*8740*/  @!P3 LDG.E.U8 R104, desc[UR20][R8.64] ;  /* 0x000000140868b981 */ /* 0x0000a2000c1e1100 */
[----:B------:R-:W-:-:S03]  /*8750*/  PRMT R103, RZ, 0x7610, R103 ;  /* 0x00007610ff677816 */ /* 0x000fc60000000067 */
[----:B------:R1:W-:Y:S01]  /*8760*/  STL [R1+0x918], R20 ;  /* 0x0009181401007387 */ /* 0x0003e20000100800 */
[----:B------:R-:W-:Y:S01]  /*8770*/  ISETP.GE.U32.AND P1, PT, R10, 0x7fffff14, PT ;  /* 0x7fffff140a00780c */ /* 0x000fe20003f26070 */
[----:B0-----:R-:W-:Y:S02]  /*8780*/  @!P4 IMAD.MOV.U32 R8, RZ, RZ, R11 ;  /* 0x000000ffff08c224 */ /* 0x001fe400078e000b */
[----:B------:R-:W-:Y:S02]  /*8790*/  @!P4 IMAD.MOV.U32 R9, RZ, RZ, R20 ;  /* 0x000000ffff09c224 */ /* 0x000fe400078e0014 */
[----:B-1----:R-:W-:Y:S01]  /*87a0*/  IMAD.X R20, R6, 0x1, R5, P6 ;  /* 0x0000000106147824 */ /* 0x002fe200030e0605 */
[----:B------:R-:W-:Y:S02]  /*87b0*/  SHF.R.S32.HI R6, RZ, 0x1f, R7 ;  /* 0x0000001fff067819 */ /* 0x000fe40000011407 */
[----:B------:R-:W-:Y:S01]  /*87c0*/  IADD3 R11, P6, PT, R7, R2, RZ ;  /* 0x00000002070b7210 */ /* 0x000fe20007fde0ff */
[----:B------:R-:W-:Y:S01]  /*87d0*/  VIADD R10, R144, 0xffffff8b ;  /* 0xffffff8b900a7836 */ /* 0x000fe20000000000 */
        /* <DEDUP_REMOVED lines=24> */
[----:B------:R1:W-:Y:S01]  /*8960*/  STL [R1+0x9a4], R16 ;  /* 0x0009a41001007387 */ /* 0x0003e20000100800 */
[----:B------:R-:W-:-:S03]  /*8970*/  ISETP.GE.U32.AND P4, PT, R10, 0x7fffff7b, PT ;  /* 0x7fffff7b0a00780c */ /* 0x000fc60003f86070 */
[----:B------:R3:W-:Y:S01]  /*8980*/  STL [R1+0x9a0], R20 ;  /* 0x0009a01401007387 */ /* 0x0007e20000100800 */
[----:B0-----:R-:W-:Y:S02]  /*8990*/  @!P2 IMAD.MOV.U32 R8, RZ, RZ, R16 ;  /* 0x000000ffff08a224 */ /* 0x001fe400078e0010 */
[----:B------:R-:W-:Y:S02]  /*89a0*/  @!P2 IMAD.MOV.U32 R9, RZ, RZ, R20 ;  /* 0x000000ffff09a224 */ /* 0x000fe400078e0014 */
[----:B-1----:R-:W-:Y:S01]  /*89b0*/  IMAD.X R16, R6, 0x1, R3, P6 ;  /* 0x0000000106107824 */ /* 0x002fe200030e0603 */
[----:B------:R-:W-:Y:S01]  /*89c0*/  PRMT R99, RZ, 0x7610, R99 ;  /* 0x00007610ff637816 */ /* 0x000fe20000000063 */
[----:B------:R-:W-:Y:S01]  /*89d0*/  VIADD R10, R144, 0xfffffff2 ;  /* 0xfffffff2900a7836 */ /* 0x000fe20000000000 */
[----:B------:R0:W2:Y:S01]  /*89e0*/  @!P2 LDG.E.U8 R100, desc[UR20][R8.64] ;  /* 0x000000140864a981 */ /* 0x0000a2000c1e1100 */
[----:B---3--:R-:W-:Y:S01]  /*89f0*/  IADD3 R20, P6, PT, R7, R4, RZ ;  /* 0x0000000407147210 */ /* 0x008fe20007fde0ff */
[----:B------:R-:W-:-:S02]  /*8a00*/  IMAD R7, R14, 0x74, RZ ;  /* 0x000000740e077824 */ /* 0x000fc400078e02ff */
[----:B------:R-:W-:Y:S02]  /*8a10*/  STL [R1+0xa1c], R11 ;  /* 0x000a1c0b01007387 */ /* 0x000fe40000100800 */
[----:B------:R-:W-:Y:S01]  /*8a20*/  IMAD.X R21, R6, 0x1, R5, P6 ;  /* 0x0000000106157824 */ /* 0x000fe200030e0605 */
[----:B------:R-:W-:Y:S01]  /*8a30*/  SHF.R.S32.HI R6, RZ, 0x1f, R7 ;  /* 0x0000001fff067819 */ /* 0x000fe20000011407 */
[----:B------:R1:W-:Y:S01]  /*8a40*/  STL [R1+0xa18], R16 ;  /* 0x000a181001007387 */ /* 0x0003e20000100800 */
[----:B0-----:R-:W-:Y:S02]  /*8a50*/  @!P1 IMAD.MOV.U32 R8, RZ, RZ, R11 ;  /* 0x000000ffff089224 */ /* 0x001fe400078e000b */
[----:B------:R-:W-:Y:S01]  /*8a60*/  @!P1 IMAD.MOV.U32 R9, RZ, RZ, R16 ;  /* 0x000000ffff099224 */ /* 0x000fe200078e0010 */
[----:B------:R-:W-:Y:S01]  /*8a70*/  ISETP.GE.U32.AND P2, PT, R10, 0x7fffff73, PT ;  /* 0x7fffff730a00780c */ /* 0x000fe20003f46070 */
[----:B------:R-:W-:Y:S01]  /*8a80*/  STL [R1+0xa24], R20 ;  /* 0x000a241401007387 */ /* 0x000fe20000100800 */
[----:B------:R-:W-:-:S02]  /*8a90*/  PRMT R10, RZ, 0x7610, R10 ;  /* 0x00007610ff0a7816 */ /* 0x000fc4000000000a */
[C---:B-1----:R-:W-:Y:S01]  /*8aa0*/  IADD3 R16, P6, PT, R7.reuse, R2, RZ ;  /* 0x0000000207107210 */ /* 0x042fe20007fde0ff */
[----:B------:R0:W3:Y:S04]  /*8ab0*/  @!P1 LDG.E.U8 R99, desc[UR20][R8.64] ;  /* 0x0000001408639981 */ /* 0x0000e8000c1e1100 */
[----:B------:R1:W-:Y:S01]  /*8ac0*/  STL [R1+0xa20], R21 ;  /* 0x000a201501007387 */ /* 0x0003e20000100800 */
[----:B------:R-:W-:Y:S01]  /*8ad0*/  PRMT R98, RZ, 0x7610, R98 ;  /* 0x00007610ff627816 */ /* 0x000fe20000000062 */
[----:B0-----:R-:W-:Y:S02]  /*8ae0*/  @!P1 IMAD.MOV.U32 R8, RZ, RZ, R20 ;  /* 0x000000ffff089224 */ /* 0x001fe400078e0014 */
[----:B------:R-:W-:Y:S02]  /*8af0*/  @!P1 IMAD.MOV.U32 R9, RZ, RZ, R21 ;  /* 0x000000ffff099224 */ /* 0x000fe400078e0015 */
[----:B-1----:R-:W-:Y:S01]  /*8b00*/  IMAD.X R21, R6, 0x1, R3, P6 ;  /* 0x0000000106157824 */ /* 0x002fe200030e0603 */
[----:B------:R-:W-:Y:S01]  /*8b10*/  IADD3 R20, P6, PT, R7, R4, RZ ;  /* 0x0000000407147210 */ /* 0x000fe20007fde0ff */
[----:B------:R-:W-:Y:S01]  /*8b20*/  IMAD R7, R14, 0x7c, RZ ;  /* 0x0000007c0e077824 */ /* 0x000fe200078e02ff */
[----:B------:R0:W2:Y:S04]  /*8b30*/  @!P1 LDG.E.U8 R10, desc[UR20][R8.64] ;  /* 0x00000014080a9981 */ /* 0x0000a8000c1e1100 */
[----:B------:R-:W-:Y:S04]  /*8b40*/  STL [R1+0xa9c], R16 ;  /* 0x000a9c1001007387 */ /* 0x000fe80000100800 */
[----:B------:R1:W-:Y:S01]  /*8b50*/  STL [R1+0xa98], R21 ;  /* 0x000a981501007387 */ /* 0x0003e20000100800 */
[----:B0-----:R-:W-:-:S02]  /*8b60*/  @!P0 IMAD.MOV.U32 R8, RZ, RZ, R16 ;  /* 0x000000ffff088224 */ /* 0x001fc400078e0010 */
[----:B------:R-:W-:Y:S01]  /*8b70*/  @!P0 IMAD.MOV.U32 R9, RZ, RZ, R21 ;  /* 0x000000ffff098224 */ /* 0x000fe200078e0015 */
[----:B------:R-:W-:Y:S01]  /*8b80*/  STL [R1+0xaa4], R20 ;  /* 0x000aa41401007387 */ /* 0x000fe20000100800 */
[----:B------:R-:W-:Y:S01]  /*8b90*/  VIADD R11, R144, 0xffffffea ;  /* 0xffffffea900b7836 */ /* 0x000fe20000000000 */
[----:B------:R-:W-:Y:S02]  /*8ba0*/  PRMT R49, RZ, 0x7610, R49 ;  /* 0x00007610ff317816 */ /* 0x000fe40000000031 */
[----:B------:R0:W2:Y:S01]  /*8bb0*/  @!P0 LDG.E.U8 R98, desc[UR20][R8.64] ;  /* 0x0000001408628981 */ /* 0x0000a2000c1e1100 */
[----:B-1----:R-:W-:Y:S01]  /*8bc0*/  IMAD.X R21, R6, 0x1, R5, P6 ;  /* 0x0000000106157824 */ /* 0x002fe200030e0605 */
[----:B------:R-:W-:Y:S02]  /*8bd0*/  SHF.R.S32.HI R6, RZ, 0x1f, R7 ;  /* 0x0000001fff067819 */ /* 0x000fe40000011407 */
[----:B------:R-:W-:Y:S02]  /*8be0*/  IADD3 R16, P6, PT, R7, R2, RZ ;  /* 0x0000000207107210 */ /* 0x000fe40007fde0ff */
[----:B------:R1:W-:Y:S01]  /*8bf0*/  STL [R1+0xaa0], R21 ;  /* 0x000aa01501007387 */ /* 0x0003e20000100800 */
[----:B0-----:R-:W-:-:S02]  /*8c00*/  @!P0 IMAD.MOV.U32 R8, RZ, RZ, R20 ;  /* 0x000000ffff088224 */ /* 0x001fc400078e0014 */
[----:B------:R-:W-:Y:S01]  /*8c10*/  @!P0 IMAD.MOV.U32 R9, RZ, RZ, R21 ;  /* 0x000000ffff098224 */ /* 0x000fe200078e0015 */
[----:B------:R-:W-:Y:S01]  /*8c20*/  ISETP.GE.U32.AND P1, PT, R11, 0x7fffff6b, PT ;  /* 0x7fffff6b0b00780c */ /* 0x000fe20003f26070 */
[----:B-1----:R-:W-:Y:S01]  /*8c30*/  IMAD.X R21, R6, 0x1, R3, P6 ;  /* 0x0000000106157824 */ /* 0x002fe200030e0603 */
[----:B------:R-:W-:Y:S01]  /*8c40*/  IADD3 R20, P6, PT, R7, R4, RZ ;  /* 0x0000000407147210 */ /* 0x000fe20007fde0ff */
[----:B------:R-:W-:Y:S01]  /*8c50*/  IMAD R7, R14, 0x5, RZ ;  /* 0x000000050e077824 */ /* 0x000fe200078e02ff */
[----:B------:R0:W2:Y:S01]  /*8c60*/  @!P0 LDG.E.U8 R49, desc[UR20][R8.64] ;  /* 0x0000001408318981 */ /* 0x0000a2000c1e1100 */
[----:B------:R-:W-:Y:S01]  /*8c70*/  VIADD R11, R144, 0xffffffe2 ;  /* 0xffffffe2900b7836 */ /* 0x000fe20000000000 */
[----:B------:R-:W-:Y:S01]  /*8c80*/  PRMT R48, RZ, 0x7610, R48 ;  /* 0x00007610ff307816 */ /* 0x000fe20000000030 */
[----:B------:R-:W-:Y:S01]  /*8c90*/  IMAD.X R22, R6, 0x1, R5, P6 ;  /* 0x0000000106167824 */ /* 0x000fe200030e0605 */
[----:B------:R-:W-:Y:S01]  /*8ca0*/  STL [R1+0xb1c], R16 ;  /* 0x000b1c1001007387 */ /* 0x000fe20000100800 */
[----:B------:R-:W-:-:S03]  /*8cb0*/  SHF.R.S32.HI R6, RZ, 0x1f, R7 ;  /* 0x0000001fff067819 */ /* 0x000fc60000011407 */
[----:B------:R1:W-:Y:S01]  /*8cc0*/  STL [R1+0xb18], R21 ;  /* 0x000b181501007387 */ /* 0x0003e20000100800 */
[----:B0-----:R-:W-:Y:S02]  /*8cd0*/  @!P3 IMAD.MOV.U32 R8, RZ, RZ, R16 ;  /* 0x000000ffff08b224 */ /* 0x001fe400078e0010 */
[----:B------:R-:W-:Y:S01]  /*8ce0*/  @!P3 IMAD.MOV.U32 R9, RZ, RZ, R21 ;  /* 0x000000ffff09b224 */ /* 0x000fe200078e0015 */
[----:B------:R-:W-:Y:S01]  /*8cf0*/  ISETP.GE.U32.AND P0, PT, R11, 0x7fffff63, PT ;  /* 0x7fffff630b00780c */ /* 0x000fe20003f06070 */
[----:B------:R-:W-:Y:S01]  /*8d00*/  STL [R1+0xb24], R20 ;  /* 0x000b241401007387 */ /* 0x000fe20000100800 */
[----:B------:R-:W-:Y:S02]  /*8d10*/  PRMT R11, RZ, 0x7610, R11 ;  /* 0x00007610ff0b7816 */ /* 0x000fe4000000000b */
[----:B-1----:R-:W-:Y:S01]  /*8d20*/  IADD3 R21, P6, PT, R7, R2, RZ ;  /* 0x0000000207157210 */ /* 0x002fe20007fde0ff */
[----:B------:R0:W2:Y:S04]  /*8d30*/  @!P3 LDG.E.U8 R48, desc[UR20][R8.64] ;  /* 0x000000140830b981 */ /* 0x0000a8000c1e1100 */
[----:B------:R1:W-:Y:S01]  /*8d40*/  STL [R1+0xb20], R22 ;  /* 0x000b201601007387 */ /* 0x0003e20000100800 */
[----:B------:R-:W-:Y:S01]  /*8d50*/  PRMT R97, RZ, 0x7610, R97 ;  /* 0x00007610ff617816 */ /* 0x000fe20000000061 */
[----:B0-----:R-:W-:-:S02]  /*8d60*/  @!P3 IMAD.MOV.U32 R8, RZ, RZ, R20 ;  /* 0x000000ffff08b224 */ /* 0x001fc400078e0014 */
        /* <DEDUP_REMOVED lines=10> */
[----:B------:R-:W-:-:S03]  /*8e10*/  PRMT R96, RZ, 0x7610, R96 ;  /* 0x00007610ff607816 */ /* 0x000fc60000000060 */
[----:B------:R0:W2:Y:S01]  /*8e20*/  @!P4 LDG.E.U8 R97, desc[UR20][R8.64] ;  /* 0x000000140861c981 */ /* 0x0000a2000c1e1100 */
[----:B-1----:R-:W-:Y:S01]  /*8e30*/  IMAD.X R22, R6, 0x1, R5, P6 ;  /* 0x0000000106167824 */ /* 0x002fe200030e0605 */
[----:B------:R-:W-:Y:S02]  /*8e40*/  SHF.R.S32.HI R6, RZ, 0x1f, R7 ;  /* 0x0000001fff067819 */ /* 0x000fe40000011407 */
[C---:B------:R-:W-:Y:S02]  /*8e50*/  IADD3 R21, P6, PT, R7.reuse, R2, RZ ;  /* 0x0000000207157210 */ /* 0x040fe40007fde0ff */
[----:B------:R1:W-:Y:S01]  /*8e60*/  STL [R1+0x188], R22 ;  /* 0x0001881601007387 */ /* 0x0003e20000100800 */
[----:B0-----:R-:W-:Y:S02]  /*8e70*/  @!P4 IMAD.MOV.U32 R8, RZ, RZ, R20 ;  /* 0x000000ffff08c224 */ /* 0x001fe400078e0014 */
[----:B------:R-:W-:Y:S02]  /*8e80*/  @!P4 IMAD.MOV.U32 R9, RZ, RZ, R22 ;  /* 0x000000ffff09c224 */ /* 0x000fe400078e0016 */
[----:B-1----:R-:W-:Y:S01]  /*8e90*/  IMAD.X R22, R6, 0x1, R3, P6 ;  /* 0x0000000106167824 */ /* 0x002fe200030e0603 */
[----:B------:R-:W-:Y:S01]  /*8ea0*/  IADD3 R20, P6, PT, R7, R4, RZ ;  /* 0x0000000407147210 */ /* 0x000fe20007fde0ff */
[----:B------:R-:W-:Y:S01]  /*8eb0*/  IMAD R7, R14, 0x15, RZ ;  /* 0x000000150e077824 */ /* 0x000fe200078e02ff */
[----:B------:R0:W2:Y:S01]  /*8ec0*/  @!P4 LDG.E.U8 R96, desc[UR20][R8.64] ;  /* 0x000000140860c981 */ /* 0x0000a2000c1e1100 */
[----:B------:R-:W-:-:S03]  /*8ed0*/  PRMT R95, RZ, 0x7610, R95 ;  /* 0x00007610ff5f7816 */ /* 0x000fc6000000005f */
[----:B------:R-:W-:Y:S04]  /*8ee0*/  STL [R1+0x210], R21 ;  /* 0x0002101501007387 */ /* 0x000fe80000100800 */
[----:B------:R1:W-:Y:S01]  /*8ef0*/  STL [R1+0x20c], R22 ;  /* 0x00020c1601007387 */ /* 0x0003e20000100800 */
[----:B0-----:R-:W-:Y:S02]  /*8f00*/  @!P2 IMAD.MOV.U32 R8, RZ, RZ, R21 ;  /* 0x000000ffff08a224 */ /* 0x001fe400078e0015 */
        /* <DEDUP_REMOVED lines=20> */
[----:B------:R-:W-:Y:S01]  /*9050*/  PRMT R92, RZ, 0x7610, R92 ;  /* 0x00007610ff5c7816 */ /* 0x000fe2000000005c */
[----:B------:R-:W-:-:S02]  /*9060*/  VIADD R16, R144, 0xffffffda ;  /* 0xffffffda90107836 */ /* 0x000fc40000000000 */
        /* <DEDUP_REMOVED lines=10> */
[----:B------:R-:W-:Y:S01]  /*9110*/  ISETP.GE.U32.AND P3, PT, R16, 0x7fffff5b, PT ;  /* 0x7fffff5b1000780c */ /* 0x000fe20003f66070 */
        /* <DEDUP_REMOVED lines=91> */
[----:B------:R-:W-:Y:S02]  /*96d0*/  IADD3 R21, P6, PT, R7, R2, RZ ;  /* 0x0000000207157210 */ /* 0x000fe40007fde0ff */
[----:B------:R1:W-:Y:S01]  /*96e0*/  STL [R1+0x730], R22 ;  /* 0x0007301601007387 */ /* 0x0003e20000100800 */
[----:B------:R-:W-:Y:S02]  /*96f0*/  VIADD R16, R144, 0xffffffb2 ;  /* 0xffffffb290107836 */ /* 0x000fe40000000000 */
[----:B0-----:R-:W-:Y:S02]  /*9700*/  @!P1 IMAD.MOV.U32 R8, RZ, RZ, R20 ;  /* 0x000000ffff089224 */ /* 0x001fe400078e0014 */
[----:B------:R-:W-:-:S02]  /*9710*/  @!P1 IMAD.MOV.U32 R9, RZ, RZ, R22 ;  /* 0x000000ffff099224 */ /* 0x000fc400078e0016 */
[----:B-1----:R-:W-:Y:S01]  /*9720*/  IMAD.X R22, R6, 0x1, R3, P6 ;  /* 0x0000000106167824 */ /* 0x002fe200030e0603 */
[----:B------:R-:W-:Y:S01]  /*9730*/  IADD3 R20, P6, PT, R7, R4, RZ ;  /* 0x0000000407147210 */ /* 0x000fe20007fde0ff */
[----:B------:R-:W-:Y:S01]  /*9740*/  IMAD R7, R14, 0x4d, RZ ;  /* 0x0000004d0e077824 */ /* 0x000fe200078e02ff */
[----:B------:R0:W2:Y:S01]  /*9750*/  @!P1 LDG.E.U8 R82, desc[UR20][R8.64] ;  /* 0x0000001408529981 */ /* 0x0000a2000c1e1100 */
[----:B------:R-:W-:-:S03]  /*9760*/  PRMT R81, RZ, 0x7610, R81 ;  /* 0x00007610ff517816 */ /* 0x000fc60000000051 */
[----:B------:R-:W-:Y:S01]  /*9770*/  STL [R1+0x7ac], R21 ;  /* 0x0007ac1501007387 */ /* 0x000fe20000100800 */
[----:B------:R-:W-:Y:S01]  /*9780*/  ISETP.GE.U32.AND P3, PT, R16, 0x7fffff33, PT ;  /* 0x7fffff331000780c */ /* 0x000fe20003f66070 */
[----:B------:R-:W-:Y:S02]  /*9790*/  VIADD R16, R144, 0xffffffaa ;  /* 0xffffffaa90107836 */ /* 0x000fe40000000000 */
[----:B------:R1:W-:Y:S01]  /*97a0*/  STL [R1+0x7a8], R22 ;  /* 0x0007a81601007387 */ /* 0x0003e20000100800 */
[----:B0-----:R-:W-:Y:S02]  /*97b0*/  @!P0 IMAD.MOV.U32 R8, RZ, RZ, R21 ;  /* 0x000000ffff088224 */ /* 0x001fe400078e0015 */
[----:B------:R-:W-:Y:S01]  /*97c0*/  @!P0 IMAD.MOV.U32 R9, RZ, RZ, R22 ;  /* 0x000000ffff098224 */ /* 0x000fe200078e0016 */
[----:B------:R-:W-:Y:S01]  /*97d0*/  STL [R1+0x7b4], R20 ;  /* 0x0007b41401007387 */ /* 0x000fe20000100800 */
[----:B------:R-:W-:-:S03]  /*97e0*/  ISETP.GE.U32.AND P4, PT, R16, 0x7fffff2b, PT ;  /* 0x7fffff2b1000780c */ /* 0x000fc60003f86070 */
[----:B------:R0:W2:Y:S01]  /*97f0*/  @!P0 LDG.E.U8 R81, desc[UR20][R8.64] ;  /* 0x0000001408518981 */ /* 0x0000a2000c1e1100 */
[----:B-1----:R-:W-:Y:S01]  /*9800*/  IMAD.X R22, R6, 0x1, R5, P6 ;  /* 0x0000000106167824 */ /* 0x002fe200030e0605 */
[----:B------:R-:W-:Y:S02]  /*9810*/  SHF.R.S32.HI R6, RZ, 0x1f, R7 ;  /* 0x0000001fff067819 */ /* 0x000fe40000011407 */
[----:B------:R-:W-:Y:S02]  /*9820*/  IADD3 R21, P6, PT, R7, R2, RZ ;  /* 0x0000000207157210 */ /* 0x000fe40007fde0ff */
[----:B------:R1:W-:Y:S01]  /*9830*/  STL [R1+0x7b0], R22 ;  /* 0x0007b01601007387 */ /* 0x0003e20000100800 */
[----:B------:R-:W-:Y:S01]  /*9840*/  PRMT R80, RZ, 0x7610, R80 ;  /* 0x00007610ff507816 */ /* 0x000fe20000000050 */
[----:B------:R-:W-:Y:S02]  /*9850*/  VIADD R16, R144, 0xffffffa2 ;  /* 0xffffffa290107836 */ /* 0x000fe40000000000 */
[----:B0-----:R-:W-:-:S02]  /*9860*/  @!P0 IMAD.MOV.U32 R9, RZ, RZ, R22 ;  /* 0x000000ffff098224 */ /* 0x001fc400078e0016 */
[----:B------:R-:W-:Y:S02]  /*9870*/  @!P0 IMAD.MOV.U32 R8, RZ, RZ, R20 ;  /* 0x000000ffff088224 */ /* 0x000fe400078e0014 */
[----:B------:R-:W-:Y:S02]  /*9880*/  IMAD.MOV.U32 R62, RZ, RZ, R19 ;  /* 0x000000ffff3e7224 */ /* 0x000fe400078e0013 */
[----:B-1----:R-:W-:Y:S01]  /*9890*/  IMAD.X R22, R6, 0x1, R3, P6 ;  /* 0x0000000106167824 */ /* 0x002fe200030e0603 */
[----:B------:R-:W-:Y:S01]  /*98a0*/  IADD3 R60, P6, PT, R7, R4, RZ ;  /* 0x00000004073c7210 */ /* 0x000fe20007fde0ff */
[----:B------:R-:W-:Y:S01]  /*98b0*/  IMAD R19, R14, 0x55, RZ ;  /* 0x000000550e137824 */ /* 0x000fe200078e02ff */
[----:B------:R-:W-:Y:S01]  /*98c0*/  ISETP.GE.U32.AND P2, PT, R16, 0x7fffff23, PT ;  /* 0x7fffff231000780c */ /* 0x000fe20003f46070 */
[----:B------:R-:W-:Y:S01]  /*98d0*/  IMAD.MOV.U32 R63, RZ, RZ, R18 ;  /* 0x000000ffff3f7224 */ /* 0x000fe200078e0012 */
[----:B------:R0:W2:Y:S01]  /*98e0*/  @!P0 LDG.E.U8 R80, desc[UR20][R8.64] ;  /* 0x0000001408508981 */ /* 0x0000a2000c1e1100 */
[----:B------:R-:W-:Y:S01]  /*98f0*/  IMAD.X R64, R6, 0x1, R5, P6 ;  /* 0x0000000106407824 */ /* 0x000fe200030e0605 */
[----:B------:R-:W-:Y:S01]  /*9900*/  IADD3 R18, P6, PT, R19, R2, RZ ;  /* 0x0000000213127210 */ /* 0x000fe20007fde0ff */
[----:B------:R-:W-:Y:S01]  /*9910*/  VIADD R16, R144, 0xffffff9a ;  /* 0xffffff9a90107836 */ /* 0x000fe20000000000 */
[----:B------:R-:W-:Y:S01]  /*9920*/  PRMT R59, RZ, 0x7610, R59 ;  /* 0x00007610ff3b7816 */ /* 0x000fe2000000003b */
[----:B------:R-:W-:-:S02]  /*9930*/  IMAD R20, R14, 0x5d, RZ ;  /* 0x0000005d0e147824 */ /* 0x000fc400078e02ff */
[----:B------:R-:W-:Y:S01]  /*9940*/  @!P3 IMAD.MOV.U32 R6, RZ, RZ, R21 ;  /* 0x000000ffff06b224 */ /* 0x000fe200078e0015 */
[----:B0-----:R-:W-:Y:S01]  /*9950*/  SHF.R.S32.HI R8, RZ, 0x1f, R19 ;  /* 0x0000001fff087819 */ /* 0x001fe20000011413 */
[----:B------:R-:W-:Y:S01]  /*9960*/  @!P3 IMAD.MOV.U32 R7, RZ, RZ, R22 ;  /* 0x000000ffff07b224 */ /* 0x000fe200078e0016 */
[----:B------:R-:W-:Y:S01]  /*9970*/  ISETP.GE.U32.AND P1, PT, R16, 0x7fffff1b, PT ;  /* 0x7fffff1b1000780c */ /* 0x000fe20003f26070 */
[----:B------:R-:W-:Y:S01]  /*9980*/  VIADD R16, R144, 0xffffff92 ;  /* 0xffffff9290107836 */ /* 0x000fe20000000000 */
[----:B------:R0:W-:Y:S01]  /*9990*/  STL [R1+0x82c], R21 ;  /* 0x00082c1501007387 */ /* 0x0001e20000100800 */
[----:B------:R-:W-:Y:S01]  /*99a0*/  IMAD.X R61, R8, 0x1, R3, P6 ;  /* 0x00000001083d7824 */ /* 0x000fe200030e0603 */
[----:B------:R-:W-:Y:S02]  /*99b0*/  SHF.R.S32.HI R9, RZ, 0x1f, R20 ;  /* 0x0000001fff097819 */ /* 0x000fe40000011414 */
[----:B------:R-:W-:Y:S01]  /*99c0*/  IADD3 R65, P6, PT, R20, R2, RZ ;  /* 0x0000000214417210 */ /* 0x000fe20007fde0ff */
[----:B------:R1:W2:Y:S01]  /*99d0*/  @!P3 LDG.E.U8 R59, desc[UR20][R6.64] ;  /* 0x00000014063bb981 */ /* 0x0002a2000c1e1100 */
[----:B------:R-:W-:Y:S01]  /*99e0*/  PRMT R57, RZ, 0x7610, R57 ;  /* 0x00007610ff397816 */ /* 0x000fe20000000039 */
[----:B0-----:R-:W-:Y:S01]  /*99f0*/  IMAD R21, R14, 0x65, RZ ;  /* 0x000000650e157824 */ /* 0x001fe200078e02ff */
[----:B------:R-:W-:Y:S01]  /*9a00*/  ISETP.GE.U32.AND P0, PT, R16, 0x7fffff13, PT ;  /* 0x7fffff131000780c */ /* 0x000fe20003f06070 */
[----:B------:R-:W-:-:S02]  /*9a10*/  IMAD.X R68, R9, 0x1, R3, P6 ;  /* 0x0000000109447824 */ /* 0x000fc400030e0603 */
[----:B-1----:R-:W-:Y:S02]  /*9a20*/  @!P4 IMAD.MOV.U32 R6, RZ, RZ, R18 ;  /* 0x000000ffff06c224 */ /* 0x002fe400078e0012 */
[----:B------:R-:W-:Y:S01]  /*9a30*/  @!P4 IMAD.MOV.U32 R7, RZ, RZ, R61 ;  /* 0x000000ffff07c224 */ /* 0x000fe200078e003d */
[----:B------:R0:W-:Y:S01]  /*9a40*/  STL [R1+0x828], R22 ;  /* 0x0008281601007387 */ /* 0x0001e20000100800 */
[----:B------:R-:W-:Y:S02]  /*9a50*/  SHF.R.S32.HI R16, RZ, 0x1f, R21 ;  /* 0x0000001fff107819 */ /* 0x000fe40000011415 */
[----:B------:R-:W-:Y:S01]  /*9a60*/  IADD3 R66, P6, PT, R21, R2, RZ ;  /* 0x0000000215427210 */ /* 0x000fe20007fde0ff */
[----:B------:R-:W-:Y:S01]  /*9a70*/  STL [R1+0x834], R60 ;  /* 0x0008343c01007387 */ /* 0x000fe20000100800 */
[----:B------:R-:W-:-:S03]  /*9a80*/  PRMT R55, RZ, 0x7610, R55 ;  /* 0x00007610ff377816 */ /* 0x000fc60000000037 */
[----:B------:R1:W2:Y:S01]  /*9a90*/  @!P4 LDG.E.U8 R57, desc[UR20][R6.64] ;  /* 0x000000140639c981 */ /* 0x0002a2000c1e1100 */
[----:B0-----:R-:W-:-:S03]  /*9aa0*/  IMAD R22, R14, 0x6d, RZ ;  /* 0x0000006d0e167824 */ /* 0x001fc600078e02ff */
[----:B------:R-:W-:Y:S01]  /*9ab0*/  STL [R1+0x830], R64 ;  /* 0x0008304001007387 */ /* 0x000fe20000100800 */
[----:B------:R-:W-:-:S03]  /*9ac0*/  IMAD.X R67, R16, 0x1, R3, P6 ;  /* 0x0000000110437824 */ /* 0x000fc600030e0603 */
[----:B------:R0:W-:Y:S01]  /*9ad0*/  STL [R1+0x8ac], R18 ;  /* 0x0008ac1201007387 */ /* 0x0001e20000100800 */
[----:B-1----:R-:W-:Y:S02]  /*9ae0*/  @!P2 IMAD.MOV.U32 R6, RZ, RZ, R65 ;  /* 0x000000ffff06a224 */ /* 0x002fe400078e0041 */
[----:B------:R-:W-:Y:S01]  /*9af0*/  @!P2 IMAD.MOV.U32 R7, RZ, RZ, R68 ;  /* 0x000000ffff07a224 */ /* 0x000fe200078e0044 */
[----:B------:R1:W-:Y:S01]  /*9b00*/  STL [R1+0x8a8], R61 ;  /* 0x0008a83d01007387 */ /* 0x0003e20000100800 */
[----:B------:R-:W-:-:S03]  /*9b10*/  PRMT R53, RZ, 0x7610, R53 ;  /* 0x00007610ff357816 */ /* 0x000fc60000000035 */
[----:B------:R3:W2:Y:S01]  /*9b20*/  @!P2 LDG.E.U8 R55, desc[UR20][R6.64] ;  /* 0x000000140637a981 */ /* 0x0006a2000c1e1100 */
[----:B0-----:R-:W-:Y:S02]  /*9b30*/  SHF.R.S32.HI R18, RZ, 0x1f, R22 ;  /* 0x0000001fff127819 */ /* 0x001fe40000011416 */
[----:B-1----:R-:W-:Y:S01]  /*9b40*/  IADD3 R61, P6, PT, R22, R2, RZ ;  /* 0x00000002163d7210 */ /* 0x002fe20007fde0ff */
[----:B------:R0:W-:Y:S01]  /*9b50*/  STL [R1+0x92c], R65 ;  /* 0x00092c4101007387 */ /* 0x0001e20000100800 */
[----:B---3--:R-:W-:Y:S02]  /*9b60*/  @!P1 IMAD.MOV.U32 R6, RZ, RZ, R66 ;  /* 0x000000ffff069224 */ /* 0x008fe400078e0042 */
[----:B------:R-:W-:Y:S01]  /*9b70*/  @!P1 IMAD.MOV.U32 R7, RZ, RZ, R67 ;  /* 0x000000ffff079224 */ /* 0x000fe200078e0043 */
[----:B------:R-:W-:Y:S01]  /*9b80*/  PRMT R51, RZ, 0x7610, R51 ;  /* 0x00007610ff337816 */ /* 0x000fe20000000033 */
[----:B0-----:R-:W-:-:S03]  /*9b90*/  IMAD.X R65, R18, 0x1, R3, P6 ;  /* 0x0000000112417824 */ /* 0x001fc600030e0603 */
[----:B------:R0:W3:Y:S01]  /*9ba0*/  @!P1 LDG.E.U8 R53, desc[UR20][R6.64] ;  /* 0x0000001406359981 */ /* 0x0000e2000c1e1100 */
[----:B------:R-:W-:-:S03]  /*9bb0*/  PRMT R58, RZ, 0x7610, R58 ;  /* 0x00007610ff3a7816 */ /* 0x000fc6000000003a */
[----:B------:R-:W-:Y:S01]  /*9bc0*/  STL [R1+0x928], R68 ;  /* 0x0009284401007387 */ /* 0x000fe20000100800 */
[----:B0-----:R-:W-:Y:S02]  /*9bd0*/  @!P0 IMAD.MOV.U32 R6, RZ, RZ, R61 ;  /* 0x000000ffff068224 */ /* 0x001fe400078e003d */
[----:B------:R-:W-:Y:S01]  /*9be0*/  @!P0 IMAD.MOV.U32 R7, RZ, RZ, R65 ;  /* 0x000000ffff078224 */ /* 0x000fe200078e0041 */
[----:B------:R-:W-:Y:S04]  /*9bf0*/  STL [R1+0x9ac], R66 ;  /* 0x0009ac4201007387 */ /* 0x000fe80000100800 */
[----:B------:R-:W-:Y:S04]  /*9c00*/  STL [R1+0x9a8], R67 ;  /* 0x0009a84301007387 */ /* 0x000fe80000100800 */
[----:B------:R0:W-:Y:S04]  /*9c10*/  STL [R1+0xa2c], R61 ;  /* 0x000a2c3d01007387 */ /* 0x0001e80000100800 */
[----:B------:R1:W2:Y:S01]  /*9c20*/  @!P0 LDG.E.U8 R51, desc[UR20][R6.64] ;  /* 0x0000001406338981 */ /* 0x0002a2000c1e1100 */
[----:B0-----:R-:W-:Y:S01]  /*9c30*/  IADD3 R61, P6, PT, R19, R4, RZ ;  /* 0x00000004133d7210 */ /* 0x001fe20007fde0ff */
[----:B-1----:R-:W-:-:S02]  /*9c40*/  @!P3 IMAD.MOV.U32 R6, RZ, RZ, R60 ;  /* 0x000000ffff06b224 */ /* 0x002fc400078e003c */
[----:B------:R-:W-:Y:S02]  /*9c50*/  @!P3 IMAD.MOV.U32 R7, RZ, RZ, R64 ;  /* 0x000000ffff07b224 */ /* 0x000fe400078e0040 */
[----:B------:R-:W-:-:S03]  /*9c60*/  IMAD.X R64, R8, 0x1, R5, P6 ;  /* 0x0000000108407824 */ /* 0x000fc600030e0605 */
[----:B------:R0:W2:Y:S01]  /*9c70*/  @!P3 LDG.E.U8 R58, desc[UR20][R6.64] ;  /* 0x00000014063ab981 */ /* 0x0000a2000c1e1100 */
[----:B------:R-:W-:Y:S02]  /*9c80*/  IADD3 R60, P3, PT, R20, R4, RZ ;  /* 0x00000004143c7210 */ /* 0x000fe40007f7e0ff */
[----:B------:R-:W-:-:S03]  /*9c90*/  PRMT R56, RZ, 0x7610, R56 ;  /* 0x00007610ff387816 */ /* 0x000fc60000000038 */
[----:B------:R-:W-:Y:S02]  /*9ca0*/  IMAD.X R8, R9, 0x1, R5, P3 ;  /* 0x0000000109087824 */ /* 0x000fe400018e0605 */
[----:B0-----:R-:W-:Y:S02]  /*9cb0*/  @!P4 IMAD.MOV.U32 R6, RZ, RZ, R61 ;  /* 0x000000ffff06c224 */ /* 0x001fe400078e003d */
[----:B------:R-:W-:Y:S01]  /*9cc0*/  @!P4 IMAD.MOV.U32 R7, RZ, RZ, R64 ;  /* 0x000000ffff07c224 */ /* 0x000fe200078e0040 */
[----:B------:R-:W-:Y:S02]  /*9cd0*/  PRMT R54, RZ, 0x7610, R54 ;  /* 0x00007610ff367816 */ /* 0x000fe40000000036 */
[----:B------:R-:W-:Y:S02]  /*9ce0*/  IADD3 R20, P3, PT, R21, R4, RZ ;  /* 0x0000000415147210 */ /* 0x000fe40007f7e0ff */
[----:B------:R0:W2:Y:S01]  /*9cf0*/  @!P4 LDG.E.U8 R56, desc[UR20][R6.64] ;  /* 0x000000140638c981 */ /* 0x0000a2000c1e1100 */
[----:B------:R-:W-:-:S02]  /*9d00*/  VIADD R19, R0, 0x14 ;  /* 0x0000001400137836 */ /* 0x000fc40000000000 */
[----:B------:R-:W-:Y:S02]  /*9d10*/  IMAD.X R16, R16, 0x1, R5, P3 ;  /* 0x0000000110107824 */ /* 0x000fe400018e0605 */
[----:B0-----:R-:W-:Y:S02]  /*9d20*/  @!P2 IMAD.MOV.U32 R6, RZ, RZ, R60 ;  /* 0x000000ffff06a224 */ /* 0x001fe400078e003c */
[----:B------:R-:W-:Y:S01]  /*9d30*/  @!P2 IMAD.MOV.U32 R7, RZ, RZ, R8 ;  /* 0x000000ffff07a224 */ /* 0x000fe200078e0008 */
[----:B------:R-:W-:Y:S04]  /*9d40*/  STL [R1+0xa28], R65 ;  /* 0x000a284101007387 */ /* 0x000fe80000100800 */
[----:B------:R0:W2:Y:S01]  /*9d50*/  @!P2 LDG.E.U8 R54, desc[UR20][R6.64] ;  /* 0x000000140636a981 */ /* 0x0000a2000c1e1100 */
[----:B------:R-:W-:-:S02]  /*9d60*/  IADD3 R9, P2, PT, R22, R4, RZ ;  /* 0x0000000416097210 */ /* 0x000fc40007f5e0ff */
[----:B------:R-:W-:Y:S01]  /*9d70*/  PRMT R52, RZ, 0x7610, R52 ;  /* 0x00007610ff347816 */ /* 0x000fe20000000034 */
[----:B------:R-:W-:Y:S02]  /*9d80*/  STL [R1+0x8b4], R61 ;  /* 0x0008b43d01007387 */ /* 0x000fe40000100800 */
[----:B------:R-:W-:Y:S02]  /*9d90*/  IMAD.X R18, R18, 0x1, R5, P2 ;  /* 0x0000000112127824 */ /* 0x000fe400010e0605 */
[----:B------:R-:W-:Y:S01]  /*9da0*/  STL [R1+0xf4], R19 ;  /* 0x0000f41301007387 */ /* 0x000fe20000100800 */
[----:B0-----:R-:W-:-:S03]  /*9db0*/  @!P1 IMAD.MOV.U32 R6, RZ, RZ, R20 ;  /* 0x000000ffff069224 */ /* 0x001fc600078e0014 */
[----:B------:R-:W-:Y:S01]  /*9dc0*/  STL [R1+0x934], R60 ;  /* 0x0009343c01007387 */ /* 0x000fe20000100800 */
[----:B------:R-:W-:-:S03]  /*9dd0*/  @!P1 IMAD.MOV.U32 R7, RZ, RZ, R16 ;  /* 0x000000ffff079224 */ /* 0x000fc600078e0010 */
[----:B------:R-:W-:Y:S04]  /*9de0*/  STL [R1+0x8b0], R64 ;  /* 0x0008b04001007387 */ /* 0x000fe80000100800 */
[----:B------:R-:W-:Y:S04]  /*9df0*/  STL [R1+0x930], R8 ;  /* 0x0009300801007387 */ /* 0x000fe80000100800 */
[----:B------:R-:W-:Y:S04]  /*9e00*/  STL [R1+0x9b4], R20 ;  /* 0x0009b41401007387 */ /* 0x000fe80000100800 */
[----:B------:R-:W-:Y:S04]  /*9e10*/  STL [R1+0xa34], R9 ;  /* 0x000a340901007387 */ /* 0x000fe80000100800 */
[----:B------:R-:W-:Y:S04]  /*9e20*/  STL [R1+0x9b0], R16 ;  /* 0x0009b01001007387 */ /* 0x000fe80000100800 */
[----:B------:R0:W2:Y:S04]  /*9e30*/  @!P1 LDG.E.U8 R52, desc[UR20][R6.64] ;  /* 0x0000001406349981 */ /* 0x0000a8000c1e1100 */
[----:B------:R1:W-:Y:S01]  /*9e40*/  STL [R1+0xa30], R18 ;  /* 0x000a301201007387 */ /* 0x0003e20000100800 */
[----:B------:R-:W-:Y:S01]  /*9e50*/  PRMT R50, RZ, 0x7610, R50 ;  /* 0x00007610ff327816 */ /* 0x000fe20000000032 */
[----:B0-----:R-:W-:-:S02]  /*9e60*/  @!P0 IMAD.MOV.U32 R7, RZ, RZ, R18 ;  /* 0x000000ffff078224 */ /* 0x001fc400078e0012 */
[----:B-1----:R-:W-:Y:S02]  /*9e70*/  VIADD R18, R0, 0x15 ;  /* 0x0000001500127836 */ /* 0x002fe40000000000 */
[----:B------:R-:W-:-:S03]  /*9e80*/  @!P0 IMAD.MOV.U32 R6, RZ, RZ, R9 ;  /* 0x000000ffff068224 */ /* 0x000fc600078e0009 */
[----:B------:R0:W-:Y:S01]  /*9e90*/  STL [R1+0xd4], R18 ;  /* 0x0000d41201007387 */ /* 0x0001e20000100800 */
[C---:B------:R-:W-:Y:S02]  /*9ea0*/  VIADD R16, R0.reuse, 0x16 ;  /* 0x0000001600107836 */ /* 0x040fe40000000000 */
[C---:B------:R-:W-:Y:S01]  /*9eb0*/  VIADD R20, R0.reuse, 0x18 ;  /* 0x0000001800147836 */ /* 0x040fe20000000000 */
[----:B------:R1:W2:Y:S01]  /*9ec0*/  @!P0 LDG.E.U8 R50, desc[UR20][R6.64] ;  /* 0x0000001406328981 */ /* 0x0002a2000c1e1100 */
[----:B------:R-:W-:Y:S01]  /*9ed0*/  VIADD R9, R0, 0x17 ;  /* 0x0000001700097836 */ /* 0x000fe20000000000 */
[----:B0-----:R-:W-:Y:S01]  /*9ee0*/  IABS R18, R18 ;  /* 0x0000001200127213 */ /* 0x001fe20000000000 */
[----:B------:R-:W-:-:S04]  /*9ef0*/  IMAD.MOV.U32 R60, RZ, RZ, R63 ;  /* 0x000000ffff3c7224 */ /* 0x000fc800078e003f */
[----:B-1----:R-:W-:Y:S01]  /*9f00*/  IMAD.HI.U32 R6, R13, R18, RZ ;  /* 0x000000120d067227 */ /* 0x002fe200078e00ff */
[----:B------:R-:W-:Y:S01]  /*9f10*/  IABS R19, R19 ;  /* 0x0000001300137213 */ /* 0x000fe20000000000 */
[----:B------:R0:W-:Y:S02]  /*9f20*/  STL [R1+0xe0], R16 ;  /* 0x0000e01001007387 */ /* 0x0001e40000100800 */
[----:B------:R-:W-:Y:S02]  /*9f30*/  IMAD.MOV.U32 R69, RZ, RZ, R62 ;  /* 0x000000ffff457224 */ /* 0x000fe400078e003e */
[----:B------:R-:W-:Y:S01]  /*9f40*/  IMAD.MOV.U32 R61, RZ, RZ, R25 ;  /* 0x000000ffff3d7224 */ /* 0x000fe200078e0019 */
[----:B------:R-:W-:Y:S01]  /*9f50*/  IABS R25, R16 ;  /* 0x0000001000197213 */ /* 0x000fe20000000000 */
[----:B------:R-:W-:Y:S01]  /*9f60*/  IMAD.MOV.U32 R63, RZ, RZ, R23 ;  /* 0x000000ffff3f7224 */ /* 0x000fe200078e0017 */
[----:B------:R-:W-:Y:S01]  /*9f70*/  IABS R23, R20 ;  /* 0x0000001400177213 */ /* 0x000fe20000000000 */
[----:B------:R-:W-:Y:S01]  /*9f80*/  IMAD.MOV.U32 R62, RZ, RZ, R24 ;  /* 0x000000ffff3e7224 */ /* 0x000fe200078e0018 */
[----:B------:R1:W-:Y:S01]  /*9f90*/  STL [R1+0xdc], R9 ;  /* 0x0000dc0901007387 */ /* 0x0003e20000100800 */
[----:B------:R-:W-:Y:S01]  /*9fa0*/  IMAD.MOV R6, RZ, RZ, -R6 ;  /* 0x000000ffff067224 */ /* 0x000fe200078e0a06 */
[----:B------:R-:W-:Y:S01]  /*9fb0*/  IABS R24, R9 ;  /* 0x0000000900187213 */ /* 0x000fe20000000000 */
[----:B0-----:R-:W-:Y:S01]  /*9fc0*/  VIADD R16, R0, 0x19 ;  /* 0x0000001900107836 */ /* 0x001fe20000000000 */
[----:B------:R0:W-:Y:S01]  /*9fd0*/  STL [R1+0xa8], R20 ;  /* 0x0000a81401007387 */ /* 0x0001e20000100800 */
[----:B------:R-:W-:-:S02]  /*9fe0*/  IMAD R18, R12, R6, R18 ;  /* 0x000000060c127224 */ /* 0x000fc400078e0212 */
[----:B------:R-:W-:-:S04]  /*9ff0*/  IMAD.HI.U32 R8, R13, R19, RZ ;  /* 0x000000130d087227 */ /* 0x000fc800078e00ff */
[C---:B-1----:R-:W-:Y:S02]  /*a000*/  VIADD R9, R0.reuse, 0x1a ;  /* 0x0000001a00097836 */ /* 0x042fe40000000000 */
[----:B0-----:R-:W-:Y:S01]  /*a010*/  VIADD R20, R0, 0x1b ;  /* 0x0000001b00147836 */ /* 0x001fe20000000000 */
[----:B------:R-:W-:Y:S01]  /*a020*/  STL [R1+0xa4], R16 ;  /* 0x0000a41001007387 */ /* 0x000fe20000100800 */
[----:B------:R-:W-:-:S03]  /*a030*/  IMAD.HI.U32 R6, R13, R23, RZ ;  /* 0x000000170d067227 */ /* 0x000fc600078e00ff */
[----:B------:R-:W-:Y:S01]  /*a040*/  STL [R1+0xd0], R9 ;  /* 0x0000d00901007387 */ /* 0x000fe20000100800 */
[----:B------:R-:W-:Y:S02]  /*a050*/  IMAD.MOV R8, RZ, RZ, -R8 ;  /* 0x000000ffff087224 */ /* 0x000fe400078e0a08 */
[----:B------:R-:W-:Y:S01]  /*a060*/  IMAD.MOV R6, RZ, RZ, -R6 ;  /* 0x000000ffff067224 */ /* 0x000fe200078e0a06 */
[----:B------:R0:W-:Y:S01]  /*a070*/  STL [R1+0xac], R20 ;  /* 0x0000ac1401007387 */ /* 0x0001e20000100800 */
[----:B------:R-:W-:Y:S01]  /*a080*/  IMAD.MOV.U32 R67, RZ, RZ, R61 ;  /* 0x000000ffff437224 */ /* 0x000fe200078e003d */
[----:B------:R-:W-:Y:S01]  /*a090*/  IABS R22, R16 ;  /* 0x0000001000167213 */ /* 0x000fe20000000000 */
[----:B------:R-:W-:Y:S01]  /*a0a0*/  IMAD.MOV.U32 R61, RZ, RZ, R27 ;  /* 0x000000ffff3d7224 */ /* 0x000fe200078e001b */
[----:B------:R-:W-:Y:S01]  /*a0b0*/  IABS R21, R9 ;  /* 0x0000000900157213 */ /* 0x000fe20000000000 */
[C---:B------:R-:W-:Y:S01]  /*a0c0*/  IMAD R19, R12.reuse, R8, R19 ;  /* 0x000000080c137224 */ /* 0x040fe200078e0213 */
[----:B0-----:R-:W-:Y:S01]  /*a0d0*/  IABS R20, R20 ;  /* 0x0000001400147213 */ /* 0x001fe20000000000 */
[----:B------:R-:W-:-:S02]  /*a0e0*/  IMAD R23, R12, R6, R23 ;  /* 0x000000060c177224 */ /* 0x000fc400078e0217 */
[C---:B------:R-:W-:Y:S02]  /*a0f0*/  VIADD R16, R0.reuse, 0x1c ;  /* 0x0000001c00107836 */ /* 0x040fe40000000000 */
[----:B------:R-:W-:Y:S02]  /*a100*/  VIADD R27, R0, 0x1e ;  /* 0x0000001e001b7836 */ /* 0x000fe40000000000 */
[----:B------:R-:W-:-:S04]  /*a110*/  IMAD.HI.U32 R8, R13, R24, RZ ;  /* 0x000000180d087227 */ /* 0x000fc800078e00ff */
[----:B------:R-:W-:Y:S02]  /*a120*/  IMAD.MOV.U32 R65, RZ, RZ, R69 ;  /* 0x000000ffff417224 */ /* 0x000fe400078e0045 */
[----:B------:R-:W-:Y:S02]  /*a130*/  VIADD R9, R0, 0x1d ;  /* 0x0000001d00097836 */ /* 0x000fe40000000000 */
[----:B------:R-:W-:Y:S01]  /*a140*/  IMAD.HI.U32 R6, R13, R20, RZ ;  /* 0x000000140d067227 */ /* 0x000fe200078e00ff */
[----:B------:R0:W-:Y:S03]  /*a150*/  STL [R1+0xc0], R16 ;  /* 0x0000c01001007387 */ /* 0x0001e60000100800 */
[----:B------:R-:W-:Y:S02]  /*a160*/  IMAD.MOV.U32 R69, RZ, RZ, R62 ;  /* 0x000000ffff457224 */ /* 0x000fe400078e003e */
[----:B------:R-:W-:-:S02]  /*a170*/  IMAD.MOV.U32 R62, RZ, RZ, R63 ;  /* 0x000000ffff3e7224 */ /* 0x000fc400078e003f */
[----:B------:R-:W-:Y:S01]  /*a180*/  IMAD.HI.U32 R7, R13, R25, RZ ;  /* 0x000000190d077227 */ /* 0x000fe200078e00ff */
[----:B------:R1:W-:Y:S03]  /*a190*/  STL [R1+0xbc], R9 ;  /* 0x0000bc0901007387 */ /* 0x0003e60000100800 */
[----:B------:R-:W-:Y:S01]  /*a1a0*/  IMAD.MOV.U32 R68, RZ, RZ, R31 ;  /* 0x000000ffff447224 */ /* 0x000fe200078e001f */
[----:B------:R-:W-:Y:S01]  /*a1b0*/  IABS R31, R16 ;  /* 0x00000010001f7213 */ /* 0x000fe20000000000 */
[----:B------:R-:W-:Y:S01]  /*a1c0*/  IMAD.MOV.U32 R63, RZ, RZ, R29 ;  /* 0x000000ffff3f7224 */ /* 0x000fe200078e001d */
[----:B------:R-:W-:Y:S01]  /*a1d0*/  IABS R29, R27 ;  /* 0x0000001b001d7213 */ /* 0x000fe20000000000 */
[----:B------:R-:W-:Y:S02]  /*a1e0*/  IMAD.MOV R8, RZ, RZ, -R8 ;  /* 0x000000ffff087224 */ /* 0x000fe400078e0a08 */
[----:B------:R-:W-:Y:S01]  /*a1f0*/  IMAD.MOV.U32 R64, RZ, RZ, R30 ;  /* 0x000000ffff407224 */ /* 0x000fe200078e001e */
[----:B------:R-:W-:Y:S01]  /*a200*/  IABS R30, R9 ;  /* 0x00000009001e7213 */ /* 0x000fe20000000000 */
[----:B------:R-:W-:-:S02]  /*a210*/  IMAD.MOV R6, RZ, RZ, -R6 ;  /* 0x000000ffff067224 */ /* 0x000fc400078e0a06 */
[C---:B0-----:R-:W-:Y:S02]  /*a220*/  VIADD R16, R0.reuse, 0x1f ;  /* 0x0000001f00107836 */ /* 0x041fe40000000000 */
[C---:B-1----:R-:W-:Y:S02]  /*a230*/  VIADD R9, R0.reuse, 0x20 ;  /* 0x0000002000097836 */ /* 0x042fe40000000000 */
[----:B------:R-:W-:Y:S02]  /*a240*/  IMAD.MOV.U32 R74, RZ, RZ, R26 ;  /* 0x000000ffff4a7224 */ /* 0x000fe400078e001a */
[----:B------:R-:W-:Y:S02]  /*a250*/  IMAD.MOV R7, RZ, RZ, -R7 ;  /* 0x000000ffff077224 */ /* 0x000fe400078e0a07 */
[----:B------:R-:W-:Y:S01]  /*a260*/  VIADD R26, R0, 0x21 ;  /* 0x00000021001a7836 */ /* 0x000fe20000000000 */
[----:B------:R-:W-:Y:S01]  /*a270*/  STL [R1+0x84], R27 ;  /* 0x0000841b01007387 */ /* 0x000fe20000100800 */
[----:B------:R-:W-:-:S02]  /*a280*/  IMAD R24, R12, R8, R24 ;  /* 0x000000080c187224 */ /* 0x000fc400078e0218 */
[----:B------:R-:W-:Y:S02]  /*a290*/  IMAD.MOV.U32 R66, RZ, RZ, R60 ;  /* 0x000000ffff427224 */ /* 0x000fe400078e003c */
[C---:B------:R-:W-:Y:S01]  /*a2a0*/  IMAD R20, R12.reuse, R6, R20 ;  /* 0x000000060c147224 */ /* 0x040fe200078e0214 */
[----:B------:R0:W-:Y:S01]  /*a2b0*/  STL [R1+0x80], R16 ;  /* 0x0000801001007387 */ /* 0x0001e20000100800 */
[----:B------:R-:W-:Y:S01]  /*a2c0*/  IMAD.MOV.U32 R60, RZ, RZ, R28 ;  /* 0x000000ffff3c7224 */ /* 0x000fe200078e001c */
[----:B------:R-:W-:Y:S01]  /*a2d0*/  IABS R28, R16 ;  /* 0x00000010001c7213 */ /* 0x000fe20000000000 */
[C---:B------:R-:W-:Y:S01]  /*a2e0*/  IMAD.HI.U32 R8, R13.reuse, R21, RZ ;  /* 0x000000150d087227 */ /* 0x040fe200078e00ff */
[----:B------:R-:W-:Y:S03]  /*a2f0*/  STL [R1+0xb0], R9 ;  /* 0x0000b00901007387 */ /* 0x000fe60000100800 */
[----:B------:R-:W-:Y:S01]  /*a300*/  IMAD.HI.U32 R6, R13, R29, RZ ;  /* 0x0000001d0d067227 */ /* 0x000fe200078e00ff */
[----:B------:R1:W-:Y:S03]  /*a310*/  STL [R1+0x8c], R26 ;  /* 0x00008c1a01007387 */ /* 0x0003e60000100800 */
[----:B------:R-:W-:-:S02]  /*a320*/  IMAD R25, R12, R7, R25 ;  /* 0x000000070c197224 */ /* 0x000fc400078e0219 */
[----:B0-----:R-:W-:Y:S02]  /*a330*/  VIADD R16, R0, 0x22 ;  /* 0x0000002200107836 */ /* 0x001fe40000000000 */
[----:B------:R-:W-:Y:S01]  /*a340*/  IMAD.HI.U32 R7, R13, R22, RZ ;  /* 0x000000160d077227 */ /* 0x000fe200078e00ff */
[----:B-1----:R-:W-:-:S03]  /*a350*/  IABS R26, R26 ;  /* 0x0000001a001a7213 */ /* 0x002fc60000000000 */
[----:B------:R-:W-:Y:S02]  /*a360*/  IMAD.MOV R8, RZ, RZ, -R8 ;  /* 0x000000ffff087224 */ /* 0x000fe400078e0a08 */
[----:B------:R-:W-:Y:S01]  /*a370*/  IMAD.MOV R6, RZ, RZ, -R6 ;  /* 0x000000ffff067224 */ /* 0x000fe200078e0a06 */
[----:B------:R0:W-:Y:S01]  /*a380*/  STL [R1+0x98], R16 ;  /* 0x0000981001007387 */ /* 0x0001e20000100800 */
[----:B------:R-:W-:Y:S01]  /*a390*/  IMAD.MOV.U32 R73, RZ, RZ, R37 ;  /* 0x000000ffff497224 */ /* 0x000fe200078e0025 */
[----:B------:R-:W-:Y:S01]  /*a3a0*/  IABS R37, R16 ;  /* 0x0000001000257213 */ /* 0x000fe20000000000 */
[----:B------:R-:W-:Y:S02]  /*a3b0*/  IMAD.MOV R7, RZ, RZ, -R7 ;  /* 0x000000ffff077224 */ /* 0x000fe400078e0a07 */
[C---:B------:R-:W-:Y:S02]  /*a3c0*/  IMAD R21, R12.reuse, R8, R21 ;  /* 0x000000080c157224 */ /* 0x040fe400078e0215 */
[----:B------:R-:W-:-:S02]  /*a3d0*/  IMAD R29, R12, R6, R29 ;  /* 0x000000060c1d7224 */ /* 0x000fc400078e021d */
[----:B------:R-:W-:-:S04]  /*a3e0*/  IMAD.HI.U32 R8, R13, R30, RZ ;  /* 0x0000001e0d087227 */ /* 0x000fc800078e00ff */
[----:B0-----:R-:W-:Y:S02]  /*a3f0*/  VIADD R16, R0, 0x24 ;  /* 0x0000002400107836 */ /* 0x001fe40000000000 */
[----:B------:R-:W-:Y:S01]  /*a400*/  IMAD.HI.U32 R6, R13, R26, RZ ;  /* 0x0000001a0d067227 */ /* 0x000fe200078e00ff */
[----:B------:R-:W-:-:S03]  /*a410*/  IABS R27, R9 ;  /* 0x00000009001b7213 */ /* 0x000fc60000000000 */
[----:B------:R-:W-:Y:S02]  /*a420*/  IMAD R22, R12, R7, R22 ;  /* 0x000000070c167224 */ /* 0x000fe400078e0216 */
[----:B------:R-:W-:Y:S02]  /*a430*/  IMAD.MOV.U32 R70, RZ, RZ, R73 ;  /* 0x000000ffff467224 */ /* 0x000fe400078e0049 */
[----:B------:R-:W-:-:S04]  /*a440*/  IMAD.HI.U32 R7, R13, R31, RZ ;  /* 0x0000001f0d077227 */ /* 0x000fc800078e00ff */
[----:B------:R-:W-:Y:S01]  /*a450*/  IMAD.MOV.U32 R73, RZ, RZ, R35 ;  /* 0x000000ffff497224 */ /* 0x000fe200078e0023 */
[----:B------:R-:W-:Y:S01]  /*a460*/  IABS R35, R16 ;  /* 0x0000001000237213 */ /* 0x000fe20000000000 */
[----:B------:R-:W-:Y:S02]  /*a470*/  IMAD.MOV R8, RZ, RZ, -R8 ;  /* 0x000000ffff087224 */ /* 0x000fe400078e0a08 */
[----:B------:R-:W-:Y:S02]  /*a480*/  IMAD.MOV R6, RZ, RZ, -R6 ;  /* 0x000000ffff067224 */ /* 0x000fe400078e0a06 */
[----:B------:R-:W-:Y:S02]  /*a490*/  IMAD.MOV R7, RZ, RZ, -R7 ;  /* 0x000000ffff077224 */ /* 0x000fe400078e0a07 */
[----:B------:R-:W-:Y:S02]  /*a4a0*/  IMAD R30, R12, R8, R30 ;  /* 0x000000080c1e7224 */ /* 0x000fe400078e021e */
[----:B------:R-:W-:-:S02]  /*a4b0*/  VIADD R9, R0, 0x23 ;  /* 0x0000002300097836 */ /* 0x000fc40000000000 */
[----:B------:R-:W-:Y:S02]  /*a4c0*/  IMAD R26, R12, R6, R26 ;  /* 0x000000060c1a7224 */ /* 0x000fe400078e021a */
[----:B------:R-:W-:-:S04]  /*a4d0*/  IMAD.HI.U32 R8, R13, R27, RZ ;  /* 0x0000001b0d087227 */ /* 0x000fc800078e00ff */
[----:B------:R-:W-:-:S04]  /*a4e0*/  IMAD.HI.U32 R6, R13, R35, RZ ;  /* 0x000000230d067227 */ /* 0x000fc800078e00ff */
[----:B------:R-:W-:Y:S02]  /*a4f0*/  IMAD R31, R12, R7, R31 ;  /* 0x000000070c1f7224 */ /* 0x000fe400078e021f */
[----:B------:R-:W-:Y:S01]  /*a500*/  IMAD.MOV.U32 R75, RZ, RZ, R36 ;  /* 0x000000ffff4b7224 */ /* 0x000fe200078e0024 */
[----:B------:R-:W-:Y:S01]  /*a510*/  IABS R36, R9 ;  /* 0x0000000900247213 */ /* 0x000fe20000000000 */
[----:B------:R-:W-:-:S04]  /*a520*/  IMAD.HI.U32 R7, R13, R28, RZ ;  /* 0x0000001c0d077227 */ /* 0x000fc800078e00ff */
[----:B------:R-:W-:Y:S02]  /*a530*/  IMAD.MOV R8, RZ, RZ, -R8 ;  /* 0x000000ffff087224 */ /* 0x000fe400078e0a08 */
[----:B------:R-:W-:Y:S02]  /*a540*/  IMAD.MOV R6, RZ, RZ, -R6 ;  /* 0x000000ffff067224 */ /* 0x000fe400078e0a06 */
[----:B------:R-:W-:Y:S02]  /*a550*/  IMAD.MOV R7, RZ, RZ, -R7 ;  /* 0x000000ffff077224 */ /* 0x000fe400078e0a07 */
[----:B------:R-:W-:Y:S02]  /*a560*/  IMAD.MOV.U32 R71, RZ, RZ, R17 ;  /* 0x000000ffff477224 */ /* 0x000fe400078e0011 */
[----:B------:R-:W-:Y:S02]  /*a570*/  IMAD R27, R12, R8, R27 ;  /* 0x000000080c1b7224 */ /* 0x000fe400078e021b */
[----:B------:R-:W-:-:S02]  /*a580*/  VIADD R17, R0, 0x26 ;  /* 0x0000002600117836 */ /* 0x000fc40000000000 */
[----:B------:R-:W-:Y:S01]  /*a590*/  IMAD R35, R12, R6, R35 ;  /* 0x000000060c237224 */ /* 0x000fe200078e0223 */
[----:B------:R0:W-:Y:S01]  /*a5a0*/  STL [R1+0x94], R9 ;  /* 0x0000940901007387 */ /* 0x0001e20000100800 */
[----:B------:R-:W-:-:S04]  /*a5b0*/  IMAD.HI.U32 R8, R13, R36, RZ ;  /* 0x000000240d087227 */ /* 0x000fc800078e00ff */
[----:B------:R-:W-:Y:S01]  /*a5c0*/  VIADD R6, R144, 0xffffff8a ;  /* 0xffffff8a90067836 */ /* 0x000fe20000000000 */
[----:B------:R1:W-:Y:S01]  /*a5d0*/  STL [R1+0x70], R16 ;  /* 0x0000701001007387 */ /* 0x0003e20000100800 */
[----:B------:R-:W-:Y:S02]  /*a5e0*/  IMAD R28, R12, R7, R28 ;  /* 0x000000070c1c7224 */ /* 0x000fe400078e021c */
[----:B------:R-:W-:Y:S01]  /*a5f0*/  IMAD.HI.U32 R7, R13, R37, RZ ;  /* 0x000000250d077227 */ /* 0x000fe200078e00ff */
[----:B------:R-:W-:-:S03]  /*a600*/  ISETP.GE.U32.AND P0, PT, R6, 0x7fffff0b, PT ;  /* 0x7fffff0b0600780c */ /* 0x000fc60003f06070 */
[----:B0-----:R-:W-:Y:S02]  /*a610*/  VIADD R9, R0, 0x25 ;  /* 0x0000002500097836 */ /* 0x001fe40000000000 */
[----:B------:R-:W-:Y:S01]  /*a620*/  IMAD.MOV.U32 R79, RZ, RZ, R33 ;  /* 0x000000ffff4f7224 */ /* 0x000fe200078e0021 */
[----:B------:R-:W-:Y:S01]  /*a630*/  IABS R33, R17 ;  /* 0x0000001100217213 */ /* 0x000fe20000000000 */
[----:B------:R-:W-:Y:S02]  /*a640*/  IMAD.MOV R8, RZ, RZ, -R8 ;  /* 0x000000ffff087224 */ /* 0x000fe400078e0a08 */
[----:B-1----:R-:W-:Y:S02]  /*a650*/  IMAD R16, R14, 0x75, RZ ;  /* 0x000000750e107824 */ /* 0x002fe400078e02ff */
[----:B------:R-:W-:Y:S01]  /*a660*/  IMAD.MOV.U32 R72, RZ, RZ, R34 ;  /* 0x000000ffff487224 */ /* 0x000fe200078e0022 */
[----:B------:R-:W-:Y:S01]  /*a670*/  IABS R34, R9 ;  /* 0x0000000900227213 */ /* 0x000fe20000000000 */
[----:B------:R-:W-:Y:S01]  /*a680*/  IMAD.MOV R7, RZ, RZ, -R7 ;  /* 0x000000ffff077224 */ /* 0x000fe200078e0a07 */
[----:B------:R0:W-:Y:S01]  /*a690*/  STL [R1+0x6c], R9 ;  /* 0x00006c0901007387 */ /* 0x0001e20000100800 */
[----:B------:R-:W-:Y:S01]  /*a6a0*/  IMAD R36, R12, R8, R36 ;  /* 0x000000080c247224 */ /* 0x000fe200078e0224 */
[----:B------:R-:W-:Y:S01]  /*a6b0*/  SHF.R.S32.HI R6, RZ, 0x1f, R16 ;  /* 0x0000001fff067819 */ /* 0x000fe20000011410 */
[----:B------:R-:W-:-:S02]  /*a6c0*/  IMAD.MOV.U32 R77, RZ, RZ, R71 ;  /* 0x000000ffff4d7224 */ /* 0x000fc400078e0047 */
[----:B------:R-:W-:-:S04]  /*a6d0*/  IMAD.HI.U32 R8, R13, R33, RZ ;  /* 0x000000210d087227 */ /* 0x000fc800078e00ff */
[----:B------:R-:W-:Y:S01]  /*a6e0*/  IMAD.MOV.U32 R71, RZ, RZ, R15 ;  /* 0x000000ffff477224 */ /* 0x000fe200078e000f */
[----:B0-----:R-:W-:Y:S01]  /*a6f0*/  IADD3 R9, P1, PT, R16, R2, RZ ;  /* 0x0000000210097210 */ /* 0x001fe20007f3e0ff */
[----:B------:R-:W-:Y:S02]  /*a700*/  IMAD R37, R12, R7, R37 ;  /* 0x000000070c257224 */ /* 0x000fe400078e0225 */
[----:B------:R-:W-:Y:S02]  /*a710*/  VIADD R15, R0, 0x27 ;  /* 0x00000027000f7836 */ /* 0x000fe40000000000 */
[----:B------:R-:W-:Y:S02]  /*a720*/  IMAD.MOV.U32 R78, RZ, RZ, R61 ;  /* 0x000000ffff4e7224 */ /* 0x000fe400078e003d */
[----:B------:R-:W-:-:S04]  /*a730*/  IMAD.HI.U32 R7, R13, R34, RZ ;  /* 0x000000220d077227 */ /* 0x000fc800078e00ff */
[----:B------:R-:W-:Y:S02]  /*a740*/  IMAD.MOV.U32 R61, RZ, RZ, R160 ;  /* 0x000000ffff3d7224 */ /* 0x000fe400078e00a0 */
[----:B------:R-:W-:Y:S01]  /*a750*/  IMAD.MOV R8, RZ, RZ, -R8 ;  /* 0x000000ffff087224 */ /* 0x000fe200078e0a08 */
[----:B------:R-:W0:Y:S01]  /*a760*/  S2R R160, SR_TID.X ;  /* 0x0000000000a07919 */ /* 0x000e220000002100 */
[----:B------:R-:W-:Y:S02]  /*a770*/  IMAD.MOV.U32 R76, RZ, RZ, R70 ;  /* 0x000000ffff4c7224 */ /* 0x000fe400078e0046 */
[----:B------:R-:W-:Y:S02]  /*a780*/  IMAD.X R159, R6, 0x1, R3, P1 ;  /* 0x00000001069f7824 */ /* 0x000fe400008e0603 */
[----:B------:R-:W-:Y:S01]  /*a790*/  IMAD.MOV.U32 R70, RZ, RZ, R32 ;  /* 0x000000ffff467224 */ /* 0x000fe200078e0020 */
[----:B------:R-:W-:Y:S01]  /*a7a0*/  IABS R32, R15 ;  /* 0x0000000f00207213 */ /* 0x000fe20000000000 */
[----:B------:R-:W-:Y:S01]  /*a7b0*/  IMAD.MOV R7, RZ, RZ, -R7 ;  /* 0x000000ffff077224 */ /* 0x000fe200078e0a07 */
[----:B------:R1:W-:Y:S01]  /*a7c0*/  STL [R1+0xaac], R9 ;  /* 0x000aac0901007387 */ /* 0x0003e20000100800 */
[----:B------:R-:W-:-:S02]  /*a7d0*/  IMAD R33, R12, R8, R33 ;  /* 0x000000080c217224 */ /* 0x000fc400078e0221 */
[----:B------:R-:W-:Y:S01]  /*a7e0*/  @!P0 IMAD.MOV.U32 R8, RZ, RZ, R9 ;  /* 0x000000ffff088224 */ /* 0x000fe200078e0009 */
[----:B------:R3:W-:Y:S01]  /*a7f0*/  STL [R1+0xaa8], R159 ;  /* 0x000aa89f01007387 */ /* 0x0007e20000100800 */
[----:B------:R-:W-:Y:S02]  /*a800*/  IMAD R34, R12, R7, R34 ;  /* 0x000000070c227224 */ /* 0x000fe400078e0222 */
[----:B------:R-:W-:-:S04]  /*a810*/  IMAD.HI.U32 R7, R13, R32, RZ ;  /* 0x000000200d077227 */ /* 0x000fc800078e00ff */
[----:B-1----:R-:W-:Y:S01]  /*a820*/  @!P0 IMAD.MOV.U32 R9, RZ, RZ, R159 ;  /* 0x000000ffff098224 */ /* 0x002fe200078e009f */
[----:B---3--:R-:W-:Y:S01]  /*a830*/  IADD3 R159, P1, PT, R16, R4, RZ ;  /* 0x00000004109f7210 */ /* 0x008fe20007f3e0ff */
[----:B------:R-:W-:-:S04]  /*a840*/  IMAD.MOV R7, RZ, RZ, -R7 ;  /* 0x000000ffff077224 */ /* 0x000fc800078e0a07 */
[----:B------:R-:W-:Y:S01]  /*a850*/  IMAD.X R6, R6, 0x1, R5, P1 ;  /* 0x0000000106067824 */ /* 0x000fe200008e0605 */
[----:B------:R-:W-:Y:S01]  /*a860*/  STL [R1+0xab4], R159 ;  /* 0x000ab49f01007387 */ /* 0x000fe20000100800 */
[----:B------:R-:W-:Y:S01]  /*a870*/  IMAD R32, R12, R7, R32 ;  /* 0x000000070c207224 */ /* 0x000fe200078e0220 */
[----:B------:R-:W-:Y:S01]  /*a880*/  PRMT R39, RZ, 0x7610, R39 ;  /* 0x00007610ff277816 */ /* 0x000fe20000000027 */
[----:B------:R-:W-:Y:S01]  /*a890*/  @!P0 IMAD.MOV.U32 R7, RZ, RZ, R6 ;  /* 0x000000ffff078224 */ /* 0x000fe200078e0006 */
[----:B------:R1:W-:Y:S01]  /*a8a0*/  STL [R1+0xab0], R6 ;  /* 0x000ab00601007387 */ /* 0x0003e20000100800 */
[----:B------:R-:W-:Y:S01]  /*a8b0*/  PRMT R45, RZ, 0x7610, R45 ;  /* 0x00007610ff2d7816 */ /* 0x000fe2000000002d */
[----:B------:R-:W-:-:S04]  /*a8c0*/  @!UP1 UIADD3 UR4, UPT, UPT, -UR6, 0x100000, URZ ;  /* 0x0010000006049890 */ /* 0x000fc8000fffe1ff */
[----:B------:R-:W-:Y:S02]  /*a8d0*/  @!UP1 USHF.L.U32 UR5, UR4, 0xb, URZ ;  /* 0x0000000b04059899 */ /* 0x000fe400080006ff */
[----:B------:R-:W-:Y:S01]  /*a8e0*/  @!UP1 USHF.L.U32 UR4, UR4, 0x1, URZ ;  /* 0x0000000104049899 */ /* 0x000fe200080006ff */
[----:B------:R-:W3:Y:S01]  /*a8f0*/  @!P0 LDG.E.U8 R45, desc[UR20][R8.64] ;  /* 0x00000014082d8981 */ /* 0x000ee2000c1e1100 */
[----:B-1----:R-:W-:Y:S01]  /*a900*/  @!P0 IMAD.MOV.U32 R6, RZ, RZ, R159 ;  /* 0x000000ffff068224 */ /* 0x002fe200078e009f */
[----:B0-----:R-:W-:Y:S01]  /*a910*/  LOP3.LUT R160, R160, 0x7f, RZ, 0xc0, !PT ;  /* 0x0000007fa0a07812 */ /* 0x001fe200078ec0ff */
[----:B------:R-:W0:Y:S03]  /*a920*/  LDCU UR6, c[0x0][0x3b0] ;  /* 0x00007600ff0677ac */ /* 0x000e260008000800 */
[----:B------:R1:W2:Y:S01]  /*a930*/  @!P0 LDG.E.U8 R39, desc[UR20][R6.64] ;  /* 0x0000001406278981 */ /* 0x0002a2000c1e1100 */
[----:B------:R-:W-:-:S05]  /*a940*/  VOTEU.ALL UP1, P5 ;  /* 0x0000000000ff7886 */ /* 0x000fca0002820000 */
[----:B------:R0:W2:Y:S01]  /*a950*/  @!UP1 SYNCS.EXCH.64 URZ, [UR9+0x14008], UR4 ;  /* 0x0140080409ff95b2 */ /* 0x0000a20008000100 */
[----:B-1----:R-:W-:Y:S02]  /*a960*/  VIADD R6, R144, 0xffffff82 ;  /* 0xffffff8290067836 */ /* 0x002fe40000000000 */
[----:B------:R-:W-:-:S03]  /*a970*/  IMAD R7, R14, 0x7d, RZ ;  /* 0x0000007d0e077824 */ /* 0x000fc600078e02ff */
[----:B------:R-:W-:Y:S02]  /*a980*/  ISETP.GE.U32.AND P0, PT, R6, 0x7fffff03, PT ;  /* 0x7fffff030600780c */ /* 0x000fe40003f06070 */
[----:B------:R-:W-:Y:S01]  /*a990*/  SHF.R.S32.HI R6, RZ, 0x1f, R7 ;  /* 0x0000001fff067819 */ /* 0x000fe20000011407 */
[----:B0-----:R-:W0:Y:S01]  /*a9a0*/  LDCU UR4, c[0x0][0x3b0] ;  /* 0x00007600ff0477ac */ /* 0x001e220008000800 */
[C---:B------:R-:W-:Y:S01]  /*a9b0*/  IADD3 R8, P1, PT, R7.reuse, R2, RZ ;  /* 0x0000000207087210 */ /* 0x040fe20007f3e0ff */
[----:B------:R-:W-:Y:S01]  /*a9c0*/  STS.U8 [R160+UR9], R43 ;  /* 0x0000002ba0007988 */ /* 0x000fe20008000009 */
[----:B------:R-:W-:Y:S01]  /*a9d0*/  PRMT R16, RZ, 0x7610, R16 ;  /* 0x00007610ff107816 */ /* 0x000fe20000000010 */
[----:B------:R-:W1:Y:S02]  /*a9e0*/  LDCU UR5, c[0x0][0x3b0] ;  /* 0x00007600ff0577ac */ /* 0x000e640008000800 */
[C---:B------:R-:W-:Y:S01]  /*a9f0*/  IMAD.X R9, R6.reuse, 0x1, R3, P1 ;  /* 0x0000000106097824 */ /* 0x040fe200008e0603 */
[----:B------:R-:W-:Y:S01]  /*aa00*/  IADD3 R7, P1, PT, R7, R4, RZ ;  /* 0x0000000407077210 */ /* 0x000fe20007f3e0ff */
[----:B------:R-:W-:Y:S04]  /*aa10*/  STS.U8 [R160+UR9+0x4000], R42 ;  /* 0x0040002aa0007988 */ /* 0x000fe80008000009 */
[----:B------:R-:W-:Y:S01]  /*aa20*/  STS.U8 [R160+UR9+0x400], R41 ;  /* 0x00040029a0007988 */ /* 0x000fe20008000009 */
[----:B------:R-:W-:-:S03]  /*aa30*/  IMAD.X R6, R6, 0x1, R5, P1 ;  /* 0x0000000106067824 */ /* 0x000fc600008e0605 */
[----:B------:R-:W-:Y:S04]  /*aa40*/  STS.U8 [R160+UR9+0x4400], R40 ;  /* 0x00440028a0007988 */ /* 0x000fe80008000009 */
[----:B------:R-:W-:Y:S04]  /*aa50*/  STS.U8 [R160+UR9+0x800], R38 ;  /* 0x00080026a0007988 */ /* 0x000fe80008000009 */
[----:B------:R-:W-:Y:S04]  /*aa60*/  STL [R1+0xb2c], R8 ;  /* 0x000b2c0801007387 */ /* 0x000fe80000100800 */
[----:B------:R-:W-:Y:S04]  /*aa70*/  STS.U8 [R160+UR9+0x4800], R44 ;  /* 0x0048002ca0007988 */ /* 0x000fe80008000009 */
[----:B------:R-:W-:Y:S04]  /*aa80*/  STL [R1+0xb28], R9 ;  /* 0x000b280901007387 */ /* 0x000fe80000100800 */
[----:B------:R-:W-:Y:S04]  /*aa90*/  STS.U8 [R160+UR9+0xc00], R76 ;  /* 0x000c004ca0007988 */ /* 0x000fe80008000009 */
[----:B------:R-:W-:Y:S04]  /*aaa0*/  STL [R1+0xb34], R7 ;  /* 0x000b340701007387 */ /* 0x000fe80000100800 */
[----:B------:R0:W-:Y:S04]  /*aab0*/  STS.U8 [R160+UR9+0x4c00], R65 ;  /* 0x004c0041a0007988 */ /* 0x0001e80008000009 */
[----:B------:R1:W-:Y:S01]  /*aac0*/  STL [R1+0xb30], R6 ;  /* 0x000b300601007387 */ /* 0x0003e20000100800 */
[----:B0-----:R-:W-:-:S03]  /*aad0*/  IMAD.MOV.U32 R65, RZ, RZ, R67 ;  /* 0x000000ffff417224 */ /* 0x001fc600078e0043 */
[----:B------:R-:W2:Y:S01]  /*aae0*/  LDL.LU R67, [R1+0xe8] ;  /* 0x0000e80001437983 */ /* 0x000ea20000300800 */
[----:B------:R-:W-:-:S04]  /*aaf0*/  @!P0 LOP3.LUT R7, R7, R6, RZ, 0x3c, !PT ;  /* 0x0000000607078212 */ /* 0x000fc800078e3cff */
[----:B-1----:R-:W-:-:S04]  /*ab00*/  @!P0 LOP3.LUT R6, R7, R6, RZ, 0x3c, !PT ;  /* 0x0000000607068212 */ /* 0x002fc800078e3cff */
[----:B------:R-:W-:Y:S02]  /*ab10*/  @!P0 LOP3.LUT R7, R7, R6, RZ, 0x3c, !PT ;  /* 0x0000000607078212 */ /* 0x000fe400078e3cff */
[----:B------:R-:W-:-:S03]  /*ab20*/  PRMT R38, RZ, 0x7610, R38 ;  /* 0x00007610ff267816 */ /* 0x000fc60000000026 */
[----:B------:R0:W3:Y:S01]  /*ab30*/  @!P0 LDG.E.U8 R16, desc[UR20][R6.64] ;  /* 0x0000001406108981 */ /* 0x0000e2000c1e1100 */
[----:B------:R-:W-:-:S03]  /*ab40*/  IMAD.MOV.U32 R76, RZ, RZ, R77 ;  /* 0x000000ffff4c7224 */ /* 0x000fc600078e004d */
[----:B------:R1:W3:Y:S01]  /*ab50*/  @!P0 LDG.E.U8 R38, desc[UR20][R8.64] ;  /* 0x0000001408268981 */ /* 0x0002e2000c1e1100 */
[----:B0-----:R-:W-:Y:S02]  /*ab60*/  IMAD R7, R14, 0x6, RZ ;  /* 0x000000060e077824 */ /* 0x001fe400078e02ff */
[----:B------:R-:W-:-:S03]  /*ab70*/  IMAD.MOV.U32 R77, RZ, RZ, R78 ;  /* 0x000000ffff4d7224 */ /* 0x000fc600078e004e */
[----:B------:R-:W-:Y:S02]  /*ab80*/  SHF.R.S32.HI R6, RZ, 0x1f, R7 ;  /* 0x0000001fff067819 */ /* 0x000fe40000011407 */
[C---:B-1----:R-:W-:Y:S01]  /*ab90*/  IADD3 R9, P1, PT, R7.reuse, R2, RZ ;  /* 0x0000000207097210 */ /* 0x042fe20007f3e0ff */
[----:B------:R-:W-:Y:S02]  /*aba0*/  IMAD.MOV.U32 R78, RZ, RZ, R79 ;  /* 0x000000ffff4e7224 */ /* 0x000fe400078e004f */
[----:B------:R-:W-:Y:S02]  /*abb0*/  IMAD.MOV.U32 R79, RZ, RZ, R70 ;  /* 0x000000ffff4f7224 */ /* 0x000fe400078e0046 */
[----:B------:R-:W-:Y:S01]  /*abc0*/  IMAD.X R159, R6, 0x1, R3, P1 ;  /* 0x00000001069f7824 */ /* 0x000fe200008e0603 */
[----:B------:R-:W3:Y:S01]  /*abd0*/  LDL.LU R70, [R1+0xfc] ;  /* 0x0000fc0001467983 */ /* 0x000ee20000300800 */
[----:B------:R-:W-:-:S03]  /*abe0*/  IADD3 R7, P1, PT, R7, R4, RZ ;  /* 0x0000000407077210 */ /* 0x000fc60007f3e0ff */
[----:B------:R-:W-:Y:S02]  /*abf0*/  STS.U8 [R160+UR9+0x1000], R124 ;  /* 0x0010007ca0007988 */ /* 0x000fe40008000009 */
[----:B------:R-:W-:Y:S02]  /*ac00*/  IMAD.X R6, R6, 0x1, R5, P1 ;  /* 0x0000000106067824 */ /* 0x000fe400008e0605 */
[----:B------:R-:W-:Y:S04]  /*ac10*/  STS.U8 [R160+UR9+0x5000], R47 ;  /* 0x0050002fa0007988 */ /* 0x000fe80008000009 */
[----:B------:R-:W-:Y:S04]  /*ac20*/  STL [R1+0x194], R9 ;  /* 0x0001940901007387 */ /* 0x000fe80000100800 */
[----:B------:R-:W-:Y:S04]  /*ac30*/  STS.U8 [R160+UR9+0x1400], R46 ;  /* 0x0014002ea0007988 */ /* 0x000fe80008000009 */
[----:B------:R-:W-:Y:S04]  /*ac40*/  STL [R1+0x190], R159 ;  /* 0x0001909f01007387 */ /* 0x000fe80000100800 */
[----:B------:R-:W-:Y:S04]  /*ac50*/  STL [R1+0x19c], R7 ;  /* 0x00019c0701007387 */ /* 0x000fe80000100800 */
[----:B------:R-:W-:Y:S04]  /*ac60*/  STL [R1+0x198], R6 ;  /* 0x0001980601007387 */ /* 0x000fe80000100800 */
[----:B--2---:R0:W-:Y:S02]  /*ac70*/  STS.U8 [R160+UR9+0x5400], R67 ;  /* 0x00540043a0007988 */ /* 0x0041e40008000009 */
[----:B0-----:R-:W-:-:S02]  /*ac80*/  IMAD.MOV.U32 R67, RZ, RZ, R69 ;  /* 0x000000ffff437224 */ /* 0x001fc400078e0045 */
[----:B------:R-:W2:Y:S01]  /*ac90*/  LDL.LU R69, [R1+0x17c] ;  /* 0x00017c0001457983 */ /* 0x000ea20000300800 */
[----:B------:R-:W-:-:S05]  /*aca0*/  VIADD R8, R144, 0xfffffff9 ;  /* 0xfffffff990087836 */ /* 0x000fca0000000000 */
[----:B------:R-:W-:Y:S02]  /*acb0*/  ISETP.GE.U32.AND P0, PT, R8, 0x7fffff7a, PT ;  /* 0x7fffff7a0800780c */ /* 0x000fe40003f06070 */
[----:B------:R-:W-:-:S11]  /*acc0*/  PRMT R43, RZ, 0x7610, R43 ;  /* 0x00007610ff2b7816 */ /* 0x000fd6000000002b */
[----:B------:R-:W-:-:S04]  /*acd0*/  @!P0 LOP3.LUT R7, R7, R6, RZ, 0x3c, !PT ;  /* 0x0000000607078212 */ /* 0x000fc800078e3cff */
[----:B------:R-:W-:-:S04]  /*ace0*/  @!P0 LOP3.LUT R6, R7, R6, RZ, 0x3c, !PT ;  /* 0x0000000607068212 */ /* 0x000fc800078e3cff */
[----:B------:R-:W-:Y:S01]  /*acf0*/  @!P0 LOP3.LUT R7, R7, R6, RZ, 0x3c, !PT ;  /* 0x0000000607078212 */ /* 0x000fe200078e3cff */
[----:B------:R-:W-:Y:S01]  /*ad00*/  @!P0 IMAD.MOV.U32 R8, RZ, RZ, R9 ;  /* 0x000000ffff088224 */ /* 0x000fe200078e0009 */
[----:B------:R-:W-:Y:S01]  /*ad10*/  PRMT R44, RZ, 0x7610, R44 ;  /* 0x00007610ff2c7816 */ /* 0x000fe2000000002c */
[----:B------:R-:W-:Y:S02]  /*ad20*/  @!P0 IMAD.MOV.U32 R9, RZ, RZ, R159 ;  /* 0x000000ffff098224 */ /* 0x000fe400078e009f */
[----:B------:R0:W4:Y:S04]  /*ad30*/  @!P0 LDG.E.U8 R43, desc[UR20][R6.64] ;  /* 0x00000014062b8981 */ /* 0x000128000c1e1100 */
[----:B------:R-:W-:Y:S04]  /*ad40*/  STS.U8 [R160+UR9+0x1800], R76 ;  /* 0x0018004ca0007988 */ /* 0x000fe80008000009 */
[----:B------:R-:W-:Y:S01]  /*ad50*/  STS.U8 [R160+UR9+0x5800], R77 ;  /* 0x0058004da0007988 */ /* 0x000fe20008000009 */
[----:B0-----:R-:W-:-:S02]  /*ad60*/  VIADD R6, R144, 0xfffffff1 ;  /* 0xfffffff190067836 */ /* 0x001fc40000000000 */
[----:B------:R-:W-:Y:S01]  /*ad70*/  IMAD R7, R14, 0xe, RZ ;  /* 0x0000000e0e077824 */ /* 0x000fe200078e02ff */
[----:B------:R-:W-:Y:S04]  /*ad80*/  STS.U8 [R160+UR9+0x1c00], R78 ;  /* 0x001c004ea0007988 */ /* 0x000fe80008000009 */
[----:B------:R0:W4:Y:S01]  /*ad90*/  @!P0 LDG.E.U8 R44, desc[UR20][R8.64] ;  /* 0x00000014082c8981 */ /* 0x000122000c1e1100 */
[----:B------:R-:W-:-:S03]  /*ada0*/  ISETP.GE.U32.AND P0, PT, R6, 0x7fffff72, PT ;  /* 0x7fffff720600780c */ /* 0x000fc60003f06070 */
[----:B------:R-:W-:Y:S01]  /*adb0*/  STS.U8 [R160+UR9+0x5c00], R79 ;  /* 0x005c004fa0007988 */ /* 0x000fe20008000009 */
[----:B------:R-:W-:-:S03]  /*adc0*/  SHF.R.S32.HI R6, RZ, 0x1f, R7 ;  /* 0x0000001fff067819 */ /* 0x000fc60000011407 */
[----:B---3--:R1:W-:Y:S01]  /*add0*/  STS.U8 [R160+UR9+0x2000], R70 ;  /* 0x00200046a0007988 */ /* 0x0083e20008000009 */
[----:B0-----:R-:W-:Y:S01]  /*ade0*/  IADD3 R8, P1, PT, R7, R2, RZ ;  /* 0x0000000207087210 */ /* 0x001fe20007f3e0ff */
[----:B-1----:R-:W-:Y:S02]  /*adf0*/  IMAD.MOV.U32 R70, RZ, RZ, R71 ;  /* 0x000000ffff467224 */ /* 0x002fe400078e0047 */
[----:B------:R-:W-:Y:S02]  /*ae00*/  IMAD.MOV.U32 R71, RZ, RZ, R72 ;  /* 0x000000ffff477224 */ /* 0x000fe400078e0048 */
[----:B------:R-:W-:Y:S02]  /*ae10*/  IMAD.MOV.U32 R72, RZ, RZ, R73 ;  /* 0x000000ffff487224 */ /* 0x000fe400078e0049 */
[----:B------:R-:W-:Y:S02]  /*ae20*/  IMAD.MOV.U32 R73, RZ, RZ, R74 ;  /* 0x000000ffff497224 */ /* 0x000fe400078e004a */
[----:B------:R-:W-:-:S02]  /*ae30*/  IMAD.MOV.U32 R74, RZ, RZ, R75 ;  /* 0x000000ffff4a7224 */ /* 0x000fc400078e004b */
[----:B------:R-:W-:Y:S02]  /*ae40*/  IMAD.MOV.U32 R75, RZ, RZ, R64 ;  /* 0x000000ffff4b7224 */ /* 0x000fe400078e0040 */
[----:B------:R-:W-:Y:S02]  /*ae50*/  IMAD.X R9, R6, 0x1, R3, P1 ;  /* 0x0000000106097824 */ /* 0x000fe400008e0603 */
[----:B------:R-:W-:Y:S02]  /*ae60*/  IMAD.MOV.U32 R64, RZ, RZ, R65 ;  /* 0x000000ffff407224 */ /* 0x000fe400078e0041 */
[----:B------:R-:W-:Y:S02]  /*ae70*/  IMAD.MOV.U32 R65, RZ, RZ, R66 ;  /* 0x000000ffff417224 */ /* 0x000fe400078e0042 */
[----:B------:R-:W3:Y:S04]  /*ae80*/  LDL.LU R66, [R1+0x120] ;  /* 0x0001200001427983 */ /* 0x000ee80000300800 */
[----:B------:R-:W-:Y:S04]  /*ae90*/  STL [R1+0x220], R8 ;  /* 0x0002200801007387 */ /* 0x000fe80000100800 */
[----:B------:R-:W-:Y:S01]  /*aea0*/  STL [R1+0x21c], R9 ;  /* 0x00021c0901007387 */ /* 0x000fe20000100800 */
[----:B------:R-:W-:-:S05]  /*aeb0*/  IADD3 R7, P1, PT, R7, R4, RZ ;  /* 0x0000000407077210 */ /* 0x000fca0007f3e0ff */
[----:B------:R-:W-:Y:S01]  /*aec0*/  IMAD.X R6, R6, 0x1, R5, P1 ;  /* 0x0000000106067824 */ /* 0x000fe200008e0605 */
[----:B--2---:R0:W-:Y:S04]  /*aed0*/  STS.U8 [R160+UR9+0x6000], R69 ;  /* 0x00600045a0007988 */ /* 0x0041e80008000009 */
[----:B0-----:R-:W2:Y:S04]  /*aee0*/  LDL.LU R69, [R1+0x13c] ;  /* 0x00013c0001457983 */ /* 0x001ea80000300800 */
[----:B------:R-:W-:Y:S04]  /*aef0*/  STS.U8 [R160+UR9+0x2400], R70 ;  /* 0x00240046a0007988 */ /* 0x000fe80008000009 */
[----:B------:R-:W-:Y:S04]  /*af00*/  STS.U8 [R160+UR9+0x6400], R71 ;  /* 0x00640047a0007988 */ /* 0x000fe80008000009 */
[----:B------:R-:W-:Y:S04]  /*af10*/  STL [R1+0x228], R7 ;  /* 0x0002280701007387 */ /* 0x000fe80000100800 */
[----:B------:R0:W-:Y:S04]  /*af20*/  STS.U8 [R160+UR9+0x2800], R72 ;  /* 0x00280048a0007988 */ /* 0x0001e80008000009 */
[----:B------:R1:W-:Y:S01]  /*af30*/  STL [R1+0x224], R6 ;  /* 0x0002240601007387 */ /* 0x0003e20000100800 */
[----:B0-----:R-:W-:-:S03]  /*af40*/  IMAD.MOV.U32 R72, RZ, RZ, R75 ;  /* 0x000000ffff487224 */ /* 0x001fc600078e004b */
[----:B------:R-:W4:Y:S01]  /*af50*/  LDL.LU R75, [R1+0x118] ;  /* 0x00011800014b7983 */ /* 0x000f220000300800 */
[----:B------:R-:W-:-:S04]  /*af60*/  @!P0 LOP3.LUT R7, R7, R6, RZ, 0x3c, !PT ;  /* 0x0000000607078212 */ /* 0x000fc800078e3cff */
[C---:B-1----:R-:W-:Y:S02]  /*af70*/  @!P0 LOP3.LUT R6, R7.reuse, R6, RZ, 0x3c, !PT ;  /* 0x0000000607068212 */ /* 0x042fe400078e3cff */
[----:B------:R-:W-:Y:S02]  /*af80*/  PRMT R41, RZ, 0x7610, R41 ;  /* 0x00007610ff297816 */ /* 0x000fe40000000029 */
[----:B------:R-:W-:Y:S02]  /*af90*/  @!P0 LOP3.LUT R7, R7, R6, RZ, 0x3c, !PT ;  /* 0x0000000607078212 */ /* 0x000fe400078e3cff */
[----:B------:R-:W-:-:S03]  /*afa0*/  PRMT R42, RZ, 0x7610, R42 ;  /* 0x00007610ff2a7816 */ /* 0x000fc6000000002a */
[----:B------:R0:W4:Y:S04]  /*afb0*/  @!P0 LDG.E.U8 R41, desc[UR20][R6.64] ;  /* 0x0000001406298981 */ /* 0x000128000c1e1100 */
[----:B------:R1:W4:Y:S01]  /*afc0*/  @!P0 LDG.E.U8 R42, desc[UR20][R8.64] ;  /* 0x00000014082a8981 */ /* 0x000322000c1e1100 */
[----:B0-----:R-:W-:Y:S02]  /*afd0*/  VIADD R6, R144, 0xffffffe9 ;  /* 0xffffffe990067836 */ /* 0x001fe40000000000 */
[----:B------:R-:W-:-:S03]  /*afe0*/  IMAD R7, R14, 0x16, RZ ;  /* 0x000000160e077824 */ /* 0x000fc600078e02ff */
[----:B------:R-:W-:Y:S02]  /*aff0*/  ISETP.GE.U32.AND P0, PT, R6, 0x7fffff6a, PT ;  /* 0x7fffff6a0600780c */ /* 0x000fe40003f06070 */
[----:B------:R-:W-:Y:S02]  /*b000*/  SHF.R.S32.HI R6, RZ, 0x1f, R7 ;  /* 0x0000001fff067819 */ /* 0x000fe40000011407 */
[----:B-1----:R-:W-:-:S05]  /*b010*/  IADD3 R8, P1, PT, R7, R2, RZ ;  /* 0x0000000207087210 */ /* 0x002fca0007f3e0ff */
[C---:B------:R-:W-:Y:S01]  /*b020*/  IMAD.X R9, R6.reuse, 0x1, R3, P1 ;  /* 0x0000000106097824 */ /* 0x040fe200008e0603 */
[----:B------:R-:W-:Y:S01]  /*b030*/  IADD3 R7, P1, PT, R7, R4, RZ ;  /* 0x0000000407077210 */ /* 0x000fe20007f3e0ff */
[----:B------:R-:W-:Y:S01]  /*b040*/  IMAD.MOV.U32 R71, RZ, RZ, R74 ;  /* 0x000000ffff477224 */ /* 0x000fe200078e004a */
[----:B------:R-:W-:Y:S01]  /*b050*/  STL [R1+0x2a0], R8 ;  /* 0x0002a00801007387 */ /* 0x000fe20000100800 */
[----:B------:R-:W-:Y:S02]  /*b060*/  IMAD.MOV.U32 R74, RZ, RZ, R65 ;  /* 0x000000ffff4a7224 */ /* 0x000fe400078e0041 */
[----:B------:R-:W-:Y:S01]  /*b070*/  IMAD.X R6, R6, 0x1, R5, P1 ;  /* 0x0000000106067824 */ /* 0x000fe200008e0605 */
[----:B------:R0:W-:Y:S01]  /*b080*/  STS.U8 [R160+UR9+0x6800], R73 ;  /* 0x00680049a0007988 */ /* 0x0001e20008000009 */
[----:B------:R-:W-:-:S03]  /*b090*/  IMAD.MOV.U32 R65, RZ, RZ, R68 ;  /* 0x000000ffff417224 */ /* 0x000fc600078e0044 */
[----:B------:R-:W-:Y:S04]  /*b0a0*/  STL [R1+0x29c], R9 ;  /* 0x00029c0901007387 */ /* 0x000fe80000100800 */
[----:B---3--:R1:W-:Y:S01]  /*b0b0*/  STS.U8 [R160+UR9+0x2c00], R66 ;  /* 0x002c0042a0007988 */ /* 0x0083e20008000009 */
[----:B0-----:R-:W-:-:S03]  /*b0c0*/  IMAD.MOV.U32 R73, RZ, RZ, R64 ;  /* 0x000000ffff497224 */ /* 0x001fc600078e0040 */
[----:B------:R0:W-:Y:S01]  /*b0d0*/  STL [R1+0x2a8], R7 ;  /* 0x0002a80701007387 */ /* 0x0001e20000100800 */
[----:B------:R-:W-:-:S03]  /*b0e0*/  IMAD.MOV.U32 R64, RZ, RZ, R67 ;  /* 0x000000ffff407224 */ /* 0x000fc600078e0043 */
[----:B------:R-:W3:Y:S01]  /*b0f0*/  LDL.LU R68, [R1+0xf0] ;  /* 0x0000f00001447983 */ /* 0x000ee20000300800 */
[----:B------:R-:W-:Y:S02]  /*b100*/  IMAD.MOV.U32 R67, RZ, RZ, R61 ;  /* 0x000000ffff437224 */ /* 0x000fe400078e003d */
[----:B-1----:R-:W-:Y:S01]  /*b110*/  IMAD.MOV.U32 R66, RZ, RZ, R60 ;  /* 0x000000ffff427224 */ /* 0x002fe200078e003c */
[----:B0-----:R-:W-:Y:S02]  /*b120*/  @!P0 LOP3.LUT R7, R7, R6, RZ, 0x3c, !PT ;  /* 0x0000000607078212 */ /* 0x001fe400078e3cff */
[----:B------:R-:W-:Y:S02]  /*b130*/  PRMT R47, RZ, 0x7610, R47 ;  /* 0x00007610ff2f7816 */ /* 0x000fe4000000002f */
[----:B------:R-:W-:-:S06]  /*b140*/  PRMT R40, RZ, 0x7610, R40 ;  /* 0x00007610ff287816 */ /* 0x000fcc0000000028 */
[----:B------:R-:W3:Y:S01]  /*b150*/  @!P0 LDG.E.U8 R40, desc[UR20][R8.64] ;  /* 0x0000001408288981 */ /* 0x000ee2000c1e1100 */
[----:B------:R-:W-:-:S03]  /*b160*/  PRMT R46, RZ, 0x7610, R46 ;  /* 0x00007610ff2e7816 */ /* 0x000fc6000000002e */
[----:B--2---:R0:W-:Y:S04]  /*b170*/  STS.U8 [R160+UR9+0x6c00], R69 ;  /* 0x006c0045a0007988 */ /* 0x0041e80008000009 */
[----:B0-----:R-:W2:Y:S04]  /*b180*/  LDL.LU R69, [R1+0xec] ;  /* 0x0000ec0001457983 */ /* 0x001ea80000300800 */
[----:B------:R-:W2:Y:S04]  /*b190*/  LDL.LU R60, [R1+0xe4] ;  /* 0x0000e400013c7983 */ /* 0x000ea80000300800 */
[----:B------:R-:W2:Y:S04]  /*b1a0*/  LDL.LU R61, [R1+0xd8] ;  /* 0x0000d800013d7983 */ /* 0x000ea80000300800 */
[----:B------:R0:W-:Y:S02]  /*b1b0*/  STL [R1+0x2a4], R6 ;  /* 0x0002a40601007387 */ /* 0x0001e40000100800 */
[----:B0-----:R-:W-:-:S04]  /*b1c0*/  @!P0 LOP3.LUT R6, R7, R6, RZ, 0x3c, !PT ;  /* 0x0000000607068212 */ /* 0x001fc800078e3cff */
[----:B------:R-:W-:-:S05]  /*b1d0*/  @!P0 LOP3.LUT R7, R7, R6, RZ, 0x3c, !PT ;  /* 0x0000000607078212 */ /* 0x000fca00078e3cff */
[----:B------:R0:W2:Y:S02]  /*b1e0*/  @!P0 LDG.E.U8 R47, desc[UR20][R6.64] ;  /* 0x00000014062f8981 */ /* 0x0000a4000c1e1100 */
[----:B0-----:R-:W-:Y:S02]  /*b1f0*/  VIADD R6, R144, 0xffffffe1 ;  /* 0xffffffe190067836 */ /* 0x001fe40000000000 */
[----:B------:R-:W-:-:S03]  /*b200*/  IMAD R7, R14, 0x1e, RZ ;  /* 0x0000001e0e077824 */ /* 0x000fc600078e02ff */
[----:B------:R-:W-:Y:S02]  /*b210*/  ISETP.GE.U32.AND P0, PT, R6, 0x7fffff62, PT ;  /* 0x7fffff620600780c */ /* 0x000fe40003f06070 */
[----:B------:R-:W-:Y:S02]  /*b220*/  SHF.R.S32.HI R124, RZ, 0x1f, R7 ;  /* 0x0000001fff7c7819 */ /* 0x000fe40000011407 */
[----:B------:R-:W-:Y:S01]  /*b230*/  IADD3 R6, P1, PT, R7, R2, RZ ;  /* 0x0000000207067210 */ /* 0x000fe20007f3e0ff */
[----:B------:R-:W-:Y:S04]  /*b240*/  STS.U8 [R160+UR9+0x3000], R71 ;  /* 0x00300047a0007988 */ /* 0x000fe80008000009 */
[----:B------:R-:W-:Y:S01]  /*b250*/  IMAD.X R7, R124, 0x1, R3, P1 ;  /* 0x000000017c077824 */ /* 0x000fe200008e0603 */
[----:B------:R-:W-:Y:S04]  /*b260*/  STS.U8 [R160+UR9+0x7000], R72 ;  /* 0x00700048a0007988 */ /* 0x000fe80008000009 */
[----:B------:R-:W-:Y:S04]  /*b270*/  STS.U8 [R160+UR9+0x3400], R73 ;  /* 0x00340049a0007988 */ /* 0x000fe80008000009 */
[----:B------:R0:W-:Y:S04]  /*b280*/  STL [R1+0x320], R6 ;  /* 0x0003200601007387 */ /* 0x0001e80000100800 */
[----:B------:R0:W2:Y:S04]  /*b290*/  @!P0 LDG.E.U8 R46, desc[UR20][R6.64] ;  /* 0x00000014062e8981 */ /* 0x0000a8000c1e1100 */
[----:B------:R-:W-:Y:S04]  /*b2a0*/  STS.U8 [R160+UR9+0x7400], R74 ;  /* 0x0074004aa0007988 */ /* 0x000fe80008000009 */
[----:B----4-:R-:W-:Y:S01]  /*b2b0*/  STS.U8 [R160+UR9+0x3800], R75 ;  /* 0x0038004ba0007988 */ /* 0x010fe20008000009 */
[----:B0-----:R-:W-:-:S03]  /*b2c0*/  LOP3.LUT R6, R160, 0x10, RZ, 0x3c, !PT ;  /* 0x00000010a0067812 */ /* 0x001fc600078e3cff */
[----:B------:R-:W-:Y:S04]  /*b2d0*/  STS.U8 [R160+UR9+0x7800], R64 ;  /* 0x00780040a0007988 */ /* 0x000fe80008000009 */
[----:B------:R-:W-:Y:S04]  /*b2e0*/  STS.U8 [R160+UR9+0x3c00], R65 ;  /* 0x003c0041a0007988 */ /* 0x000fe80008000009 */
[----:B------:R-:W-:Y:S04]  /*b2f0*/  STL [R1+0x31c], R7 ;  /* 0x00031c0701007387 */ /* 0x000fe80000100800 */
[----:B------:R0:W-:Y:S04]  /*b300*/  STS.U8 [R160+UR9+0x7c00], R62 ;  /* 0x007c003ea0007988 */ /* 0x0001e80008000009 */
[----:B------:R1:W-:Y:S04]  /*b310*/  STS.U8 [R6+UR9+0x80], R63 ;  /* 0x0000803f06007988 */ /* 0x0003e80008000009 */
[----:B0-----:R-:W4:Y:S04]  /*b320*/  LDL.LU R62, [R1+0xcc] ;  /* 0x0000cc00013e7983 */ /* 0x001f280000300800 */
[----:B-1----:R-:W4:Y:S04]  /*b330*/  LDL.LU R63, [R1+0xc4] ;  /* 0x0000c400013f7983 */ /* 0x002f280000300800 */
[----:B------:R-:W4:Y:S04]  /*b340*/  LDL.LU R159, [R1+0xb4] ;  /* 0x0000b400019f7983 */ /* 0x000f280000300800 */
        /* <DEDUP_REMOVED lines=16> */
[----:B------:R0:W-:Y:S04]  /*b450*/  STS.U8 [R6+UR9+0x4080], R66 ;  /* 0x0040804206007988 */ /* 0x0001e80008000009 */
[----:B------:R-:W4:Y:S04]  /*b460*/  LDL.LU R65, [R1+0x3c] ;  /* 0x00003c0001417983 */ /* 0x000f280000300800 */
[----:B------:R1:W-:Y:S04]  /*b470*/  STS.U8 [R6+UR9+0x480], R67 ;  /* 0x0004804306007988 */ /* 0x0003e80008000009 */
[----:B0-----:R-:W4:Y:S04]  /*b480*/  LDL.LU R66, [R1+0x38] ;  /* 0x0000380001427983 */ /* 0x001f280000300800 */
[----:B---3--:R0:W-:Y:S04]  /*b490*/  STS.U8 [R6+UR9+0x4480], R68 ;  /* 0x0044804406007988 */ /* 0x0081e80008000009 */
[----:B-1----:R-:W3:Y:S04]  /*b4a0*/  LDL.LU R67, [R1+0x34] ;  /* 0x0000340001437983 */ /* 0x002ee80000300800 */
[----:B0-----:R-:W3:Y:S04]  /*b4b0*/  LDL.LU R68, [R1+0x30] ;  /* 0x0000300001447983 */ /* 0x001ee80000300800 */
[----:B--2---:R0:W-:Y:S04]  /*b4c0*/  STS.U8 [R6+UR9+0x880], R69 ;  /* 0x0008804506007988 */ /* 0x0041e80008000009 */
[----:B------:R1:W-:Y:S04]  /*b4d0*/  STS.U8 [R6+UR9+0x4880], R60 ;  /* 0x0048803c06007988 */ /* 0x0003e80008000009 */
[----:B0-----:R-:W2:Y:S04]  /*b4e0*/  LDL.LU R69, [R1+0x2c] ;  /* 0x00002c0001457983 */ /* 0x001ea80000300800 */
[----:B------:R-:W2:Y:S04]  /*b4f0*/  LDL.LU R7, [R1+0x28] ;  /* 0x0000280001077983 */ /* 0x000ea80000300800 */
[----:B------:R0:W-:Y:S04]  /*b500*/  STS.U8 [R6+UR9+0xc80], R61 ;  /* 0x000c803d06007988 */ /* 0x0001e80008000009 */
[----:B-1----:R-:W2:Y:S04]  /*b510*/  LDL.LU R60, [R1+0x24] ;  /* 0x00002400013c7983 */ /* 0x002ea80000300800 */
[----:B0-----:R-:W2:Y:S04]  /*b520*/  LDL.LU R61, [R1+0x20] ;  /* 0x00002000013d7983 */ /* 0x001ea80000300800 */
[----:B----4-:R0:W-:Y:S04]  /*b530*/  STS.U8 [R6+UR9+0x4c80], R62 ;  /* 0x004c803e06007988 */ /* 0x0101e80008000009 */
[----:B------:R1:W-:Y:S04]  /*b540*/  STS.U8 [R6+UR9+0x1080], R63 ;  /* 0x0010803f06007988 */ /* 0x0003e80008000009 */
[----:B0-----:R-:W4:Y:S04]  /*b550*/  LDL.LU R62, [R1+0x1c] ;  /* 0x00001c00013e7983 */ /* 0x001f280000300800 */
[----:B-1----:R-:W4:Y:S04]  /*b560*/  LDL.LU R63, [R1+0x18] ;  /* 0x00001800013f7983 */ /* 0x002f280000300800 */
[----:B------:R-:W4:Y:S04]  /*b570*/  LDL.LU R8, [R1+0x10] ;  /* 0x0000100001087983 */ /* 0x000f280000300800 */
[----:B------:R-:W4:Y:S04]  /*b580*/  LDL.LU R9, [R1+0xc] ;  /* 0x00000c0001097983 */ /* 0x000f280000300800 */
[----:B------:R0:W-:Y:S04]  /*b590*/  STS.U8 [R6+UR9+0x5080], R159 ;  /* 0x0050809f06007988 */ /* 0x0001e80008000009 */
[----:B------:R1:W-:Y:S04]  /*b5a0*/  STS.U8 [R6+UR9+0x1480], R161 ;  /* 0x001480a106007988 */ /* 0x0003e80008000009 */
[----:B------:R1:W-:Y:S04]  /*b5b0*/  STS.U8 [R6+UR9+0x5480], R162 ;  /* 0x005480a206007988 */ /* 0x0003e80008000009 */
[----:B0-----:R-:W4:Y:S04]  /*b5c0*/  LDL.LU R159, [R1+0xc64] ;  /* 0x000c6400019f7983 */ /* 0x001f280000300800 */
[----:B-1----:R-:W4:Y:S04]  /*b5d0*/  LDL.LU R161, [R1+0xc60] ;  /* 0x000c600001a17983 */ /* 0x002f280000300800 */
        /* <DEDUP_REMOVED lines=18> */
[----:B---3--:R-:W3:Y:S04]  /*b700*/  LDL.LU R71, [R1+0xc38] ;  /* 0x000c380001477983 */ /* 0x008ee80000300800 */
[----:B------:R0:W-:Y:S04]  /*b710*/  STS.U8 [R6+UR9+0x6880], R72 ;  /* 0x0068804806007988 */ /* 0x0001e80008000009 */
[----:B------:R1:W-:Y:S04]  /*b720*/  STS.U8 [R6+UR9+0x2c80], R73 ;  /* 0x002c804906007988 */ /* 0x0003e80008000009 */
[----:B------:R1:W-:Y:S04]  /*b730*/  STS.U8 [R6+UR9+0x6c80], R74 ;  /* 0x006c804a06007988 */ /* 0x0003e80008000009 */
[----:B0-----:R-:W3:Y:S04]  /*b740*/  LDL.LU R72, [R1+0xc34] ;  /* 0x000c340001487983 */ /* 0x001ee80000300800 */
[----:B-1----:R-:W3:Y:S04]  /*b750*/  LDL.LU R73, [R1+0xc30] ;  /* 0x000c300001497983 */ /* 0x002ee80000300800 */
[----:B------:R-:W3:Y:S04]  /*b760*/  LDL.LU R74, [R1+0xc2c] ;  /* 0x000c2c00014a7983 */ /* 0x000ee80000300800 */
        /* <DEDUP_REMOVED lines=12> */
[----:B--2---:R0:W-:Y:S04]  /*b830*/  STS.U8 [R6+UR9+0x3c80], R69 ;  /* 0x003c804506007988 */ /* 0x0041e80008000009 */
[----:B------:R1:W-:Y:S04]  /*b840*/  STS.U8 [R6+UR9+0x7c80], R7 ;  /* 0x007c800706007988 */ /* 0x0003e80008000009 */
[----:B0-----:R-:W2:Y:S01]  /*b850*/  LDL.LU R69, [R1+0xc10] ;  /* 0x000c100001457983 */ /* 0x001ea20000300800 */
[----:B-1----:R-:W-:-:S03]  /*b860*/  LOP3.LUT R7, R160, 0x20, RZ, 0x3c, !PT ;  /* 0x00000020a0077812 */ /* 0x002fc600078e3cff */
[----:B------:R-:W2:Y:S04]  /*b870*/  LDL.LU R6, [R1+0x14] ;  /* 0x0000140001067983 */ /* 0x000ea80000300800 */
[----:B------:R0:W-:Y:S04]  /*b880*/  STS.U8 [R7+UR9+0x100], R60 ;  /* 0x0001003c07007988 */ /* 0x0001e80008000009 */
[----:B------:R1:W-:Y:S04]  /*b890*/  STS.U8 [R7+UR9+0x4100], R61 ;  /* 0x0041003d07007988 */ /* 0x0003e80008000009 */
[----:B0-----:R-:W2:Y:S04]  /*b8a0*/  LDL.LU R60, [R1+0xc0c] ;  /* 0x000c0c00013c7983 */ /* 0x001ea80000300800 */
[----:B-1----:R-:W2:Y:S04]  /*b8b0*/  LDL.LU R61, [R1+0xc08] ;  /* 0x000c0800013d7983 */ /* 0x002ea80000300800 */
[----:B----4-:R0:W-:Y:S04]  /*b8c0*/  STS.U8 [R7+UR9+0x500], R62 ;  /* 0x0005003e07007988 */ /* 0x0101e80008000009 */
[----:B------:R1:W-:Y:S04]  /*b8d0*/  STS.U8 [R7+UR9+0x4500], R63 ;  /* 0x0045003f07007988 */ /* 0x0003e80008000009 */
[----:B0-----:R-:W4:Y:S04]  /*b8e0*/  LDL.LU R62, [R1+0xc04] ;  /* 0x000c0400013e7983 */ /* 0x001f280000300800 */
[----:B-1----:R-:W4:Y:S04]  /*b8f0*/  LDL.LU R63, [R1+0xc00] ;  /* 0x000c0000013f7983 */ /* 0x002f280000300800 */
[----:B------:R0:W-:Y:S04]  /*b900*/  STS.U8 [R7+UR9+0x4900], R8 ;  /* 0x0049000807007988 */ /* 0x0001e80008000009 */
[----:B------:R1:W-:Y:S01]  /*b910*/  STS.U8 [R7+UR9+0xd00], R9 ;  /* 0x000d000907007988 */ /* 0x0003e20008000009 */
[----:B0-----:R-:W-:-:S02]  /*b920*/  VIADD R8, R144, 0xffffff81 ;  /* 0xffffff8190087836 */ /* 0x001fc40000000000 */
[----:B-1----:R-:W-:-:S03]  /*b930*/  VIADD R9, R144, 0xffffff88 ;  /* 0xffffff8890097836 */ /* 0x002fc60000000000 */
[----:B------:R-:W-:Y:S01]  /*b940*/  ISETP.GE.U32.AND P1, PT, R8, 0x7fffff02, PT ;  /* 0x7fffff020800780c */ /* 0x000fe20003f26070 */
[C---:B------:R-:W-:Y:S01]  /*b950*/  VIADD R8, R144.reuse, 0xffffff89 ;  /* 0xffffff8990087836 */ /* 0x040fe20000000000 */
[----:B------:R-:W-:Y:S01]  /*b960*/  ISETP.GE.U32.AND P2, PT, R9, 0x7fffff09, PT ;  /* 0x7fffff090900780c */ /* 0x000fe20003f46070 */
[----:B------:R-:W-:-:S03]  /*b970*/  VIADD R9, R144, 0xffffff90 ;  /* 0xffffff9090097836 */ /* 0x000fc60000000000 */
[----:B------:R-:W-:Y:S02]  /*b980*/  ISETP.GE.U32.AND P3, PT, R8, 0x7fffff0a, PT ;  /* 0x7fffff0a0800780c */ /* 0x000fe40003f66070 */
[C---:B------:R-:W-:Y:S02]  /*b990*/  LOP3.LUT R8, R160.reuse, 0x30, RZ, 0x3c, !PT ;  /* 0x00000030a0087812 */ /* 0x040fe400078e3cff */
[----:B------:R-:W-:Y:S02]  /*b9a0*/  ISETP.GE.U32.AND P4, PT, R9, 0x7fffff11, PT ;  /* 0x7fffff110900780c */ /* 0x000fe40003f86070 */
[----:B------:R-:W-:Y:S01]  /*b9b0*/  LOP3.LUT R9, R160, 0x40, RZ, 0x3c, !PT ;  /* 0x00000040a0097812 */ /* 0x000fe200078e3cff */
[----:B------:R-:W-:Y:S04]  /*b9c0*/  STS.U8 [R7+UR9+0x3d00], R162 ;  /* 0x003d00a207007988 */ /* 0x000fe80008000009 */
        /* <DEDUP_REMOVED lines=9> */
[----:B---3--:R-:W-:Y:S04]  /*ba60*/  STS.U8 [R7+UR9+0x6900], R71 ;  /* 0x0069004707007988 */ /* 0x008fe80008000009 */
        /* <DEDUP_REMOVED lines=8> */
[----:B--2---:R-:W-:Y:S04]  /*baf0*/  STS.U8 [R7+UR9+0x5500], R69 ;  /* 0x0055004507007988 */ /* 0x004fe80008000009 */
[----:B------:R-:W-:Y:S04]  /*bb00*/  STS.U8 [R7+UR9+0x1500], R60 ;  /* 0x0015003c07007988 */ /* 0x000fe80008000009 */
[----:B------:R-:W-:Y:S04]  /*bb10*/  STS.U8 [R7+UR9+0x5100], R61 ;  /* 0x0051003d07007988 */ /* 0x000fe80008000009 */
[----:B------:R-:W-:Y:S04]  /*bb20*/  STS.U8 [R7+UR9+0x2900], R72 ;  /* 0x0029004807007988 */ /* 0x000fe80008000009 */
[----:B------:R0:W-:Y:S02]  /*bb30*/  STS.U8 [R7+UR9+0x900], R6 ;  /* 0x0009000607007988 */ /* 0x0001e40008000009 */
[----:B0-----:R-:W-:-:S02]  /*bb40*/  IMAD R6, R14, 0x1e, RZ ;  /* 0x0000001e0e067824 */ /* 0x001fc400078e02ff */
[----:B----4-:R-:W-:Y:S04]  /*bb50*/  STS.U8 [R7+UR9+0x1100], R62 ;  /* 0x0011003e07007988 */ /* 0x010fe80008000009 */
[----:B------:R0:W-:Y:S04]  /*bb60*/  STS.U8 [R7+UR9+0x4d00], R63 ;  /* 0x004d003f07007988 */ /* 0x0001e80008000009 */
[----:B0-----:R-:W2:Y:S04]  /*bb70*/  LDL.LU R63, [R1+0xbfc] ;  /* 0x000bfc00013f7983 */ /* 0x001ea80000300800 */
[----:B------:R-:W3:Y:S04]  /*bb80*/  LDL.LU R62, [R1+0xbf8] ;  /* 0x000bf800013e7983 */ /* 0x000ee80000300800 */
[----:B------:R-:W4:Y:S04]  /*bb90*/  LDL.LU R61, [R1+0xbf4] ;  /* 0x000bf400013d7983 */ /* 0x000f280000300800 */
[----:B------:R-:W2:Y:S04]  /*bba0*/  LDL.LU R60, [R1+0xbf0] ;  /* 0x000bf000013c7983 */ /* 0x000ea80000300800 */
        /* <DEDUP_REMOVED lines=45> */
[----:B------:R0:W-:Y:S04]  /*be80*/  STS.U8 [R9+UR9+0x7600], R10 ;  /* 0x0076000a09007988 */ /* 0x0001e80008000009 */
[----:B------:R-:W2:Y:S04]  /*be90*/  LDL.LU R78, [R1+0xbb8] ;  /* 0x000bb800014e7983 */ /* 0x000ea80000300800 */
[----:B------:R1:W-:Y:S01]  /*bea0*/  STS.U8 [R9+UR9+0x7e00], R11 ;  /* 0x007e000b09007988 */ /* 0x0003e20008000009 */
[----:B0-----:R-:W-:-:S03]  /*beb0*/  LOP3.LUT R10, R160, 0x50, RZ, 0x3c, !PT ;  /* 0x00000050a00a7812 */ /* 0x001fc600078e3cff */
[----:B------:R-:W2:Y:S04]  /*bec0*/  LDL.LU R77, [R1+0xbb4] ;  /* 0x000bb400014d7983 */ /* 0x000ea80000300800 */
[----:B------:R-:W2:Y:S01]  /*bed0*/  LDL.LU R76, [R1+0xbb0] ;  /* 0x000bb000014c7983 */ /* 0x000ea20000300800 */
[----:B-1----:R-:W-:-:S03]  /*bee0*/  LOP3.LUT R11, R160, 0x60, RZ, 0x3c, !PT ;  /* 0x00000060a00b7812 */ /* 0x002fc600078e3cff */
[----:B------:R-:W-:Y:S01]  /*bef0*/  STS.U8 [R9+UR9+0x200], R126 ;  /* 0x0002007e09007988 */ /* 0x000fe20008000009 */
[----:B------:R-:W-:-:S03]  /*bf00*/  IADD3 R6, P6, PT, R6, R4, RZ ;  /* 0x0000000406067210 */ /* 0x000fc60007fde0ff */
        /* <DEDUP_REMOVED lines=61> */
[----:B------:R0:W-:Y:S01]  /*c2e0*/  STS.U8 [R11+UR9+0xb00], R40 ;  /* 0x000b00280b007988 */ /* 0x0001e20008000009 */
[----:B------:R-:W-:Y:S01]  /*c2f0*/  IMAD.X R8, R124, 0x1, R5, P6 ;  /* 0x000000017c087824 */ /* 0x000fe200030e0605 */
[----:B------:R-:W-:Y:S01]  /*c300*/  PRMT R155, RZ, 0x7610, R155 ;  /* 0x00007610ff9b7816 */ /* 0x000fe2000000009b */
[----:B0-----:R-:W-:Y:S01]  /*c310*/  IMAD R40, R14, 0x7e, RZ ;  /* 0x0000007e0e287824 */ /* 0x001fe200078e02ff */
[----:B------:R-:W-:Y:S01]  /*c320*/  STL [R1+0x328], R6 ;  /* 0x0003280601007387 */ /* 0x000fe20000100800 */
[----:B------:R-:W-:-:S03]  /*c330*/  @!P0 IMAD.MOV.U32 R38, RZ, RZ, R6 ;  /* 0x000000ffff268224 */ /* 0x000fc600078e0006 */
[----:B------:R-:W-:Y:S02]  /*c340*/  SHF.R.S32.HI R16, RZ, 0x1f, R40 ;  /* 0x0000001fff107819 */ /* 0x000fe40000011428 */
[----:B------:R-:W-:Y:S01]  /*c350*/  IADD3 R7, P6, PT, R40, R2, RZ ;  /* 0x0000000228077210 */ /* 0x000fe20007fde0ff */
[----:B------:R-:W-:Y:S01]  /*c360*/  @!P0 IMAD.MOV.U32 R39, RZ, RZ, R8 ;  /* 0x000000ffff278224 */ /* 0x000fe200078e0008 */
[----:B------:R0:W-:Y:S01]  /*c370*/  STL [R1+0x324], R8 ;  /* 0x0003240801007387 */ /* 0x0001e20000100800 */
[----:B------:R-:W-:-:S03]  /*c380*/  PRMT R154, RZ, 0x7610, R154 ;  /* 0x00007610ff9a7816 */ /* 0x000fc6000000009a */
        /* <DEDUP_REMOVED lines=8> */
[----:B------:R-:W-:-:S03]  /*c410*/  PRMT R153, RZ, 0x7610, R153 ;  /* 0x00007610ff997816 */ /* 0x000fc60000000099 */
[----:B------:R1:W2:Y:S01]  /*c420*/  @!P1 LDG.E.U8 R154, desc[UR20][R38.64] ;  /* 0x00000014269a9981 */ /* 0x0002a2000c1e1100 */
[----:B0-----:R-:W-:Y:S01]  /*c430*/  IMAD.X R8, R16, 0x1, R5, P6 ;  /* 0x0000000110087824 */ /* 0x001fe200030e0605 */
[----:B------:R-:W-:Y:S02]  /*c440*/  SHF.R.S32.HI R16, RZ, 0x1f, R40 ;  /* 0x0000001fff107819 */ /* 0x000fe40000011428 */
[----:B------:R-:W-:Y:S01]  /*c450*/  IADD3 R7, P6, PT, R40, R2, RZ ;  /* 0x0000000228077210 */ /* 0x000fe20007fde0ff */
[----:B------:R-:W-:Y:S01]  /*c460*/  STL [R1+0xb44], R6 ;  /* 0x000b440601007387 */ /* 0x000fe20000100800 */
[----:B-1----:R-:W-:Y:S02]  /*c470*/  @!P1 IMAD.MOV.U32 R38, RZ, RZ, R6 ;  /* 0x000000ffff269224 */ /* 0x002fe400078e0006 */
        /* <DEDUP_REMOVED lines=30> */
[----:B------:R1:W-:Y:S04]  /*c660*/  STS.U8 [R11+UR9+0x4700], R41 ;  /* 0x004700290b007988 */ /* 0x0003e80008000009 */
[----:B------:R3:W2:Y:S01]  /*c670*/  @!P3 LDG.E.U8 R152, desc[UR20][R38.64] ;  /* 0x000000142698b981 */ /* 0x0006a2000c1e1100 */
[----:B0-----:R-:W-:Y:S01]  /*c680*/  IMAD.X R8, R16, 0x1, R5, P6 ;  /* 0x0000000110087824 */ /* 0x001fe200030e0605 */
[----:B------:R-:W-:Y:S02]  /*c690*/  SHF.R.S32.HI R16, RZ, 0x1f, R40 ;  /* 0x0000001fff107819 */ /* 0x000fe40000011428 */
[----:B------:R-:W-:Y:S01]  /*c6a0*/  IADD3 R7, P6, PT, R40, R2, RZ ;  /* 0x0000000228077210 */ /* 0x000fe20007fde0ff */
[----:B-1----:R-:W-:Y:S01]  /*c6b0*/  VIADD R41, R144, 0xffffff91 ;  /* 0xffffff9190297836 */ /* 0x002fe20000000000 */
[----:B------:R-:W-:Y:S01]  /*c6c0*/  STL [R1+0xac4], R6 ;  /* 0x000ac40601007387 */ /* 0x000fe20000100800 */
[----:B---3--:R-:W-:-:S03]  /*c6d0*/  @!P3 IMAD.MOV.U32 R38, RZ, RZ, R6 ;  /* 0x000000ffff26b224 */ /* 0x008fc600078e0006 */
[----:B------:R0:W-:Y:S01]  /*c6e0*/  STL [R1+0xac0], R8 ;  /* 0x000ac00801007387 */ /* 0x0001e20000100800 */
[----:B------:R-:W-:Y:S01]  /*c6f0*/  @!P3 IMAD.MOV.U32 R39, RZ, RZ, R8 ;  /* 0x000000ffff27b224 */ /* 0x000fe200078e0008 */
[----:B------:R-:W-:Y:S02]  /*c700*/  ISETP.GE.U32.AND P0, PT, R41, 0x7fffff12, PT ;  /* 0x7fffff122900780c */ /* 0x000fe40003f06070 */
[----:B------:R-:W-:Y:S01]  /*c710*/  PRMT R157, RZ, 0x7610, R157 ;  /* 0x00007610ff9d7816 */ /* 0x000fe2000000009d */
[----:B------:R-:W-:Y:S04]  /*c720*/  STL [R1+0xa4c], R7 ;  /* 0x000a4c0701007387 */ /* 0x000fe80000100800 */
[----:B------:R1:W3:Y:S01]  /*c730*/  @!P3 LDG.E.U8 R149, desc[UR20][R38.64] ;  /* 0x000000142695b981 */ /* 0x0002e2000c1e1100 */
[----:B0-----:R-:W-:Y:S01]  /*c740*/  IMAD.X R8, R16, 0x1, R3, P6 ;  /* 0x0000000110087824 */ /* 0x001fe200030e0603 */
[----:B------:R-:W-:Y:S01]  /*c750*/  IADD3 R6, P6, PT, R40, R4, RZ ;  /* 0x0000000428067210 */ /* 0x000fe20007fde0ff */
[----:B------:R-:W-:-:S03]  /*c760*/  IMAD R40, R14, 0x6e, RZ ;  /* 0x0000006e0e287824 */ /* 0x000fc600078e02ff */
[----:B------:R0:W-:Y:S01]  /*c770*/  STL [R1+0xa48], R8 ;  /* 0x000a480801007387 */ /* 0x0001e20000100800 */
[----:B-1----:R-:W-:Y:S02]  /*c780*/  @!P4 IMAD.MOV.U32 R38, RZ, RZ, R7 ;  /* 0x000000ffff26c224 */ /* 0x002fe400078e0007 */
[----:B------:R-:W-:Y:S01]  /*c790*/  @!P4 IMAD.MOV.U32 R39, RZ, RZ, R8 ;  /* 0x000000ffff27c224 */ /* 0x000fe200078e0008 */
[----:B------:R-:W-:Y:S01]  /*c7a0*/  PRMT R156, RZ, 0x7610, R156 ;  /* 0x00007610ff9c7816 */ /* 0x000fe2000000009c */
[----:B0-----:R-:W-:Y:S01]  /*c7b0*/  IMAD.X R8, R16, 0x1, R5, P6 ;  /* 0x0000000110087824 */ /* 0x001fe200030e0605 */
        /* <DEDUP_REMOVED lines=10> */
[----:B------:R-:W-:Y:S01]  /*c860*/  PRMT R148, RZ, 0x7610, R148 ;  /* 0x00007610ff947816 */ /* 0x000fe20000000094 */
        /* <DEDUP_REMOVED lines=131> */
[----:B------:R0:W3:Y:S01]  /*d0a0*/  @!P1 LDG.E.U8 R125, desc[UR20][R38.64] ;  /* 0x00000014267d9981 */ /* 0x0000e2000c1e1100 */
        /* <DEDUP_REMOVED lines=11> */
[----:B------:R0:W3:Y:S04]  /*d160*/  @!P1 LDG.E.U8 R124, desc[UR20][R38.64] ;  /* 0x00000014267c9981 */ /* 0x0000e8000c1e1100 */
        /* <DEDUP_REMOVED lines=13> */
[----:B------:R-:W-:Y:S01]  /*d240*/  PRMT R127, RZ, 0x7610, R127 ;  /* 0x00007610ff7f7816 */ /* 0x000fe2000000007f */
[----:B------:R0:W-:Y:S01]  /*d250*/  STL [R1+0x83c], R7 ;  /* 0x00083c0701007387 */ /* 0x0001e20000100800 */
[----:B-1----:R-:W-:Y:S01]  /*d260*/  IMAD.X R8, R16, 0x1, R3, P6 ;  /* 0x0000000110087824 */ /* 0x002fe200030e0603 */
[----:B------:R-:W-:-:S02]  /*d270*/  IADD3 R6, P6, PT, R40, R4, RZ ;  /* 0x0000000428067210 */ /* 0x000fc40007fde0ff */
[----:B------:R1:W3:Y:S01]  /*d280*/  @!P2 LDG.E.U8 R133, desc[UR20][R38.64] ;  /* 0x000000142685a981 */ /* 0x0002e2000c1e1100 */
[----:B------:R-:W-:Y:S01]  /*d290*/  IMAD R40, R14, 0x47, RZ ;  /* 0x000000470e287824 */ /* 0x000fe200078e02ff */
[----:B------:R-:W-:Y:S02]  /*d2a0*/  ISETP.GE.U32.AND P4, PT, R41, 0x7fffff39, PT ;  /* 0x7fffff392900780c */ /* 0x000fe40003f86070 */
[----:B------:R0:W-:Y:S01]  /*d2b0*/  STL [R1+0x838], R8 ;  /* 0x0008380801007387 */ /* 0x0001e20000100800 */
[----:B------:R-:W-:Y:S01]  /*d2c0*/  PRMT R126, RZ, 0x7610, R126 ;  /* 0x00007610ff7e7816 */ /* 0x000fe2000000007e */
[----:B-1----:R-:W-:Y:S02]  /*d2d0*/  @!P3 IMAD.MOV.U32 R38, RZ, RZ, R7 ;  /* 0x000000ffff26b224 */ /* 0x002fe400078e0007 */
[----:B------:R-:W-:Y:S02]  /*d2e0*/  @!P3 IMAD.MOV.U32 R39, RZ, RZ, R8 ;  /* 0x000000ffff27b224 */ /* 0x000fe400078e0008 */
[----:B0-----:R-:W-:Y:S01]  /*d2f0*/  IMAD.X R7, R16, 0x1, R5, P6 ;  /* 0x0000000110077824 */ /* 0x001fe200030e0605 */
[----:B------:R-:W-:-:S02]  /*d300*/  SHF.R.S32.HI R16, RZ, 0x1f, R40 ;  /* 0x0000001fff107819 */ /* 0x000fc40000011428 */
[----:B------:R0:W3:Y:S01]  /*d310*/  @!P3 LDG.E.U8 R127, desc[UR20][R38.64] ;  /* 0x00000014267fb981 */ /* 0x0000e2000c1e1100 */
[----:B------:R-:W-:Y:S01]  /*d320*/  IADD3 R8, P6, PT, R40, R2, RZ ;  /* 0x0000000228087210 */ /* 0x000fe20007fde0ff */
[----:B------:R-:W-:Y:S02]  /*d330*/  VIADD R41, R144, 0xffffffb9 ;  /* 0xffffffb990297836 */ /* 0x000fe40000000000 */
[----:B------:R1:W-:Y:S01]  /*d340*/  STL [R1+0x844], R6 ;  /* 0x0008440601007387 */ /* 0x0003e20000100800 */
[----:B0-----:R-:W-:Y:S02]  /*d350*/  @!P3 IMAD.MOV.U32 R38, RZ, RZ, R6 ;  /* 0x000000ffff26b224 */ /* 0x001fe400078e0006 */
[----:B------:R-:W-:Y:S02]  /*d360*/  @!P3 IMAD.MOV.U32 R39, RZ, RZ, R7 ;  /* 0x000000ffff27b224 */ /* 0x000fe400078e0007 */
[----:B------:R-:W-:Y:S01]  /*d370*/  IMAD.X R9, R16, 0x1, R3, P6 ;  /* 0x0000000110097824 */ /* 0x000fe200030e0603 */
[----:B------:R-:W-:-:S02]  /*d380*/  ISETP.GE.U32.AND P0, PT, R41, 0x7fffff3a, PT ;  /* 0x7fffff3a2900780c */ /* 0x000fc40003f06070 */
[----:B------:R0:W3:Y:S01]  /*d390*/  @!P3 LDG.E.U8 R126, desc[UR20][R38.64] ;  /* 0x00000014267eb981 */ /* 0x0000e2000c1e1100 */
[----:B-1----:R-:W-:Y:S01]  /*d3a0*/  IADD3 R6, P3, PT, R40, R4, RZ ;  /* 0x0000000428067210 */ /* 0x002fe20007f7e0ff */
[----:B------:R-:W-:Y:S01]  /*d3b0*/  VIADD R41, R144, 0xffffffc0 ;  /* 0xffffffc090297836 */ /* 0x000fe20000000000 */
[----:B------:R-:W-:Y:S01]  /*d3c0*/  PRMT R135, RZ, 0x7610, R135 ;  /* 0x00007610ff877816 */ /* 0x000fe20000000087 */
[----:B------:R1:W-:Y:S01]  /*d3d0*/  STL [R1+0x840], R7 ;  /* 0x0008400701007387 */ /* 0x0003e20000100800 */
[----:B------:R-:W-:Y:S02]  /*d3e0*/  IMAD R40, R14, 0x46, RZ ;  /* 0x000000460e287824 */ /* 0x000fe400078e02ff */
[----:B0-----:R-:W-:Y:S02]  /*d3f0*/  @!P4 IMAD.MOV.U32 R38, RZ, RZ, R8 ;  /* 0x000000ffff26c224 */ /* 0x001fe400078e0008 */
[----:B------:R-:W-:Y:S02]  /*d400*/  @!P4 IMAD.MOV.U32 R39, RZ, RZ, R9 ;  /* 0x000000ffff27c224 */ /* 0x000fe400078e0009 */
[----:B-1----:R-:W-:Y:S01]  /*d410*/  IMAD.X R7, R16, 0x1, R5, P3 ;  /* 0x0000000110077824 */ /* 0x002fe200018e0605 */
[----:B------:R-:W-:Y:S01]  /*d420*/  ISETP.GE.U32.AND P1, PT, R41, 0x7fffff41, PT ;  /* 0x7fffff412900780c */ /* 0x000fe20003f26070 */
[----:B------:R-:W-:Y:S01]  /*d430*/  VIADD R41, R144, 0xffffffc1 ;  /* 0xffffffc190297836 */ /* 0x000fe20000000000 */
[----:B------:R-:W-:Y:S01]  /*d440*/  PRMT R132, RZ, 0x7610, R132 ;  /* 0x00007610ff847816 */ /* 0x000fe20000000084 */
[----:B------:R0:W3:Y:S01]  /*d450*/  @!P4 LDG.E.U8 R135, desc[UR20][R38.64] ;  /* 0x000000142687c981 */ /* 0x0000e2000c1e1100 */
[----:B------:R-:W-:-:S03]  /*d460*/  SHF.R.S32.HI R16, RZ, 0x1f, R40 ;  /* 0x0000001fff107819 */ /* 0x000fc60000011428 */
[----:B------:R1:W-:Y:S01]  /*d470*/  STL [R1+0x7cc], R8 ;  /* 0x0007cc0801007387 */ /* 0x0003e20000100800 */
[----:B------:R-:W-:Y:S01]  /*d480*/  ISETP.GE.U32.AND P2, PT, R41, 0x7fffff42, PT ;  /* 0x7fffff422900780c */ /* 0x000fe20003f46070 */
[----:B0-----:R-:W-:Y:S02]  /*d490*/  @!P4 IMAD.MOV.U32 R38, RZ, RZ, R6 ;  /* 0x000000ffff26c224 */ /* 0x001fe400078e0006 */
[----:B------:R-:W-:Y:S01]  /*d4a0*/  @!P4 IMAD.MOV.U32 R39, RZ, RZ, R7 ;  /* 0x000000ffff27c224 */ /* 0x000fe200078e0007 */
[----:B-1----:R-:W-:Y:S01]  /*d4b0*/  IADD3 R8, P3, PT, R40, R2, RZ ;  /* 0x0000000228087210 */ /* 0x002fe20007f7e0ff */
[----:B------:R-:W-:Y:S01]  /*d4c0*/  VIADD R41, R144, 0xffffffc8 ;  /* 0xffffffc890297836 */ /* 0x000fe20000000000 */
[----:B------:R0:W-:Y:S04]  /*d4d0*/  STL [R1+0x7d4], R6 ;  /* 0x0007d40601007387 */ /* 0x0001e80000100800 */
[----:B------:R1:W3:Y:S01]  /*d4e0*/  @!P4 LDG.E.U8 R132, desc[UR20][R38.64] ;  /* 0x000000142684c981 */ /* 0x0002e2000c1e1100 */
[----:B------:R-:W-:Y:S01]  /*d4f0*/  IMAD.X R10, R16, 0x1, R3, P3 ;  /* 0x00000001100a7824 */ /* 0x000fe200018e0603 */
[----:B------:R-:W-:-:S02]  /*d500*/  ISETP.GE.U32.AND P6, PT, R41, 0x7fffff49, PT ;  /* 0x7fffff492900780c */ /* 0x000fc40003fc6070 */
[----:B0-----:R-:W-:Y:S01]  /*d510*/  IADD3 R6, P4, PT, R40, R4, RZ ;  /* 0x0000000428067210 */ /* 0x001fe20007f9e0ff */
[----:B-1----:R-:W-:Y:S02]  /*d520*/  VIADD R38, R144, 0xffffffc9 ;  /* 0xffffffc990267836 */ /* 0x002fe40000000000 */
[----:B------:R-:W-:Y:S01]  /*d530*/  IMAD R39, R14, 0x3f, RZ ;  /* 0x0000003f0e277824 */ /* 0x000fe200078e02ff */
[----:B------:R0:W-:Y:S01]  /*d540*/  STL [R1+0x7c8], R9 ;  /* 0x0007c80901007387 */ /* 0x0001e20000100800 */
[----:B------:R-:W-:Y:S01]  /*d550*/  PRMT R123, RZ, 0x7610, R123 ;  /* 0x00007610ff7b7816 */ /* 0x000fe2000000007b */
[----:B------:R-:W-:Y:S01]  /*d560*/  @!P0 IMAD.MOV.U32 R40, RZ, RZ, R8 ;  /* 0x000000ffff288224 */ /* 0x000fe200078e0008 */
[----:B------:R-:W-:Y:S01]  /*d570*/  ISETP.GE.U32.AND P3, PT, R38, 0x7fffff4a, PT ;  /* 0x7fffff4a2600780c */ /* 0x000fe20003f66070 */
[----:B------:R1:W-:Y:S01]  /*d580*/  STL [R1+0x7d0], R7 ;  /* 0x0007d00701007387 */ /* 0x0003e20000100800 */
[----:B------:R-:W-:Y:S01]  /*d590*/  @!P0 IMAD.MOV.U32 R41, RZ, RZ, R10 ;  /* 0x000000ffff298224 */ /* 0x000fe200078e000a */
[----:B------:R-:W-:Y:S01]  /*d5a0*/  SHF.R.S32.HI R38, RZ, 0x1f, R39 ;  /* 0x0000001fff267819 */ /* 0x000fe20000011427 */
[----:B0-----:R-:W-:Y:S01]  /*d5b0*/  IMAD.X R9, R16, 0x1, R5, P4 ;  /* 0x0000000110097824 */ /* 0x001fe200020e0605 */
[----:B------:R0:W-:Y:S01]  /*d5c0*/  STL [R1+0x7bc], R8 ;  /* 0x0007bc0801007387 */ /* 0x0001e20000100800 */
[----:B-1----:R-:W-:-:S03]  /*d5d0*/  IADD3 R7, P4, PT, R39, R2, RZ ;  /* 0x0000000227077210 */ /* 0x002fc60007f9e0ff */
[----:B------:R1:W3:Y:S01]  /*d5e0*/  @!P0 LDG.E.U8 R123, desc[UR20][R40.64] ;  /* 0x00000014287b8981 */ /* 0x0002e2000c1e1100 */
[----:B------:R-:W-:-:S03]  /*d5f0*/  PRMT R118, RZ, 0x7610, R118 ;  /* 0x00007610ff767816 */ /* 0x000fc60000000076 */
[----:B------:R4:W-:Y:S01]  /*d600*/  STL [R1+0x7c4], R6 ;  /* 0x0007c40601007387 */ /* 0x0009e20000100800 */
[----:B0-----:R-:W-:Y:S02]  /*d610*/  IMAD.X R8, R38, 0x1, R3, P4 ;  /* 0x0000000126087824 */ /* 0x001fe400020e0603 */
[----:B-1----:R-:W-:Y:S01]  /*d620*/  @!P0 IMAD.MOV.U32 R40, RZ, RZ, R6 ;  /* 0x000000ffff288224 */ /* 0x002fe200078e0006 */
[----:B------:R-:W-:Y:S01]  /*d630*/  STL [R1+0x7b8], R10 ;  /* 0x0007b80a01007387 */ /* 0x000fe20000100800 */
[----:B----4-:R-:W-:Y:S01]  /*d640*/  IADD3 R6, P4, PT, R39, R4, RZ ;  /* 0x0000000427067210 */ /* 0x010fe20007f9e0ff */
[----:B------:R-:W-:Y:S02]  /*d650*/  @!P0 IMAD.MOV.U32 R41, RZ, RZ, R9 ;  /* 0x000000ffff298224 */ /* 0x000fe400078e0009 */
[----:B------:R0:W-:Y:S04]  /*d660*/  STS.U8 [R11+UR9+0x700], R42 ;  /* 0x0007002a0b007988 */ /* 0x0001e80008000009 */
[----:B------:R1:W-:Y:S01]  /*d670*/  STL [R1+0x7c0], R9 ;  /* 0x0007c00901007387 */ /* 0x0003e20000100800 */
[----:B------:R-:W-:-:S02]  /*d680*/  PRMT R129, RZ, 0x7610, R129 ;  /* 0x00007610ff817816 */ /* 0x000fc40000000081 */
[----:B------:R-:W-:Y:S01]  /*d690*/  PRMT R128, RZ, 0x7610, R128 ;  /* 0x00007610ff807816 */ /* 0x000fe20000000080 */
[----:B------:R4:W3:Y:S01]  /*d6a0*/  @!P0 LDG.E.U8 R118, desc[UR20][R40.64] ;  /* 0x0000001428768981 */ /* 0x0008e2000c1e1100 */
[----:B0-----:R-:W-:Y:S02]  /*d6b0*/  IMAD R42, R14, 0x3e, RZ ;  /* 0x0000003e0e2a7824 */ /* 0x001fe400078e02ff */
[----:B-1----:R-:W-:Y:S01]  /*d6c0*/  IMAD.X R9, R38, 0x1, R5, P4 ;  /* 0x0000000126097824 */ /* 0x002fe200020e0605 */
[----:B------:R0:W-:Y:S01]  /*d6d0*/  STL [R1+0x74c], R7 ;  /* 0x00074c0701007387 */ /* 0x0001e20000100800 */
[----:B------:R-:W-:Y:S01]  /*d6e0*/  @!P1 IMAD.MOV.U32 R38, RZ, RZ, R6 ;  /* 0x000000ffff269224 */ /* 0x000fe200078e0006 */
[----:B------:R-:W-:Y:S01]  /*d6f0*/  SHF.R.S32.HI R16, RZ, 0x1f, R42 ;  /* 0x0000001fff107819 */ /* 0x000fe2000001142a */
[----:B----4-:R-:W-:Y:S02]  /*d700*/  @!P1 IMAD.MOV.U32 R40, RZ, RZ, R7 ;  /* 0x000000ffff289224 */ /* 0x010fe400078e0007 */
[----:B------:R-:W-:-:S02]  /*d710*/  @!P1 IMAD.MOV.U32 R41, RZ, RZ, R8 ;  /* 0x000000ffff299224 */ /* 0x000fc400078e0008 */
[----:B------:R-:W-:Y:S01]  /*d720*/  @!P1 IMAD.MOV.U32 R39, RZ, RZ, R9 ;  /* 0x000000ffff279224 */ /* 0x000fe200078e0009 */
[----:B0-----:R-:W-:Y:S01]  /*d730*/  IADD3 R7, P0, PT, R42, R2, RZ ;  /* 0x000000022a077210 */ /* 0x001fe20007f1e0ff */
[----:B------:R0:W-:Y:S04]  /*d740*/  STL [R1+0x748], R8 ;  /* 0x0007480801007387 */ /* 0x0001e80000100800 */
[----:B------:R-:W4:Y:S04]  /*d750*/  @!P1 LDG.E.U8 R129, desc[UR20][R40.64] ;  /* 0x0000001428819981 */ /* 0x000f28000c1e1100 */
[----:B------:R1:W-:Y:S01]  /*d760*/  STL [R1+0x754], R6 ;  /* 0x0007540601007387 */ /* 0x0003e20000100800 */
[----:B0-----:R-:W-:-:S03]  /*d770*/  IMAD.X R8, R16, 0x1, R3, P0 ;  /* 0x0000000110087824 */ /* 0x001fc600000e0603 */
[----:B------:R0:W3:Y:S01]  /*d780*/  @!P1 LDG.E.U8 R128, desc[UR20][R38.64] ;  /* 0x0000001426809981 */ /* 0x0000e2000c1e1100 */
[----:B------:R-:W-:Y:S02]  /*d790*/  PRMT R120, RZ, 0x7610, R120 ;  /* 0x00007610ff787816 */ /* 0x000fe40000000078 */
[----:B-1----:R-:W-:Y:S01]  /*d7a0*/  IADD3 R6, P1, PT, R42, R4, RZ ;  /* 0x000000042a067210 */ /* 0x002fe20007f3e0ff */
[----:B------:R1:W-:Y:S01]  /*d7b0*/  STS.U8 [R11+UR9+0x4300], R43 ;  /* 0x0043002b0b007988 */ /* 0x0003e20008000009 */
[----:B0-----:R-:W-:-:S03]  /*d7c0*/  @!P2 IMAD.MOV.U32 R38, RZ, RZ, R7 ;  /* 0x000000ffff26a224 */ /* 0x001fc600078e0007 */
[----:B------:R-:W-:Y:S01]  /*d7d0*/  STL [R1+0x73c], R7 ;  /* 0x00073c0701007387 */ /* 0x000fe20000100800 */
[----:B------:R-:W-:-:S03]  /*d7e0*/  @!P2 IMAD.MOV.U32 R39, RZ, RZ, R8 ;  /* 0x000000ffff27a224 */ /* 0x000fc600078e0008 */
[----:B------:R0:W-:Y:S01]  /*d7f0*/  STL [R1+0x750], R9 ;  /* 0x0007500901007387 */ /* 0x0001e20000100800 */
[----:B-1----:R-:W-:Y:S01]  /*d800*/  IMAD R43, R14, 0x37, RZ ;  /* 0x000000370e2b7824 */ /* 0x002fe200078e02ff */
[----:B------:R-:W-:Y:S02]  /*d810*/  PRMT R119, RZ, 0x7610, R119 ;  /* 0x00007610ff777816 */ /* 0x000fe40000000077 */
[----:B------:R-:W-:Y:S01]  /*d820*/  STL [R1+0x738], R8 ;  /* 0x0007380801007387 */ /* 0x000fe20000100800 */
[----:B------:R-:W-:-:S03]  /*d830*/  @!P2 IMAD.MOV.U32 R40, RZ, RZ, R6 ;  /* 0x000000ffff28a224 */ /* 0x000fc600078e0006 */
[----:B------:R1:W3:Y:S01]  /*d840*/  @!P2 LDG.E.U8 R120, desc[UR20][R38.64] ;  /* 0x000000142678a981 */ /* 0x0002e2000c1e1100 */
[----:B0-----:R-:W-:Y:S01]  /*d850*/  IMAD.X R9, R16, 0x1, R5, P1 ;  /* 0x0000000110097824 */ /* 0x001fe200008e0605 */
[C---:B------:R-:W-:Y:S02]  /*d860*/  IADD3 R7, P0, PT, R43.reuse, R2, RZ ;  /* 0x000000022b077210 */ /* 0x040fe40007f1e0ff */
[----:B------:R0:W-:Y:S01]  /*d870*/  STL [R1+0x744], R6 ;  /* 0x0007440601007387 */ /* 0x0001e20000100800 */
[----:B------:R-:W-:Y:S02]  /*d880*/  @!P2 IMAD.MOV.U32 R41, RZ, RZ, R9 ;  /* 0x000000ffff29a224 */ /* 0x000fe400078e0009 */
[----:B------:R-:W-:Y:S01]  /*d890*/  IMAD R42, R14, 0x36, RZ ;  /* 0x000000360e2a7824 */ /* 0x000fe200078e02ff */
[----:B-1----:R-:W-:Y:S01]  /*d8a0*/  SHF.R.S32.HI R38, RZ, 0x1f, R43 ;  /* 0x0000001fff267819 */ /* 0x002fe2000001142b */
[----:B------:R1:W-:Y:S01]  /*d8b0*/  STL [R1+0x6cc], R7 ;  /* 0x0006cc0701007387 */ /* 0x0003e20000100800 */
[----:B0-----:R-:W-:-:S03]  /*d8c0*/  IADD3 R6, P1, PT, R43, R4, RZ ;  /* 0x000000042b067210 */ /* 0x001fc60007f3e0ff */
[----:B------:R0:W3:Y:S01]  /*d8d0*/  @!P2 LDG.E.U8 R119, desc[UR20][R40.64] ;  /* 0x000000142877a981 */ /* 0x0000e2000c1e1100 */
[----:B------:R-:W-:Y:S01]  /*d8e0*/  IMAD.X R8, R38, 0x1, R3, P0 ;  /* 0x0000000126087824 */ /* 0x000fe200000e0603 */
[----:B------:R-:W-:Y:S02]  /*d8f0*/  SHF.R.S32.HI R16, RZ, 0x1f, R42 ;  /* 0x0000001fff107819 */ /* 0x000fe4000001142a */
[----:B------:R1:W-:Y:S01]  /*d900*/  STL [R1+0x740], R9 ;  /* 0x0007400901007387 */ /* 0x0003e20000100800 */
[----:B------:R-:W-:Y:S01]  /*d910*/  PRMT R130, RZ, 0x7610, R130 ;  /* 0x00007610ff827816 */ /* 0x000fe20000000082 */
[----:B0-----:R-:W-:Y:S01]  /*d920*/  @!P6 IMAD.MOV.U32 R40, RZ, RZ, R7 ;  /* 0x000000ffff28e224 */ /* 0x001fe200078e0007 */
[----:B-1----:R-:W-:Y:S01]  /*d930*/  IADD3 R7, P0, PT, R42, R2, RZ ;  /* 0x000000022a077210 */ /* 0x002fe20007f1e0ff */
[----:B------:R-:W-:Y:S01]  /*d940*/  IMAD.X R9, R38, 0x1, R5, P1 ;  /* 0x0000000126097824 */ /* 0x000fe200008e0605 */
[----:B------:R0:W-:Y:S01]  /*d950*/  STL [R1+0x6c8], R8 ;  /* 0x0006c80801007387 */ /* 0x0001e20000100800 */
[----:B------:R-:W-:-:S02]  /*d960*/  @!P6 IMAD.MOV.U32 R41, RZ, RZ, R8 ;  /* 0x000000ffff29e224 */ /* 0x000fc400078e0008 */
[----:B------:R-:W-:Y:S01]  /*d970*/  @!P6 IMAD.MOV.U32 R38, RZ, RZ, R6 ;  /* 0x000000ffff26e224 */ /* 0x000fe200078e0006 */
[----:B------:R1:W-:Y:S01]  /*d980*/  STL [R1+0x6d4], R6 ;  /* 0x0006d40601007387 */ /* 0x0003e20000100800 */
[----:B------:R-:W-:Y:S02]  /*d990*/  @!P6 IMAD.MOV.U32 R39, RZ, RZ, R9 ;  /* 0x000000ffff27e224 */ /* 0x000fe400078e0009 */
[----:B0-----:R-:W-:-:S03]  /*d9a0*/  IMAD.X R8, R16, 0x1, R3, P0 ;  /* 0x0000000110087824 */ /* 0x001fc600000e0603 */
[----:B------:R0:W3:Y:S01]  /*d9b0*/  @!P6 LDG.E.U8 R130, desc[UR20][R38.64] ;  /* 0x000000142682e981 */ /* 0x0000e2000c1e1100 */
[----:B-1----:R-:W-:-:S03]  /*d9c0*/  IADD3 R6, P0, PT, R42, R4, RZ ;  /* 0x000000042a067210 */ /* 0x002fc60007f1e0ff */
[----:B------:R1:W-:Y:S01]  /*d9d0*/  STL [R1+0x6bc], R7 ;  /* 0x0006bc0701007387 */ /* 0x0003e20000100800 */
[----:B0-----:R-:W-:Y:S02]  /*d9e0*/  @!P3 IMAD.MOV.U32 R38, RZ, RZ, R7 ;  /* 0x000000ffff26b224 */ /* 0x001fe400078e0007 */
[----:B-1----:R-:W-:Y:S01]  /*d9f0*/  IMAD.X R7, R16, 0x1, R5, P0 ;  /* 0x0000000110077824 */ /* 0x002fe200000e0605 */
[C---:B------:R-:W-:Y:S02]  /*da00*/  ISETP.GT.U32.AND P0, PT, R12.reuse, R62, PT ;  /* 0x0000003e0c00720c */ /* 0x040fe40003f04070 */
[----:B--2---:R-:W-:-:S11]  /*da10*/  ISETP.GT.U32.AND P4, PT, R12, R69, PT ;  /* 0x000000450c00720c */ /* 0x004fd60003f84070 */
[--C-:B------:R-:W-:Y:S01]  /*da20*/  @!P0 IMAD.IADD R62, R62, 0x1, -R12.reuse ;  /* 0x000000013e3e8824 */ /* 0x100fe200078e0a0c */
[C---:B------:R-:W-:Y:S01]  /*da30*/  ISETP.GT.U32.AND P0, PT, R12.reuse, R67, PT ;  /* 0x000000430c00720c */ /* 0x040fe20003f04070 */
[----:B------:R-:W-:Y:S01]  /*da40*/  @!P4 IMAD.IADD R69, R69, 0x1, -R12 ;  /* 0x000000014545c824 */ /* 0x000fe200078e0a0c */
[----:B------:R-:W-:-:S11]  /*da50*/  ISETP.GT.U32.AND P4, PT, R12, R64, PT ;  /* 0x000000400c00720c */ /* 0x000fd60003f84070 */
[--C-:B------:R-:W-:Y:S01]  /*da60*/  @!P0 IMAD.IADD R67, R67, 0x1, -R12.reuse ;  /* 0x0000000143438824 */ /* 0x100fe200078e0a0c */
[----:B------:R-:W-:Y:S01]  /*da70*/  ISETP.GT.U32.AND P0, PT, R12, R74, PT ;  /* 0x0000004a0c00720c */ /* 0x000fe20003f04070 */
[----:B------:R-:W-:Y:S01]  /*da80*/  @!P4 IMAD.IADD R64, R64, 0x1, -R12 ;  /* 0x000000014040c824 */ /* 0x000fe200078e0a0c */
[----:B------:R-:W-:Y:S01]  /*da90*/  ISETP.GT.U32.AND P4, PT, R12, R71, PT ;  /* 0x000000470c00720c */ /* 0x000fe20003f84070 */
[----:B------:R-:W-:Y:S01]  /*daa0*/  @!P3 IMAD.MOV.U32 R39, RZ, RZ, R8 ;  /* 0x000000ffff27b224 */ /* 0x000fe200078e0008 */
[----:B------:R-:W-:Y:S01]  /*dab0*/  PRMT R122, RZ, 0x7610, R122 ;  /* 0x00007610ff7a7816 */ /* 0x000fe2000000007a */
[----:B------:R-:W-:Y:S08]  /*dac0*/  STL [R1+0x6d0], R9 ;  /* 0x0006d00901007387 */ /* 0x000ff00000100800 */
[----:B------:R-:W-:Y:S01]  /*dad0*/  @!P0 IMAD.IADD R74, R74, 0x1, -R12 ;  /* 0x000000014a4a8824 */ /* 0x000fe200078e0a0c */
[----:B------:R-:W-:Y:S01]  /*dae0*/  ISETP.GT.U32.AND P0, PT, R12, R79, PT ;  /* 0x0000004f0c00720c */ /* 0x000fe20003f04070 */
[----:B------:R-:W-:Y:S04]  /*daf0*/  STL [R1+0x6b8], R8 ;  /* 0x0006b80801007387 */ /* 0x000fe80000100800 */
[----:B------:R0:W-:Y:S04]  /*db00*/  STL [R1+0x6c4], R6 ;  /* 0x0006c40601007387 */ /* 0x0001e80000100800 */
[----:B------:R1:W2:Y:S04]  /*db10*/  @!P3 LDG.E.U8 R122, desc[UR20][R38.64] ;  /* 0x00000014267ab981 */ /* 0x0002a8000c1e1100 */
[----:B------:R-:W-:Y:S04]  /*db20*/  STL [R1+0x6c0], R7 ;  /* 0x0006c00701007387 */ /* 0x000fe80000100800 */
[----:B------:R-:W2:Y:S01]  /*db30*/  LDL.LU R165, [R1+0x1a4] ;  /* 0x0001a40001a57983 */ /* 0x000ea20000300800 */
[----:B-1----:R-:W-:-:S03]  /*db40*/  @!P3 IMAD.MOV.U32 R38, RZ, RZ, R6 ;  /* 0x000000ffff26b224 */ /* 0x002fc600078e0006 */
[----:B0-----:R-:W2:Y:S01]  /*db50*/  LDL.LU R6, [R1+0x1a0] ;  /* 0x0001a00001067983 */ /* 0x001ea20000300800 */
[--C-:B------:R-:W-:Y:S01]  /*db60*/  @!P4 IMAD.IADD R71, R71, 0x1, -R12.reuse ;  /* 0x000000014747c824 */ /* 0x100fe200078e0a0c */
[C---:B------:R-:W-:Y:S01]  /*db70*/  ISETP.GT.U32.AND P4, PT, R12.reuse, R76, PT ;  /* 0x0000004c0c00720c */ /* 0x040fe20003f84070 */
[--C-:B------:R-:W-:Y:S01]  /*db80*/  @!P0 IMAD.IADD R79, R79, 0x1, -R12.reuse ;  /* 0x000000014f4f8824 */ /* 0x100fe200078e0a0c */
[----:B------:R-:W-:Y:S01]  /*db90*/  ISETP.GT.U32.AND P0, PT, R12, R18, PT ;  /* 0x000000120c00720c */ /* 0x000fe20003f04070 */
[C---:B------:R-:W-:Y:S01]  /*dba0*/  VIADD R90, R0.reuse, 0x28 ;  /* 0x00000028005a7836 */ /* 0x040fe20000000000 */
[----:B------:R-:W-:Y:S01]  /*dbb0*/  PRMT R131, RZ, 0x7610, R131 ;  /* 0x00007610ff837816 */ /* 0x000fe20000000083 */
[C---:B------:R-:W-:Y:S02]  /*dbc0*/  VIADD R92, R0.reuse, 0x2a ;  /* 0x0000002a005c7836 */ /* 0x040fe40000000000 */
[----:B------:R-:W-:Y:S01]  /*dbd0*/  VIADD R91, R0, 0x2b ;  /* 0x0000002b005b7836 */ /* 0x000fe20000000000 */
[----:B------:R-:W-:Y:S01]  /*dbe0*/  IABS R43, R90 ;  /* 0x0000005a002b7213 */ /* 0x000fe20000000000 */
[----:B------:R-:W-:Y:S01]  /*dbf0*/  @!P3 IMAD.MOV.U32 R39, RZ, RZ, R7 ;  /* 0x000000ffff27b224 */ /* 0x000fe200078e0007 */
[----:B------:R-:W-:Y:S01]  /*dc00*/  PRMT R121, RZ, 0x7610, R121 ;  /* 0x00007610ff797816 */ /* 0x000fe20000000079 */
[----:B------:R0:W2:Y:S02]  /*dc10*/  @!P6 LDG.E.U8 R131, desc[UR20][R40.64] ;  /* 0x000000142883e981 */ /* 0x0000a4000c1e1100 */
[--C-:B------:R-:W-:Y:S01]  /*dc20*/  @!P4 IMAD.IADD R76, R76, 0x1, -R12.reuse ;  /* 0x000000014c4cc824 */ /* 0x100fe200078e0a0c */
[----:B------:R-:W-:Y:S01]  /*dc30*/  ISETP.GT.U32.AND P4, PT, R12, R23, PT ;  /* 0x000000170c00720c */ /* 0x000fe20003f84070 */
[----:B------:R-:W-:Y:S01]  /*dc40*/  @!P0 IMAD.IADD R18, R18, 0x1, -R12 ;  /* 0x0000000112128824 */ /* 0x000fe200078e0a0c */
[----:B------:R-:W-:Y:S01]  /*dc50*/  ISETP.GT.U32.AND P0, PT, R12, R21, PT ;  /* 0x000000150c00720c */ /* 0x000fe20003f04070 */
[----:B------:R-:W-:Y:S01]  /*dc60*/  VIADD R89, R0, 0x29 ;  /* 0x0000002900597836 */ /* 0x000fe20000000000 */
[----:B------:R1:W2:Y:S01]  /*dc70*/  @!P3 LDG.E.U8 R121, desc[UR20][R38.64] ;  /* 0x000000142679b981 */ /* 0x0002a2000c1e1100 */
[----:B------:R-:W-:Y:S01]  /*dc80*/  IMAD.HI.U32 R16, R13, R43, RZ ;  /* 0x0000002b0d107227 */ /* 0x000fe200078e00ff */
[----:B0-----:R-:W-:-:S03]  /*dc90*/  IABS R41, R92 ;  /* 0x0000005c00297213 */ /* 0x001fc60000000000 */
[----:B------:R-:W-:Y:S01]  /*dca0*/  VIADD R95, R0, 0x2c ;  /* 0x0000002c005f7836 */ /* 0x000fe20000000000 */
[----:B------:R-:W-:Y:S01]  /*dcb0*/  IABS R40, R91 ;  /* 0x0000005b00287213 */ /* 0x000fe20000000000 */
[----:B------:R-:W-:Y:S01]  /*dcc0*/  IMAD.MOV R16, RZ, RZ, -R16 ;  /* 0x000000ffff107224 */ /* 0x000fe200078e0a10 */
[----:B------:R-:W-:Y:S01]  /*dcd0*/  IABS R42, R89 ;  /* 0x00000059002a7213 */ /* 0x000fe20000000000 */
[----:B------:R-:W-:Y:S01]  /*dce0*/  @!P4 IMAD.IADD R23, R23, 0x1, -R12 ;  /* 0x000000011717c824 */ /* 0x000fe200078e0a0c */
[----:B------:R-:W-:Y:S01]  /*dcf0*/  ISETP.GT.U32.AND P4, PT, R12, R30, PT ;  /* 0x0000001e0c00720c */ /* 0x000fe20003f84070 */
[----:B-1----:R-:W-:-:S04]  /*dd00*/  IMAD.HI.U32 R38, R13, R41, RZ ;  /* 0x000000290d267227 */ /* 0x002fc800078e00ff */
[----:B------:R-:W-:Y:S01]  /*dd10*/  VIADD R99, R0, 0x2d ;  /* 0x0000002d00637836 */ /* 0x000fe20000000000 */
[----:B------:R0:W-:Y:S01]  /*dd20*/  STS.U8 [R11+UR9+0x300], R44 ;  /* 0x0003002c0b007988 */ /* 0x0001e20008000009 */
[----:B------:R-:W-:-:S04]  /*dd30*/  IMAD.HI.U32 R39, R13, R40, RZ ;  /* 0x000000280d277227 */ /* 0x000fc800078e00ff */
[C---:B------:R-:W-:Y:S02]  /*dd40*/  VIADD R96, R0.reuse, 0x2f ;  /* 0x0000002f00607836 */ /* 0x040fe40000000000 */
[C---:B------:R-:W-:Y:S02]  /*dd50*/  VIADD R101, R0.reuse, 0x30 ;  /* 0x0000003000657836 */ /* 0x040fe40000000000 */
[C---:B------:R-:W-:Y:S02]  /*dd60*/  VIADD R103, R0.reuse, 0x2e ;  /* 0x0000002e00677836 */ /* 0x040fe40000000000 */
[C---:B------:R-:W-:Y:S02]  /*dd70*/  VIADD R108, R0.reuse, 0x32 ;  /* 0x00000032006c7836 */ /* 0x040fe40000000000 */
[C---:B------:R-:W-:Y:S02]  /*dd80*/  VIADD R112, R0.reuse, 0x33 ;  /* 0x0000003300707836 */ /* 0x040fe40000000000 */
[----:B------:R-:W-:-:S02]  /*dd90*/  VIADD R107, R0, 0x35 ;  /* 0x00000035006b7836 */ /* 0x000fc40000000000 */
[C---:B------:R-:W-:Y:S02]  /*dda0*/  VIADD R111, R0.reuse, 0x36 ;  /* 0x00000036006f7836 */ /* 0x040fe40000000000 */
[C---:B------:R-:W-:Y:S02]  /*ddb0*/  VIADD R100, R0.reuse, 0x31 ;  /* 0x0000003100647836 */ /* 0x040fe40000000000 */
[C---:B------:R-:W-:Y:S02]  /*ddc0*/  VIADD R106, R0.reuse, 0x38 ;  /* 0x00000038006a7836 */ /* 0x040fe40000000000 */
[C---:B------:R-:W-:Y:S02]  /*ddd0*/  VIADD R110, R0.reuse, 0x39 ;  /* 0x00000039006e7836 */ /* 0x040fe40000000000 */
[----:B------:R-:W-:Y:S01]  /*dde0*/  VIADD R105, R0, 0x3b ;  /* 0x0000003b00697836 */ /* 0x000fe20000000000 */
[----:B------:R1:W-:Y:S01]  /*ddf0*/  STS.U8 [R11+UR9+0xf00], R46 ;  /* 0x000f002e0b007988 */ /* 0x0003e20008000009 */
[----:B------:R-:W-:Y:S01]  /*de00*/  @!P0 IMAD.IADD R21, R21, 0x1, -R12 ;  /* 0x0000000115158824 */ /* 0x000fe200078e0a0c */
[C---:B------:R-:W-:Y:S01]  /*de10*/  ISETP.GT.U32.AND P0, PT, R12.reuse, R28, PT ;  /* 0x0000001c0c00720c */ /* 0x040fe20003f04070 */
[----:B------:R-:W-:-:S02]  /*de20*/  IMAD R43, R12, R16, R43 ;  /* 0x000000100c2b7224 */ /* 0x000fc400078e022b */
[C---:B------:R-:W-:Y:S02]  /*de30*/  VIADD R81, R0.reuse, 0x3f ;  /* 0x0000003f00517836 */ /* 0x040fe40000000000 */
[----:B------:R-:W-:Y:S01]  /*de40*/  VIADD R102, R0, 0x3d ;  /* 0x0000003d00667836 */ /* 0x000fe20000000000 */
[C---:B------:R-:W-:Y:S01]  /*de50*/  ISETP.GT.U32.AND P1, PT, R12.reuse, R61, PT ;  /* 0x0000003d0c00720c */ /* 0x040fe20003f24070 */
[----:B------:R-:W-:Y:S01]  /*de60*/  IMAD.MOV R38, RZ, RZ, -R38 ;  /* 0x000000ffff267224 */ /* 0x000fe200078e0a26 */
[----:B------:R-:W-:Y:S01]  /*de70*/  ISETP.GT.U32.AND P2, PT, R12, R60, PT ;  /* 0x0000003c0c00720c */ /* 0x000fe20003f44070 */
[----:B------:R-:W-:Y:S01]  /*de80*/  IMAD.MOV R39, RZ, RZ, -R39 ;  /* 0x000000ffff277224 */ /* 0x000fe200078e0a27 */
[----:B------:R-:W2:Y:S01]  /*de90*/  LDL.LU R162, [R1+0x1a8] ;  /* 0x0001a80001a27983 */ /* 0x000ea20000300800 */
[----:B------:R-:W-:-:S04]  /*dea0*/  IMAD.HI.U32 R16, R13, R42, RZ ;  /* 0x0000002a0d107227 */ /* 0x000fc800078e00ff */
[----:B------:R-:W-:Y:S01]  /*deb0*/  @!P4 IMAD.IADD R30, R30, 0x1, -R12 ;  /* 0x000000011e1ec824 */ /* 0x000fe200078e0a0c */
[----:B------:R-:W-:Y:S01]  /*dec0*/  IABS R58, R96 ;  /* 0x00000060003a7213 */ /* 0x000fe20000000000 */
[C---:B------:R-:W-:Y:S01]  /*ded0*/  IMAD R41, R12.reuse, R38, R41 ;  /* 0x000000260c297224 */ /* 0x040fe200078e0229 */
[----:B------:R-:W-:Y:S01]  /*dee0*/  IABS R38, R99 ;  /* 0x0000006300267213 */ /* 0x000fe20000000000 */
[C---:B------:R-:W-:Y:S01]  /*def0*/  IMAD R40, R12.reuse, R39, R40 ;  /* 0x000000270c287224 */ /* 0x040fe200078e0228 */
[----:B------:R-:W-:Y:S01]  /*df00*/  IABS R39, R95 ;  /* 0x0000005f00277213 */ /* 0x000fe20000000000 */
[----:B------:R-:W-:Y:S01]  /*df10*/  IMAD.MOV R16, RZ, RZ, -R16 ;  /* 0x000000ffff107224 */ /* 0x000fe200078e0a10 */
[C---:B------:R-:W-:Y:S01]  /*df20*/  ISETP.GT.U32.AND P4, PT, R12.reuse, R37, PT ;  /* 0x000000250c00720c */ /* 0x040fe20003f84070 */
[----:B0-----:R-:W-:Y:S01]  /*df30*/  IMAD.HI.U32 R44, R13, R38, RZ ;  /* 0x000000260d2c7227 */ /* 0x001fe200078e00ff */
[----:B------:R-:W-:Y:S01]  /*df40*/  IABS R57, R101 ;  /* 0x0000006500397213 */ /* 0x000fe20000000000 */
[----:B------:R-:W2:Y:S02]  /*df50*/  LDL.LU R163, [R1+0x1c0] ;  /* 0x0001c00001a37983 */ /* 0x000ea40000300800 */
[----:B------:R-:W-:-:S02]  /*df60*/  IMAD R42, R12, R16, R42 ;  /* 0x000000100c2a7224 */ /* 0x000fc400078e022a */
[----:B------:R-:W-:Y:S01]  /*df70*/  IMAD.HI.U32 R16, R13, R39, RZ ;  /* 0x000000270d107227 */ /* 0x000fe200078e00ff */
[----:B------:R-:W-:Y:S01]  /*df80*/  IABS R59, R103 ;  /* 0x00000067003b7213 */ /* 0x000fe20000000000 */
[----:B------:R-:W2:Y:S02]  /*df90*/  LDL.LU R164, [R1+0x1ac] ;  /* 0x0001ac0001a47983 */ /* 0x000ea40000300800 */
[----:B------:R-:W-:Y:S01]  /*dfa0*/  @!P0 IMAD.IADD R28, R28, 0x1, -R12 ;  /* 0x000000011c1c8824 */ /* 0x000fe200078e0a0c */
[C---:B------:R-:W-:Y:S01]  /*dfb0*/  ISETP.GT.U32.AND P0, PT, R12.reuse, R35, PT ;  /* 0x000000230c00720c */ /* 0x040fe20003f04070 */
[----:B------:R-:W-:Y:S02]  /*dfc0*/  IMAD.MOV R16, RZ, RZ, -R16 ;  /* 0x000000ffff107224 */ /* 0x000fe400078e0a10 */
[----:B------:R-:W-:Y:S02]  /*dfd0*/  IMAD.MOV R44, RZ, RZ, -R44 ;  /* 0x000000ffff2c7224 */ /* 0x000fe400078e0a2c */
[----:B------:R-:W-:-:S02]  /*dfe0*/  IMAD R39, R12, R16, R39 ;  /* 0x000000100c277224 */ /* 0x000fc400078e0227 */
[----:B------:R-:W-:Y:S02]  /*dff0*/  IMAD R38, R12, R44, R38 ;  /* 0x0000002c0c267224 */ /* 0x000fe400078e0226 */
[----:B------:R-:W-:-:S04]  /*e000*/  IMAD.HI.U32 R16, R13, R58, RZ ;  /* 0x0000003a0d107227 */ /* 0x000fc800078e00ff */
[----:B------:R-:W-:Y:S01]  /*e010*/  IMAD.HI.U32 R44, R13, R57, RZ ;  /* 0x000000390d2c7227 */ /* 0x000fe200078e00ff */
[----:B------:R-:W-:Y:S02]  /*e020*/  IABS R55, R108 ;  /* 0x0000006c00377213 */ /* 0x000fe40000000000 */
[----:B------:R-:W-:Y:S01]  /*e030*/  IABS R54, R112 ;  /* 0x0000007000367213 */ /* 0x000fe20000000000 */
[----:B------:R-:W-:Y:S02]  /*e040*/  IMAD.MOV R16, RZ, RZ, -R16 ;  /* 0x000000ffff107224 */ /* 0x000fe400078e0a10 */
[----:B------:R-:W-:Y:S02]  /*e050*/  IMAD.MOV R44, RZ, RZ, -R44 ;  /* 0x000000ffff2c7224 */ /* 0x000fe400078e0a2c */
[--C-:B------:R-:W-:Y:S01]  /*e060*/  @!P4 IMAD.IADD R37, R37, 0x1, -R12.reuse ;  /* 0x000000012525c824 */ /* 0x100fe200078e0a0c */
[C---:B------:R-:W-:Y:S01]  /*e070*/  ISETP.GT.U32.AND P4, PT, R12.reuse, R32, PT ;  /* 0x000000200c00720c */ /* 0x040fe20003f84070 */
[----:B------:R-:W-:Y:S01]  /*e080*/  @!P0 IMAD.IADD R35, R35, 0x1, -R12 ;  /* 0x0000000123238824 */ /* 0x000fe200078e0a0c */
[----:B------:R-:W-:Y:S01]  /*e090*/  ISETP.GT.U32.AND P0, PT, R12, R42, PT ;  /* 0x0000002a0c00720c */ /* 0x000fe20003f04070 */
[----:B------:R-:W-:-:S04]  /*e0a0*/  IMAD.HI.U32 R45, R13, R59, RZ ;  /* 0x0000003b0d2d7227 */ /* 0x000fc800078e00ff */
[C---:B------:R-:W-:Y:S02]  /*e0b0*/  IMAD R58, R12.reuse, R16, R58 ;  /* 0x000000100c3a7224 */ /* 0x040fe400078e023a */
[----:B------:R-:W-:Y:S02]  /*e0c0*/  IMAD R57, R12, R44, R57 ;  /* 0x0000002c0c397224 */ /* 0x000fe400078e0239 */
[----:B------:R-:W-:-:S04]  /*e0d0*/  IMAD.HI.U32 R16, R13, R55, RZ ;  /* 0x000000370d107227 */ /* 0x000fc800078e00ff */
[----:B------:R-:W-:Y:S01]  /*e0e0*/  IMAD.HI.U32 R44, R13, R54, RZ ;  /* 0x000000360d2c7227 */ /* 0x000fe200078e00ff */
[----:B------:R-:W-:Y:S02]  /*e0f0*/  IABS R52, R107 ;  /* 0x0000006b00347213 */ /* 0x000fe40000000000 */
[----:B------:R-:W-:Y:S01]  /*e100*/  IABS R51, R111 ;  /* 0x0000006f00337213 */ /* 0x000fe20000000000 */
[----:B------:R-:W-:Y:S02]  /*e110*/  IMAD.MOV R45, RZ, RZ, -R45 ;  /* 0x000000ffff2d7224 */ /* 0x000fe400078e0a2d */
[----:B------:R-:W-:Y:S02]  /*e120*/  IMAD.MOV R16, RZ, RZ, -R16 ;  /* 0x000000ffff107224 */ /* 0x000fe400078e0a10 */
[----:B------:R-:W-:Y:S01]  /*e130*/  IMAD.MOV R44, RZ, RZ, -R44 ;  /* 0x000000ffff2c7224 */ /* 0x000fe200078e0a2c */
[----:B------:R-:W-:Y:S01]  /*e140*/  IABS R56, R100 ;  /* 0x0000006400387213 */ /* 0x000fe20000000000 */
[----:B------:R-:W-:-:S02]  /*e150*/  IMAD R59, R12, R45, R59 ;  /* 0x0000002d0c3b7224 */ /* 0x000fc400078e023b */
[C---:B------:R-:W-:Y:S02]  /*e160*/  IMAD R55, R12.reuse, R16, R55 ;  /* 0x000000100c377224 */ /* 0x040fe400078e0237 */
[----:B------:R-:W-:Y:S02]  /*e170*/  IMAD R54, R12, R44, R54 ;  /* 0x0000002c0c367224 */ /* 0x000fe400078e0236 */
[----:B------:R-:W-:-:S04]  /*e180*/  IMAD.HI.U32 R16, R13, R52, RZ ;  /* 0x000000340d107227 */ /* 0x000fc800078e00ff */
[----:B------:R-:W-:Y:S01]  /*e190*/  IMAD.HI.U32 R44, R13, R51, RZ ;  /* 0x000000330d2c7227 */ /* 0x000fe200078e00ff */
[----:B------:R-:W-:-:S03]  /*e1a0*/  IABS R49, R106 ;  /* 0x0000006a00317213 */ /* 0x000fc60000000000 */
[--C-:B------:R-:W-:Y:S01]  /*e1b0*/  @!P4 IMAD.IADD R32, R32, 0x1, -R12.reuse ;  /* 0x000000012020c824 */ /* 0x100fe200078e0a0c */
[----:B------:R-:W-:Y:S01]  /*e1c0*/  ISETP.GT.U32.AND P4, PT, R12, R39, PT ;  /* 0x000000270c00720c */ /* 0x000fe20003f84070 */
[----:B------:R-:W-:Y:S01]  /*e1d0*/  @!P0 IMAD.IADD R42, R42, 0x1, -R12 ;  /* 0x000000012a2a8824 */ /* 0x000fe200078e0a0c */
[----:B------:R-:W-:Y:S01]  /*e1e0*/  ISETP.GT.U32.AND P0, PT, R12, R59, PT ;  /* 0x0000003b0c00720c */ /* 0x000fe20003f04070 */
[----:B------:R-:W-:Y:S01]  /*e1f0*/  IMAD.HI.U32 R45, R13, R56, RZ ;  /* 0x000000380d2d7227 */ /* 0x000fe200078e00ff */
[----:B------:R-:W-:-:S03]  /*e200*/  IABS R48, R110 ;  /* 0x0000006e00307213 */ /* 0x000fc60000000000 */
[----:B------:R-:W-:Y:S02]  /*e210*/  IMAD.MOV R16, RZ, RZ, -R16 ;  /* 0x000000ffff107224 */ /* 0x000fe400078e0a10 */
[----:B------:R-:W-:Y:S02]  /*e220*/  IMAD.MOV R44, RZ, RZ, -R44 ;  /* 0x000000ffff2c7224 */ /* 0x000fe400078e0a2c */
[----:B------:R-:W-:Y:S02]  /*e230*/  IMAD.MOV R45, RZ, RZ, -R45 ;  /* 0x000000ffff2d7224 */ /* 0x000fe400078e0a2d */
[C---:B------:R-:W-:Y:S02]  /*e240*/  IMAD R52, R12.reuse, R16, R52 ;  /* 0x000000100c347224 */ /* 0x040fe400078e0234 */
[----:B------:R-:W-:Y:S02]  /*e250*/  IMAD R51, R12, R44, R51 ;  /* 0x0000002c0c337224 */ /* 0x000fe400078e0233 */
[----:B------:R-:W-:-:S04]  /*e260*/  IMAD.HI.U32 R16, R13, R49, RZ ;  /* 0x000000310d107227 */ /* 0x000fc800078e00ff */
[----:B------:R-:W-:Y:S01]  /*e270*/  IMAD.HI.U32 R44, R13, R48, RZ ;  /* 0x000000300d2c7227 */ /* 0x000fe200078e00ff */
[----:B-1----:R-:W-:-:S03]  /*e280*/  IABS R46, R105 ;  /* 0x00000069002e7213 */ /* 0x002fc60000000000 */
[C---:B------:R-:W-:Y:S02]  /*e290*/  IMAD R56, R12.reuse, R45, R56 ;  /* 0x0000002d0c387224 */ /* 0x040fe400078e0238 */
[----:B------:R-:W-:Y:S02]  /*e2a0*/  IMAD.MOV R16, RZ, RZ, -R16 ;  /* 0x000000ffff107224 */ /* 0x000fe400078e0a10 */
[----:B------:R-:W-:Y:S02]  /*e2b0*/  IMAD.MOV R44, RZ, RZ, -R44 ;  /* 0x000000ffff2c7224 */ /* 0x000fe400078e0a2c */
[--C-:B------:R-:W-:Y:S01]  /*e2c0*/  @!P4 IMAD.IADD R39, R39, 0x1, -R12.reuse ;  /* 0x000000012727c824 */ /* 0x100fe200078e0a0c */
[C---:B------:R-:W-:Y:S01]  /*e2d0*/  ISETP.GT.U32.AND P4, PT, R12.reuse, R56, PT ;  /* 0x000000380c00720c */ /* 0x040fe20003f84070 */
[----:B------:R-:W-:Y:S01]  /*e2e0*/  @!P0 IMAD.IADD R59, R59, 0x1, -R12 ;  /* 0x000000013b3b8824 */ /* 0x000fe200078e0a0c */
[C---:B------:R-:W-:Y:S01]  /*e2f0*/  ISETP.GT.U32.AND P0, PT, R12.reuse, R54, PT ;  /* 0x000000360c00720c */ /* 0x040fe20003f04070 */
[C---:B------:R-:W-:Y:S01]  /*e300*/  IMAD R49, R12.reuse, R16, R49 ;  /* 0x000000100c317224 */ /* 0x040fe200078e0231 */
[----:B------:R-:W-:Y:S01]  /*e310*/  IABS R16, R81 ;  /* 0x0000005100107213 */ /* 0x000fe20000000000 */
[----:B------:R-:W-:-:S02]  /*e320*/  IMAD R48, R12, R44, R48 ;  /* 0x0000002c0c307224 */ /* 0x000fc400078e0230 */
[----:B------:R-:W-:-:S04]  /*e330*/  IMAD.HI.U32 R44, R13, R46, RZ ;  /* 0x0000002e0d2c7227 */ /* 0x000fc800078e00ff */
[----:B------:R-:W-:Y:S02]  /*e340*/  IMAD.MOV R44, RZ, RZ, -R44 ;  /* 0x000000ffff2c7224 */ /* 0x000fe400078e0a2c */
[----:B------:R-:W-:-:S04]  /*e350*/  IMAD.HI.U32 R82, R13, R16, RZ ;  /* 0x000000100d527227 */ /* 0x000fc800078e00ff */
[----:B------:R-:W-:Y:S01]  /*e360*/  IMAD R46, R12, R44, R46 ;  /* 0x0000002c0c2e7224 */ /* 0x000fe200078e022e */
[----:B------:R-:W-:Y:S01]  /*e370*/  IABS R44, R102 ;  /* 0x00000066002c7213 */ /* 0x000fe20000000000 */
[----:B------:R-:W-:Y:S02]  /*e380*/  IMAD.MOV R82, RZ, RZ, -R82 ;  /* 0x000000ffff527224 */ /* 0x000fe400078e0a52 */
[--C-:B------:R-:W-:Y:S01]  /*e390*/  @!P4 IMAD.IADD R56, R56, 0x1, -R12.reuse ;  /* 0x000000013838c824 */ /* 0x100fe200078e0a0c */
[----:B------:R-:W-:Y:S01]  /*e3a0*/  ISETP.GT.U32.AND P4, PT, R12, R51, PT ;  /* 0x000000330c00720c */ /* 0x000fe20003f84070 */
[----:B------:R-:W-:Y:S01]  /*e3b0*/  @!P0 IMAD.IADD R54, R54, 0x1, -R12 ;  /* 0x0000000136368824 */ /* 0x000fe200078e0a0c */
[C---:B------:R-:W-:Y:S01]  /*e3c0*/  ISETP.GT.U32.AND P0, PT, R12.reuse, R49, PT ;  /* 0x000000310c00720c */ /* 0x040fe20003f04070 */
[----:B------:R-:W-:Y:S02]  /*e3d0*/  IMAD R16, R12, R82, R16 ;  /* 0x000000520c107224 */ /* 0x000fe400078e0210 */
[----:B------:R-:W-:-:S04]  /*e3e0*/  IMAD.HI.U32 R82, R13, R44, RZ ;  /* 0x0000002c0d527227 */ /* 0x000fc800078e00ff */
[----:B------:R-:W-:Y:S01]  /*e3f0*/  IMAD.MOV R82, RZ, RZ, -R82 ;  /* 0x000000ffff527224 */ /* 0x000fe200078e0a52 */
[C---:B------:R-:W-:Y:S02]  /*e400*/  ISETP.GT.U32.AND P3, PT, R12.reuse, R63, PT ;  /* 0x0000003f0c00720c */ /* 0x040fe40003f64070 */
[C---:B------:R-:W-:Y:S01]  /*e410*/  ISETP.GT.U32.AND P6, PT, R12.reuse, R16, PT ;  /* 0x000000100c00720c */ /* 0x040fe20003fc4070 */
[C---:B------:R-:W-:Y:S02]  /*e420*/  IMAD R44, R12.reuse, R82, R44 ;  /* 0x000000520c2c7224 */ /* 0x040fe400078e022c */
[--C-:B------:R-:W-:Y:S01]  /*e430*/  @!P4 IMAD.IADD R51, R51, 0x1, -R12.reuse ;  /* 0x000000013333c824 */ /* 0x100fe200078e0a0c */
[C---:B------:R-:W-:Y:S01]  /*e440*/  ISETP.GT.U32.AND P4, PT, R12.reuse, R46, PT ;  /* 0x0000002e0c00720c */ /* 0x040fe20003f84070 */
[--C-:B------:R-:W-:Y:S01]  /*e450*/  @!P0 IMAD.IADD R49, R49, 0x1, -R12.reuse ;  /* 0x0000000131318824 */ /* 0x100fe200078e0a0c */
[C---:B------:R-:W-:Y:S01]  /*e460*/  ISETP.GT.U32.AND P0, PT, R12.reuse, R44, PT ;  /* 0x0000002c0c00720c */ /* 0x040fe20003f04070 */
[----:B------:R-:W-:Y:S01]  /*e470*/  @!P1 IMAD.IADD R61, R61, 0x1, -R12 ;  /* 0x000000013d3d9824 */ /* 0x000fe200078e0a0c */
[----:B------:R-:W-:-:S03]  /*e480*/  ISETP.GT.U32.AND P1, PT, R12, R66, PT ;  /* 0x000000420c00720c */ /* 0x000fc60003f24070 */
[--C-:B------:R-:W-:Y:S01]  /*e490*/  @!P3 IMAD.IADD R63, R63, 0x1, -R12.reuse ;  /* 0x000000013f3fb824 */ /* 0x100fe200078e0a0c */
[----:B------:R-:W-:Y:S01]  /*e4a0*/  ISETP.GT.U32.AND P3, PT, R12, R68, PT ;  /* 0x000000440c00720c */ /* 0x000fe20003f64070 */
[----:B------:R-:W-:-:S04]  /*e4b0*/  @!P6 IMAD.IADD R16, R16, 0x1, -R12 ;  /* 0x000000011010e824 */ /* 0x000fc800078e0a0c */
[--C-:B------:R-:W-:Y:S01]  /*e4c0*/  @!P4 IMAD.IADD R46, R46, 0x1, -R12.reuse ;  /* 0x000000012e2ec824 */ /* 0x100fe200078e0a0c */
[----:B------:R-:W-:Y:S01]  /*e4d0*/  ISETP.GT.U32.AND P4, PT, R12, R16, PT ;  /* 0x000000100c00720c */ /* 0x000fe20003f84070 */
[--C-:B------:R-:W-:Y:S01]  /*e4e0*/  @!P0 IMAD.IADD R44, R44, 0x1, -R12.reuse ;  /* 0x000000012c2c8824 */ /* 0x100fe200078e0a0c */
[----:B------:R-:W-:Y:S01]  /*e4f0*/  ISETP.GT.U32.AND P0, PT, R12, R61, PT ;  /* 0x0000003d0c00720c */ /* 0x000fe20003f04070 */
[----:B------:R-:W-:Y:S01]  /*e500*/  @!P1 IMAD.IADD R66, R66, 0x1, -R12 ;  /* 0x0000000142429824 */ /* 0x000fe200078e0a0c */
[----:B------:R-:W-:-:S03]  /*e510*/  ISETP.GT.U32.AND P1, PT, R12, R73, PT ;  /* 0x000000490c00720c */ /* 0x000fc60003f24070 */
[----:B------:R-:W-:Y:S01]  /*e520*/  @!P3 IMAD.IADD R68, R68, 0x1, -R12 ;  /* 0x000000014444b824 */ /* 0x000fe200078e0a0c */
[----:B------:R-:W-:-:S05]  /*e530*/  ISETP.GT.U32.AND P3, PT, R12, R75, PT ;  /* 0x0000004b0c00720c */ /* 0x000fca0003f64070 */
[--C-:B------:R-:W-:Y:S01]  /*e540*/  @!P4 IMAD.IADD R16, R16, 0x1, -R12.reuse ;  /* 0x000000011010c824 */ /* 0x100fe200078e0a0c */
[C---:B------:R-:W-:Y:S01]  /*e550*/  ISETP.GT.U32.AND P4, PT, R12.reuse, R68, PT ;  /* 0x000000440c00720c */ /* 0x040fe20003f84070 */
[--C-:B------:R-:W-:Y:S01]  /*e560*/  @!P0 IMAD.IADD R61, R61, 0x1, -R12.reuse ;  /* 0x000000013d3d8824 */ /* 0x100fe200078e0a0c */
[C---:B------:R-:W-:Y:S01]  /*e570*/  ISETP.GT.U32.AND P0, PT, R12.reuse, R66, PT ;  /* 0x000000420c00720c */ /* 0x040fe20003f04070 */
[----:B------:R-:W-:Y:S01]  /*e580*/  @!P1 IMAD.IADD R73, R73, 0x1, -R12 ;  /* 0x0000000149499824 */ /* 0x000fe200078e0a0c */
[----:B------:R-:W-:-:S03]  /*e590*/  ISETP.GT.U32.AND P1, PT, R12, R78, PT ;  /* 0x0000004e0c00720c */ /* 0x000fc60003f24070 */
[----:B------:R-:W-:Y:S01]  /*e5a0*/  @!P3 IMAD.IADD R75, R75, 0x1, -R12 ;  /* 0x000000014b4bb824 */ /* 0x000fe200078e0a0c */
[----:B------:R-:W-:-:S05]  /*e5b0*/  ISETP.GT.U32.AND P3, PT, R12, R70, PT ;  /* 0x000000460c00720c */ /* 0x000fca0003f64070 */
        /* <DEDUP_REMOVED lines=36> */
[--C-:B------:R-:W-:Y:S01]  /*e800*/  @!P2 IMAD.IADD R60, R60, 0x1, -R12.reuse ;  /* 0x000000013c3ca824 */ /* 0x100fe200078e0a0c */
[----:B------:R-:W-:Y:S01]  /*e810*/  ISETP.GT.U32.AND P2, PT, R12, R65, PT ;  /* 0x000000410c00720c */ /* 0x000fe20003f44070 */
[--C-:B------:R-:W-:Y:S02]  /*e820*/  @!P1 IMAD.IADD R34, R34, 0x1, -R12.reuse ;  /* 0x0000000122229824 */ /* 0x100fe400078e0a0c */
[----:B------:R-:W-:Y:S01]  /*e830*/  @!P3 IMAD.IADD R36, R36, 0x1, -R12 ;  /* 0x000000012424b824 */ /* 0x000fe200078e0a0c */
[C---:B------:R-:W-:Y:S02]  /*e840*/  ISETP.GT.U32.AND P3, PT, R12.reuse, R43, PT ;  /* 0x0000002b0c00720c */ /* 0x040fe40003f64070 */
[----:B------:R-:W-:-:S03]  /*e850*/  ISETP.GT.U32.AND P1, PT, R12, R41, PT ;  /* 0x000000290c00720c */ /* 0x000fc60003f24070 */
[--C-:B------:R-:W-:Y:S01]  /*e860*/  @!P4 IMAD.IADD R29, R29, 0x1, -R12.reuse ;  /* 0x000000011d1dc824 */ /* 0x100fe200078e0a0c */
[C---:B------:R-:W-:Y:S01]  /*e870*/  ISETP.GT.U32.AND P4, PT, R12.reuse, R36, PT ;  /* 0x000000240c00720c */ /* 0x040fe20003f84070 */
[--C-:B------:R-:W-:Y:S01]  /*e880*/  @!P0 IMAD.IADD R27, R27, 0x1, -R12.reuse ;  /* 0x000000011b1b8824 */ /* 0x100fe200078e0a0c */
[----:B------:R-:W-:Y:S01]  /*e890*/  ISETP.GT.U32.AND P0, PT, R12, R34, PT ;  /* 0x000000220c00720c */ /* 0x000fe20003f04070 */
[----:B------:R-:W-:Y:S02]  /*e8a0*/  VIADD R115, R0, 0x34 ;  /* 0x0000003400737836 */ /* 0x000fe40000000000 */
[--C-:B------:R-:W-:Y:S01]  /*e8b0*/  @!P2 IMAD.IADD R65, R65, 0x1, -R12.reuse ;  /* 0x000000014141a824 */ /* 0x100fe200078e0a0c */
[C---:B------:R-:W-:Y:S02]  /*e8c0*/  ISETP.GT.U32.AND P2, PT, R12.reuse, R72, PT ;  /* 0x000000480c00720c */ /* 0x040fe40003f44070 */
[----:B------:R-:W-:Y:S01]  /*e8d0*/  IABS R53, R115 ;  /* 0x0000007300357213 */ /* 0x000fe20000000000 */
[--C-:B------:R-:W-:Y:S01]  /*e8e0*/  @!P3 IMAD.IADD R43, R43, 0x1, -R12.reuse ;  /* 0x000000012b2bb824 */ /* 0x100fe200078e0a0c */
[C---:B------:R-:W-:Y:S01]  /*e8f0*/  ISETP.GT.U32.AND P3, PT, R12.reuse, R38, PT ;  /* 0x000000260c00720c */ /* 0x040fe20003f64070 */
[----:B------:R-:W-:Y:S01]  /*e900*/  @!P1 IMAD.IADD R41, R41, 0x1, -R12 ;  /* 0x0000000129299824 */ /* 0x000fe200078e0a0c */
[----:B------:R-:W-:Y:S01]  /*e910*/  ISETP.GT.U32.AND P1, PT, R12, R58, PT ;  /* 0x0000003a0c00720c */ /* 0x000fe20003f24070 */
[----:B------:R-:W-:-:S04]  /*e920*/  IMAD.HI.U32 R45, R13, R53, RZ ;  /* 0x000000350d2d7227 */ /* 0x000fc800078e00ff */
[--C-:B------:R-:W-:Y:S01]  /*e930*/  @!P4 IMAD.IADD R36, R36, 0x1, -R12.reuse ;  /* 0x000000012424c824 */ /* 0x100fe200078e0a0c */
[----:B------:R-:W-:Y:S01]  /*e940*/  ISETP.GT.U32.AND P4, PT, R12, R43, PT ;  /* 0x0000002b0c00720c */ /* 0x000fe20003f84070 */
[--C-:B------:R-:W-:Y:S01]  /*e950*/  @!P0 IMAD.IADD R34, R34, 0x1, -R12.reuse ;  /* 0x0000000122228824 */ /* 0x100fe200078e0a0c */
[----:B------:R-:W-:Y:S01]  /*e960*/  ISETP.GT.U32.AND P0, PT, R12, R41, PT ;  /* 0x000000290c00720c */ /* 0x000fe20003f04070 */
[----:B------:R-:W-:Y:S02]  /*e970*/  VIADD R114, R0, 0x37 ;  /* 0x0000003700727836 */ /* 0x000fe40000000000 */
[----:B------:R-:W-:Y:S02]  /*e980*/  IMAD.MOV R45, RZ, RZ, -R45 ;  /* 0x000000ffff2d7224 */ /* 0x000fe400078e0a2d */
[--C-:B------:R-:W-:Y:S01]  /*e990*/  @!P2 IMAD.IADD R72, R72, 0x1, -R12.reuse ;  /* 0x000000014848a824 */ /* 0x100fe200078e0a0c */
[----:B------:R-:W-:Y:S01]  /*e9a0*/  IABS R50, R114 ;  /* 0x0000007200327213 */ /* 0x000fe20000000000 */
[C---:B------:R-:W-:Y:S01]  /*e9b0*/  IMAD R53, R12.reuse, R45, R53 ;  /* 0x0000002d0c357224 */ /* 0x040fe200078e0235 */
[----:B------:R-:W-:Y:S01]  /*e9c0*/  ISETP.GT.U32.AND P2, PT, R12, R77, PT ;  /* 0x0000004d0c00720c */ /* 0x000fe20003f44070 */
[--C-:B------:R-:W-:Y:S01]  /*e9d0*/  @!P3 IMAD.IADD R38, R38, 0x1, -R12.reuse ;  /* 0x000000012626b824 */ /* 0x100fe200078e0a0c */
[----:B------:R-:W-:Y:S01]  /*e9e0*/  ISETP.GT.U32.AND P3, PT, R12, R55, PT ;  /* 0x000000370c00720c */ /* 0x000fe20003f64070 */
[----:B------:R-:W-:Y:S01]  /*e9f0*/  @!P1 IMAD.IADD R58, R58, 0x1, -R12 ;  /* 0x000000013a3a9824 */ /* 0x000fe200078e0a0c */
[----:B------:R-:W-:Y:S01]  /*ea00*/  ISETP.GT.U32.AND P1, PT, R12, R53, PT ;  /* 0x000000350c00720c */ /* 0x000fe20003f24070 */
[----:B------:R-:W-:-:S04]  /*ea10*/  IMAD.HI.U32 R45, R13, R50, RZ ;  /* 0x000000320d2d7227 */ /* 0x000fc800078e00ff */
[--C-:B------:R-:W-:Y:S01]  /*ea20*/  @!P4 IMAD.IADD R43, R43, 0x1, -R12.reuse ;  /* 0x000000012b2bc824 */ /* 0x100fe200078e0a0c */
[C---:B------:R-:W-:Y:S01]  /*ea30*/  ISETP.GT.U32.AND P4, PT, R12.reuse, R38, PT ;  /* 0x000000260c00720c */ /* 0x040fe20003f84070 */
[--C-:B------:R-:W-:Y:S01]  /*ea40*/  @!P0 IMAD.IADD R41, R41, 0x1, -R12.reuse ;  /* 0x0000000129298824 */ /* 0x100fe200078e0a0c */
[C---:B------:R-:W-:Y:S01]  /*ea50*/  ISETP.GT.U32.AND P0, PT, R12.reuse, R58, PT ;  /* 0x0000003a0c00720c */ /* 0x040fe20003f04070 */
[----:B------:R-:W-:Y:S02]  /*ea60*/  IMAD.MOV R45, RZ, RZ, -R45 ;  /* 0x000000ffff2d7224 */ /* 0x000fe400078e0a2d */
[----:B------:R-:W-:Y:S02]  /*ea70*/  @!P2 IMAD.IADD R77, R77, 0x1, -R12 ;  /* 0x000000014d4da824 */ /* 0x000fe400078e0a0c */
[C---:B------:R-:W-:Y:S01]  /*ea80*/  IMAD R50, R12.reuse, R45, R50 ;  /* 0x0000002d0c327224 */ /* 0x040fe200078e0232 */
[----:B------:R-:W-:Y:S01]  /*ea90*/  ISETP.GT.U32.AND P2, PT, R12, R24, PT ;  /* 0x000000180c00720c */ /* 0x000fe20003f44070 */
[----:B------:R-:W-:-:S02]  /*eaa0*/  @!P3 IMAD.IADD R55, R55, 0x1, -R12 ;  /* 0x000000013737b824 */ /* 0x000fc400078e0a0c */
[--C-:B------:R-:W-:Y:S01]  /*eab0*/  @!P1 IMAD.IADD R53, R53, 0x1, -R12.reuse ;  /* 0x0000000135359824 */ /* 0x100fe200078e0a0c */
[C---:B------:R-:W-:Y:S02]  /*eac0*/  ISETP.GT.U32.AND P3, PT, R12.reuse, R50, PT ;  /* 0x000000320c00720c */ /* 0x040fe40003f64070 */
[----:B------:R-:W-:Y:S01]  /*ead0*/  ISETP.GT.U32.AND P1, PT, R12, R48, PT ;  /* 0x000000300c00720c */ /* 0x000fe20003f24070 */
[--C-:B------:R-:W-:Y:S01]  /*eae0*/  @!P4 IMAD.IADD R38, R38, 0x1, -R12.reuse ;  /* 0x000000012626c824 */ /* 0x100fe200078e0a0c */
[----:B------:R-:W-:Y:S01]  /*eaf0*/  ISETP.GT.U32.AND P4, PT, R12, R55, PT ;  /* 0x000000370c00720c */ /* 0x000fe20003f84070 */
[----:B------:R-:W-:Y:S01]  /*eb00*/  @!P0 IMAD.IADD R58, R58, 0x1, -R12 ;  /* 0x000000013a3a8824 */ /* 0x000fe200078e0a0c */
[----:B------:R-:W-:-:S03]  /*eb10*/  ISETP.GT.U32.AND P0, PT, R12, R53, PT ;  /* 0x000000350c00720c */ /* 0x000fc60003f04070 */
[----:B------:R-:W-:Y:S01]  /*eb20*/  @!P2 IMAD.IADD R24, R24, 0x1, -R12 ;  /* 0x000000011818a824 */ /* 0x000fe200078e0a0c */
[----:B------:R-:W-:-:S03]  /*eb30*/  ISETP.GT.U32.AND P2, PT, R12, R31, PT ;  /* 0x0000001f0c00720c */ /* 0x000fc60003f44070 */
[--C-:B------:R-:W-:Y:S02]  /*eb40*/  @!P3 IMAD.IADD R50, R50, 0x1, -R12.reuse ;  /* 0x000000013232b824 */ /* 0x100fe400078e0a0c */
[--C-:B------:R-:W-:Y:S02]  /*eb50*/  @!P1 IMAD.IADD R48, R48, 0x1, -R12.reuse ;  /* 0x0000000130309824 */ /* 0x100fe400078e0a0c */
[--C-:B------:R-:W-:Y:S01]  /*eb60*/  @!P4 IMAD.IADD R55, R55, 0x1, -R12.reuse ;  /* 0x000000013737c824 */ /* 0x100fe200078e0a0c */
[C---:B------:R-:W-:Y:S01]  /*eb70*/  ISETP.GT.U32.AND P4, PT, R12.reuse, R50, PT ;  /* 0x000000320c00720c */ /* 0x040fe20003f84070 */
[----:B------:R-:W-:Y:S01]  /*eb80*/  @!P0 IMAD.IADD R53, R53, 0x1, -R12 ;  /* 0x0000000135358824 */ /* 0x000fe200078e0a0c */
[----:B------:R-:W-:-:S03]  /*eb90*/  ISETP.GT.U32.AND P0, PT, R12, R48, PT ;  /* 0x000000300c00720c */ /* 0x000fc60003f04070 */
[----:B------:R-:W-:Y:S01]  /*eba0*/  @!P2 IMAD.IADD R31, R31, 0x1, -R12 ;  /* 0x000000011f1fa824 */ /* 0x000fe200078e0a0c */
[----:B------:R-:W-:-:S07]  /*ebb0*/  ISETP.GT.U32.AND P2, PT, R12, R26, PT ;  /* 0x0000001a0c00720c */ /* 0x000fce0003f44070 */
[--C-:B------:R-:W-:Y:S01]  /*ebc0*/  @!P4 IMAD.IADD R50, R50, 0x1, -R12.reuse ;  /* 0x000000013232c824 */ /* 0x100fe200078e0a0c */
[----:B--2---:R-:W-:Y:S01]  /*ebd0*/  ISETP.GE.AND P4, PT, R165, RZ, PT ;  /* 0x000000ffa500720c */ /* 0x004fe20003f86270 */
[--C-:B------:R-:W-:Y:S01]  /*ebe0*/  @!P0 IMAD.IADD R48, R48, 0x1, -R12.reuse ;  /* 0x0000000130308824 */ /* 0x100fe200078e0a0c */
[----:B------:R-:W-:Y:S01]  /*ebf0*/  ISETP.GE.AND P0, PT, R6, RZ, PT ;  /* 0x000000ff0600720c */ /* 0x000fe20003f06270 */
[----:B------:R-:W2:Y:S04]  /*ec00*/  LDL.LU R165, [R1+0x208] ;  /* 0x0002080001a57983 */ /* 0x000ea80000300800 */
[----:B------:R-:W2:Y:S01]  /*ec10*/  LDL.LU R6, [R1+0x1c8] ;  /* 0x0001c80001067983 */ /* 0x000ea20000300800 */
[--C-:B------:R-:W-:Y:S01]  /*ec20*/  @!P2 IMAD.IADD R26, R26, 0x1, -R12.reuse ;  /* 0x000000011a1aa824 */ /* 0x100fe200078e0a0c */
[----:B------:R-:W-:Y:S01]  /*ec30*/  ISETP.GT.U32.AND P2, PT, R12, R33, PT ;  /* 0x000000210c00720c */ /* 0x000fe20003f44070 */
[----:B------:R-:W-:Y:S01]  /*ec40*/  VIADD R113, R0, 0x3a ;  /* 0x0000003a00717836 */ /* 0x000fe20000000000 */
[----:B------:R0:W-:Y:S11]  /*ec50*/  STS.U8 [R11+UR9+0x4b00], R47 ;  /* 0x004b002f0b007988 */ /* 0x0001f60008000009 */
[----:B------:R-:W-:Y:S01]  /*ec60*/  @!P2 IMAD.IADD R33, R33, 0x1, -R12 ;  /* 0x000000012121a824 */ /* 0x000fe200078e0a0c */
[----:B------:R-:W-:-:S02]  /*ec70*/  ISETP.GT.U32.AND P2, PT, R12, R40, PT ;  /* 0x000000280c00720c */ /* 0x000fc40003f44070 */
[----:B0-----:R-:W-:Y:S01]  /*ec80*/  IABS R47, R113 ;  /* 0x00000071002f7213 */ /* 0x001fe20000000000 */
[----:B------:R-:W-:-:S04]  /*ec90*/  VIADD R109, R0, 0x3c ;  /* 0x0000003c006d7836 */ /* 0x000fc80000000000 */
[----:B------:R-:W-:-:S06]  /*eca0*/  IMAD.HI.U32 R45, R13, R47, RZ ;  /* 0x0000002f0d2d7227 */ /* 0x000fcc00078e00ff */
[----:B------:R-:W-:Y:S01]  /*ecb0*/  @!P2 IMAD.IADD R40, R40, 0x1, -R12 ;  /* 0x000000012828a824 */ /* 0x000fe200078e0a0c */
[----:B------:R-:W-:Y:S01]  /*ecc0*/  ISETP.GT.U32.AND P2, PT, R12, R57, PT ;  /* 0x000000390c00720c */ /* 0x000fe20003f44070 */
[----:B------:R-:W-:-:S04]  /*ecd0*/  IMAD.MOV R45, RZ, RZ, -R45 ;  /* 0x000000ffff2d7224 */ /* 0x000fc800078e0a2d */
[----:B------:R-:W-:Y:S01]  /*ece0*/  IMAD R47, R12, R45, R47 ;  /* 0x0000002d0c2f7224 */ /* 0x000fe200078e022f */
[----:B------:R-:W-:-:S05]  /*ecf0*/  IABS R45, R109 ;  /* 0x0000006d002d7213 */ /* 0x000fca0000000000 */
[----:B------:R-:W-:-:S04]  /*ed00*/  IMAD.HI.U32 R80, R13, R45, RZ ;  /* 0x0000002d0d507227 */ /* 0x000fc800078e00ff */
[----:B------:R-:W-:Y:S01]  /*ed10*/  @!P2 IMAD.IADD R57, R57, 0x1, -R12 ;  /* 0x000000013939a824 */ /* 0x000fe200078e0a0c */
[----:B------:R-:W-:Y:S01]  /*ed20*/  ISETP.GT.U32.AND P2, PT, R12, R52, PT ;  /* 0x000000340c00720c */ /* 0x000fe20003f44070 */
[----:B------:R-:W-:Y:S02]  /*ed30*/  IMAD.MOV R80, RZ, RZ, -R80 ;  /* 0x000000ffff507224 */ /* 0x000fe400078e0a50 */
[----:B------:R-:W-:Y:S02]  /*ed40*/  VIADD R104, R0, 0x3e ;  /* 0x0000003e00687836 */ /* 0x000fe40000000000 */
[----:B------:R-:W-:-:S03]  /*ed50*/  IMAD R45, R12, R80, R45 ;  /* 0x000000500c2d7224 */ /* 0x000fc600078e022d */
[----:B------:R-:W-:Y:S02]  /*ed60*/  IABS R80, R104 ;  /* 0x0000006800507213 */ /* 0x000fe40000000000 */
[----:B------:R-:W-:-:S03]  /*ed70*/  ISETP.GT.U32.AND P3, PT, R12, R45, PT ;  /* 0x0000002d0c00720c */ /* 0x000fc60003f64070 */
[----:B------:R-:W-:Y:S01]  /*ed80*/  @!P2 IMAD.IADD R52, R52, 0x1, -R12 ;  /* 0x000000013434a824 */ /* 0x000fe200078e0a0c */
[----:B------:R-:W-:Y:S01]  /*ed90*/  ISETP.GT.U32.AND P2, PT, R12, R47, PT ;  /* 0x0000002f0c00720c */ /* 0x000fe20003f44070 */
[----:B------:R-:W-:-:S04]  /*eda0*/  IMAD.HI.U32 R13, R13, R80, RZ ;  /* 0x000000500d0d7227 */ /* 0x000fc800078e00ff */
[----:B------:R-:W-:-:S04]  /*edb0*/  IMAD.MOV R13, RZ, RZ, -R13 ;  /* 0x000000ffff0d7224 */ /* 0x000fc800078e0a0d */
[C---:B------:R-:W-:Y:S02]  /*edc0*/  IMAD R13, R12.reuse, R13, R80 ;  /* 0x0000000d0c0d7224 */ /* 0x040fe400078e0250 */
[--C-:B------:R-:W-:Y:S01]  /*edd0*/  @!P3 IMAD.IADD R45, R45, 0x1, -R12.reuse ;  /* 0x000000012d2db824 */ /* 0x100fe200078e0a0c */
[C---:B------:R-:W-:Y:S01]  /*ede0*/  ISETP.GT.U32.AND P3, PT, R12.reuse, R62, PT ;  /* 0x0000003e0c00720c */ /* 0x040fe20003f64070 */
[----:B------:R-:W-:Y:S01]  /*edf0*/  @!P2 IMAD.IADD R47, R47, 0x1, -R12 ;  /* 0x000000012f2fa824 */ /* 0x000fe200078e0a0c */
[C---:B------:R-:W-:Y:S02]  /*ee00*/  ISETP.GT.U32.AND P2, PT, R12.reuse, R63, PT ;  /* 0x0000003f0c00720c */ /* 0x040fe40003f44070 */
[----:B------:R-:W-:-:S09]  /*ee10*/  ISETP.GT.U32.AND P1, PT, R12, R13, PT ;  /* 0x0000000d0c00720c */ /* 0x000fd20003f24070 */
[--C-:B------:R-:W-:Y:S01]  /*ee20*/  @!P3 IMAD.IADD R62, R62, 0x1, -R12.reuse ;  /* 0x000000013e3eb824 */ /* 0x100fe200078e0a0c */
[C---:B------:R-:W-:Y:S01]  /*ee30*/  ISETP.GT.U32.AND P3, PT, R12.reuse, R67, PT ;  /* 0x000000430c00720c */ /* 0x040fe20003f64070 */
[--C-:B------:R-:W-:Y:S01]  /*ee40*/  @!P2 IMAD.IADD R63, R63, 0x1, -R12.reuse ;  /* 0x000000013f3fa824 */ /* 0x100fe200078e0a0c */
[C---:B------:R-:W-:Y:S01]  /*ee50*/  ISETP.GT.U32.AND P2, PT, R12.reuse, R69, PT ;  /* 0x000000450c00720c */ /* 0x040fe20003f44070 */
[----:B------:R-:W-:Y:S01]  /*ee60*/  @!P1 IMAD.IADD R13, R13, 0x1, -R12 ;  /* 0x000000010d0d9824 */ /* 0x000fe200078e0a0c */
[----:B------:R-:W-:-:S09]  /*ee70*/  ISETP.GT.U32.AND P1, PT, R12, R60, PT ;  /* 0x0000003c0c00720c */ /* 0x000fd20003f24070 */
[--C-:B------:R-:W-:Y:S01]  /*ee80*/  @!P3 IMAD.IADD R67, R67, 0x1, -R12.reuse ;  /* 0x000000014343b824 */ /* 0x100fe200078e0a0c */
[C---:B------:R-:W-:Y:S01]  /*ee90*/  ISETP.GT.U32.AND P3, PT, R12.reuse, R74, PT ;  /* 0x0000004a0c00720c */ /* 0x040fe20003f64070 */
[--C-:B------:R-:W-:Y:S01]  /*eea0*/  @!P2 IMAD.IADD R69, R69, 0x1, -R12.reuse ;  /* 0x000000014545a824 */ /* 0x100fe200078e0a0c */
[----:B------:R-:W-:Y:S01]  /*eeb0*/  ISETP.GT.U32.AND P2, PT, R12, R64, PT ;  /* 0x000000400c00720c */ /* 0x000fe20003f44070 */
[----:B------:R-:W-:Y:S01]  /*eec0*/  @!P1 IMAD.IADD R60, R60, 0x1, -R12 ;  /* 0x000000013c3c9824 */ /* 0x000fe200078e0a0c */
[----:B------:R-:W-:-:S09]  /*eed0*/  ISETP.GT.U32.AND P1, PT, R12, R65, PT ;  /* 0x000000410c00720c */ /* 0x000fd20003f24070 */
[--C-:B------:R-:W-:Y:S01]  /*eee0*/  @!P3 IMAD.IADD R74, R74, 0x1, -R12.reuse ;  /* 0x000000014a4ab824 */ /* 0x100fe200078e0a0c */
[----:B------:R-:W-:Y:S01]  /*eef0*/  ISETP.GT.U32.AND P3, PT, R12, R79, PT ;  /* 0x0000004f0c00720c */ /* 0x000fe20003f64070 */
        /* <DEDUP_REMOVED lines=57> */
[----:B------:R-:W-:Y:S01]  /*f290*/  ISETP.GT.U32.AND P1, PT, R12, R47, PT ;  /* 0x0000002f0c00720c */ /* 0x000fe20003f24070 */
[----:B------:R-:W-:Y:S01]  /*f2a0*/  VIADD R80, R144, 0xffffffd0 ;  /* 0xffffffd090507836 */ /* 0x000fe20000000000 */
[----:B------:R-:W-:-:S07]  /*f2b0*/  ISETP.GT.U32.AND P6, PT, R12, R44, PT ;  /* 0x0000002c0c00720c */ /* 0x000fce0003fc4070 */
[--C-:B------:R-:W-:Y:S01]  /*f2c0*/  @!P3 IMAD.IADD R45, R45, 0x1, -R12.reuse ;  /* 0x000000012d2db824 */ /* 0x100fe200078e0a0c */
[----:B------:R-:W-:Y:S01]  /*f2d0*/  ISETP.GT.U32.AND P3, PT, R12, R13, PT ;  /* 0x0000000d0c00720c */ /* 0x000fe20003f64070 */
[--C-:B------:R-:W-:Y:S01]  /*f2e0*/  @!P2 IMAD.IADD R46, R46, 0x1, -R12.reuse ;  /* 0x000000012e2ea824 */ /* 0x100fe200078e0a0c */
[----:B------:R-:W-:Y:S01]  /*f2f0*/  ISETP.GE.U32.AND P2, PT, R80, 0x7fffff51, PT ;  /* 0x7fffff515000780c */ /* 0x000fe20003f46070 */
[--C-:B------:R-:W-:Y:S01]  /*f300*/  @!P1 IMAD.IADD R47, R47, 0x1, -R12.reuse ;  /* 0x000000012f2f9824 */ /* 0x100fe200078e0a0c */
[----:B------:R-:W-:Y:S01]  /*f310*/  ISETP.GE.AND P1, PT, R81, RZ, PT ;  /* 0x000000ff5100720c */ /* 0x000fe20003f26270 */
[----:B------:R-:W-:Y:S02]  /*f320*/  IMAD R81, R14, 0x2f, RZ ;  /* 0x0000002f0e517824 */ /* 0x000fe400078e02ff */
[----:B------:R-:W-:-:S03]  /*f330*/  @!P6 IMAD.IADD R44, R44, 0x1, -R12 ;  /* 0x000000012c2ce824 */ /* 0x000fc600078e0a0c */
[----:B------:R-:W-:Y:S02]  /*f340*/  SHF.R.S32.HI R80, RZ, 0x1f, R81 ;  /* 0x0000001fff507819 */ /* 0x000fe40000011451 */
[----:B------:R-:W-:Y:S01]  /*f350*/  IADD3 R7, P6, PT, R81, R2, RZ ;  /* 0x0000000251077210 */ /* 0x000fe20007fde0ff */
[----:B------:R-:W-:-:S04]  /*f360*/  @!P3 IMAD.IADD R13, R13, 0x1, -R12 ;  /* 0x000000010d0db824 */ /* 0x000fc800078e0a0c */
[----:B------:R-:W-:Y:S01]  /*f370*/  IMAD.X R8, R80, 0x1, R3, P6 ;  /* 0x0000000150087824 */ /* 0x000fe200030e0603 */
[----:B------:R0:W-:Y:S01]  /*f380*/  STL [R1+0x634], R7 ;  /* 0x0006340701007387 */ /* 0x0001e20000100800 */
[----:B------:R-:W-:Y:S02]  /*f390*/  @!P2 IMAD.MOV.U32 R82, RZ, RZ, R7 ;  /* 0x000000ffff52a224 */ /* 0x000fe400078e0007 */
[----:B------:R-:W-:Y:S01]  /*f3a0*/  @!P2 IMAD.MOV.U32 R83, RZ, RZ, R8 ;  /* 0x000000ffff53a224 */ /* 0x000fe200078e0008 */
[----:B------:R1:W-:Y:S01]  /*f3b0*/  STL [R1+0x434], R8 ;  /* 0x0004340801007387 */ /* 0x0003e20000100800 */
[----:B0-----:R-:W-:-:S03]  /*f3c0*/  IADD3 R7, P3, PT, R81, R4, RZ ;  /* 0x0000000451077210 */ /* 0x001fc60007f7e0ff */
[----:B------:R0:W-:Y:S02]  /*f3d0*/  STL [R1+0xb78], R0 ;  /* 0x000b780001007387 */ /* 0x0001e40000100800 */
[----:B-1----:R-:W-:Y:S02]  /*f3e0*/  IMAD.X R8, R80, 0x1, R5, P3 ;  /* 0x0000000150087824 */ /* 0x002fe400018e0605 */
[----:B------:R1:W-:Y:S01]  /*f3f0*/  STL [R1+0x43c], R7 ;  /* 0x00043c0701007387 */ /* 0x0003e20000100800 */
[----:B------:R-:W-:-:S03]  /*f400*/  ISETP.GE.AND P3, PT, R162, RZ, PT ;  /* 0x000000ffa200720c */ /* 0x000fc60003f66270 */
[----:B------:R-:W-:Y:S04]  /*f410*/  STL [R1+0x438], R8 ;  /* 0x0004380801007387 */ /* 0x000fe80000100800 */
[----:B------:R-:W3:Y:S04]  /*f420*/  LDL.LU R161, [R1+0x22c] ;  /* 0x00022c0001a17983 */ /* 0x000ee80000300800 */
[----:B------:R-:W4:Y:S01]  /*f430*/  LDL.LU R162, [R1+0x230] ;  /* 0x0002300001a27983 */ /* 0x000f220000300800 */
[----:B------:R-:W-:Y:S01]  /*f440*/  PRMT R117, RZ, 0x7610, R117 ;  /* 0x00007610ff757816 */ /* 0x000fe20000000075 */
[----:B------:R-:W-:Y:S01]  /*f450*/  @!P2 IMAD.MOV.U32 R80, RZ, RZ, R7 ;  /* 0x000000ffff50a224 */ /* 0x000fe200078e0007 */
[----:B------:R-:W-:Y:S01]  /*f460*/  PRMT R116, RZ, 0x7610, R116 ;  /* 0x00007610ff747816 */ /* 0x000fe20000000074 */
[----:B------:R-:W-:-:S02]  /*f470*/  @!P2 IMAD.MOV.U32 R81, RZ, RZ, R8 ;  /* 0x000000ffff51a224 */ /* 0x000fc400078e0008 */
[----:B------:R-:W-:Y:S01]  /*f480*/  @!P1 IMAD.MOV R16, RZ, RZ, -R16 ;  /* 0x000000ffff109224 */ /* 0x000fe200078e0a10 */
[----:B------:R0:W4:Y:S01]  /*f490*/  @!P2 LDG.E.U8 R117, desc[UR20][R82.64] ;  /* 0x000000145275a981 */ /* 0x000122000c1e1100 */
[----:B------:R-:W-:Y:S01]  /*f4a0*/  ISETP.GE.AND P1, PT, R164, RZ, PT ;  /* 0x000000ffa400720c */ /* 0x000fe20003f26270 */
[----:B------:R-:W-:Y:S02]  /*f4b0*/  @!P4 IMAD.MOV R62, RZ, RZ, -R62 ;  /* 0x000000ffff3ec224 */ /* 0x000fe400078e0a3e */
[----:B------:R0:W4:Y:S01]  /*f4c0*/  @!P2 LDG.E.U8 R116, desc[UR20][R80.64] ;  /* 0x000000145074a981 */ /* 0x000122000c1e1100 */
[----:B------:R-:W-:Y:S01]  /*f4d0*/  ISETP.GE.AND P2, PT, R163, RZ, PT ;  /* 0x000000ffa300720c */ /* 0x000fe20003f46270 */
[----:B------:R-:W-:Y:S01]  /*f4e0*/  @!P0 IMAD.MOV R61, RZ, RZ, -R61 ;  /* 0x000000ffff3d8224 */ /* 0x000fe200078e0a3d */
[----:B--2---:R-:W-:Y:S01]  /*f4f0*/  ISETP.GE.AND P4, PT, R165, RZ, PT ;  /* 0x000000ffa500720c */ /* 0x004fe20003f86270 */
[----:B------:R-:W2:Y:S01]  /*f500*/  LDL.LU R163, [R1+0x238] ;  /* 0x0002380001a37983 */ /* 0x000ea20000300800 */
[----:B------:R-:W-:-:S03]  /*f510*/  ISETP.GE.AND P0, PT, R6, RZ, PT ;  /* 0x000000ff0600720c */ /* 0x000fc60003f06270 */
[----:B------:R-:W2:Y:S04]  /*f520*/  LDL.LU R164, [R1+0x234] ;  /* 0x0002340001a47983 */ /* 0x000ea80000300800 */
[----:B------:R-:W2:Y:S04]  /*f530*/  LDL.LU R165, [R1+0x2b0] ;  /* 0x0002b00001a57983 */ /* 0x000ea80000300800 */
[----:B------:R-:W2:Y:S01]  /*f540*/  LDL.LU R6, [R1+0x2ac] ;  /* 0x0002ac0001067983 */ /* 0x000ea20000300800 */
[----:B------:R-:W-:Y:S01]  /*f550*/  ISETP.GE.AND P6, PT, R0, RZ, PT ;  /* 0x000000ff0000720c */ /* 0x000fe20003fc6270 */
[----:B------:R-:W-:-:S02]  /*f560*/  VIADD R12, R144, 0xffffffd1 ;  /* 0xffffffd1900c7836 */ /* 0x000fc40000000000 */
[----:B0-----:R-:W-:Y:S02]  /*f570*/  IMAD R82, R14, 0x2e, RZ ;  /* 0x0000002e0e527824 */ /* 0x001fe400078e02ff */
[----:B------:R-:W-:-:S08]  /*f580*/  @!P3 IMAD.MOV R60, RZ, RZ, -R60 ;  /* 0x000000ffff3cb224 */ /* 0x000fd000078e0a3c */
[----:B------:R-:W-:Y:S01]  /*f590*/  @!P6 IMAD.MOV R63, RZ, RZ, -R63 ;  /* 0x000000ffff3fe224 */ /* 0x000fe200078e0a3f */
[----:B------:R-:W-:Y:S02]  /*f5a0*/  ISETP.GE.U32.AND P6, PT, R12, 0x7fffff52, PT ;  /* 0x7fffff520c00780c */ /* 0x000fe40003fc6070 */
[----:B------:R-:W-:Y:S02]  /*f5b0*/  SHF.R.S32.HI R12, RZ, 0x1f, R82 ;  /* 0x0000001fff0c7819 */ /* 0x000fe40000011452 */
[----:B------:R-:W-:-:S05]  /*f5c0*/  IADD3 R0, P3, PT, R82, R2, RZ ;  /* 0x0000000252007210 */ /* 0x000fca0007f7e0ff */
[----:B-1----:R-:W-:Y:S01]  /*f5d0*/  IMAD.X R7, R12, 0x1, R3, P3 ;  /* 0x000000010c077824 */ /* 0x002fe200018e0603 */
[----:B------:R0:W-:Y:S03]  /*f5e0*/  STL [R1+0x428], R0 ;  /* 0x0004280001007387 */ /* 0x0001e60000100800 */
[----:B------:R-:W-:Y:S01]  /*f5f0*/  @!P6 IMAD.MOV.U32 R80, RZ, RZ, R0 ;  /* 0x000000ffff50e224 */ /* 0x000fe200078e0000 */
[----:B------:R1:W-:Y:S01]  /*f600*/  STL [R1+0x424], R7 ;  /* 0x0004240701007387 */ /* 0x0003e20000100800 */
[----:B------:R-:W-:Y:S01]  /*f610*/  @!P6 IMAD.MOV.U32 R81, RZ, RZ, R7 ;  /* 0x000000ffff51e224 */ /* 0x000fe200078e0007 */
[----:B0-----:R-:W-:-:S05]  /*f620*/  IADD3 R0, P3, PT, R82, R4, RZ ;  /* 0x0000000452007210 */ /* 0x001fca0007f7e0ff */
[----:B-1----:R-:W-:Y:S01]  /*f630*/  IMAD.X R7, R12, 0x1, R5, P3 ;  /* 0x000000010c077824 */ /* 0x002fe200018e0605 */
[----:B------:R0:W-:Y:S01]  /*f640*/  STL [R1+0x430], R0 ;  /* 0x0004300001007387 */ /* 0x0001e20000100800 */
[----:B------:R-:W-:-:S03]  /*f650*/  @!P2 IMAD.MOV R69, RZ, RZ, -R69 ;  /* 0x000000ffff45a224 */ /* 0x000fc600078e0a45 */
[----:B------:R1:W-:Y:S01]  /*f660*/  STL [R1+0x42c], R7 ;  /* 0x00042c0701007387 */ /* 0x0003e20000100800 */
[----:B------:R-:W-:Y:S02]  /*f670*/  @!P1 IMAD.MOV R68, RZ, RZ, -R68 ;  /* 0x000000ffff449224 */ /* 0x000fe400078e0a44 */
[----:B------:R-:W-:Y:S02]  /*f680*/  @!P4 IMAD.MOV R67, RZ, RZ, -R67 ;  /* 0x000000ffff43c224 */ /* 0x000fe400078e0a43 */
[----:B------:R-:W-:Y:S01]  /*f690*/  @!P0 IMAD.MOV R66, RZ, RZ, -R66 ;  /* 0x000000ffff428224 */ /* 0x000fe200078e0a42 */
[----:B---3--:R-:W-:Y:S02]  /*f6a0*/  ISETP.GE.AND P3, PT, R161, RZ, PT ;  /* 0x000000ffa100720c */ /* 0x008fe40003f66270 */
[----:B------:R-:W3:Y:S01]  /*f6b0*/  LDL.LU R161, [R1+0x2b4] ;  /* 0x0002b40001a17983 */ /* 0x000ee20000300800 */
[----:B----4-:R-:W-:-:S03]  /*f6c0*/  ISETP.GE.AND P2, PT, R162, RZ, PT ;  /* 0x000000ffa200720c */ /* 0x010fc60003f46270 */
[----:B------:R-:W4:Y:S07]  /*f6d0*/  LDL.LU R162, [R1+0x2b8] ;  /* 0x0002b80001a27983 */ /* 0x000f2e0000300800 */
[----:B------:R-:W-:Y:S01]  /*f6e0*/  @!P3 IMAD.MOV R65, RZ, RZ, -R65 ;  /* 0x000000ffff41b224 */ /* 0x000fe200078e0a41 */
[----:B--2---:R-:W-:Y:S02]  /*f6f0*/  ISETP.GE.AND P1, PT, R163, RZ, PT ;  /* 0x000000ffa300720c */ /* 0x004fe40003f26270 */
[----:B------:R-:W2:Y:S01]  /*f700*/  LDL.LU R163, [R1+0x330] ;  /* 0x0003300001a37983 */ /* 0x000ea20000300800 */
[----:B------:R-:W-:-:S03]  /*f710*/  ISETP.GE.AND P4, PT, R164, RZ, PT ;  /* 0x000000ffa400720c */ /* 0x000fc60003f86270 */
[----:B------:R-:W2:Y:S01]  /*f720*/  LDL.LU R164, [R1+0x32c] ;  /* 0x00032c0001a47983 */ /* 0x000ea20000300800 */
[----:B------:R-:W-:-:S03]  /*f730*/  ISETP.GE.AND P0, PT, R165, RZ, PT ;  /* 0x000000ffa500720c */ /* 0x000fc60003f06270 */
[----:B------:R-:W2:Y:S01]  /*f740*/  LDL.LU R165, [R1+0x338] ;  /* 0x0003380001a57983 */ /* 0x000ea20000300800 */
[----:B------:R-:W-:-:S03]  /*f750*/  ISETP.GE.AND P3, PT, R6, RZ, PT ;  /* 0x000000ff0600720c */ /* 0x000fc60003f66270 */
[----:B------:R-:W2:Y:S01]  /*f760*/  LDL.LU R6, [R1+0x334] ;  /* 0x0003340001067983 */ /* 0x000ea20000300800 */
[----:B------:R-:W-:Y:S02]  /*f770*/  PRMT R98, RZ, 0x7610, R98 ;  /* 0x00007610ff627816 */ /* 0x000fe40000000062 */
[----:B------:R-:W-:Y:S01]  /*f780*/  PRMT R97, RZ, 0x7610, R97 ;  /* 0x00007610ff617816 */ /* 0x000fe20000000061 */
[----:B------:R-:W-:-:S03]  /*f790*/  VIADD R12, R144, 0xffffffd8 ;  /* 0xffffffd8900c7836 */ /* 0x000fc60000000000 */
[----:B------:R0:W2:Y:S01]  /*f7a0*/  @!P6 LDG.E.U8 R98, desc[UR20][R80.64] ;  /* 0x000000145062e981 */ /* 0x0000a2000c1e1100 */
[----:B------:R-:W-:Y:S02]  /*f7b0*/  IMAD R82, R14, 0x27, RZ ;  /* 0x000000270e527824 */ /* 0x000fe400078e02ff */
[----:B0-----:R-:W-:Y:S02]  /*f7c0*/  @!P6 IMAD.MOV.U32 R80, RZ, RZ, R0 ;  /* 0x000000ffff50e224 */ /* 0x001fe400078e0000 */
[----:B------:R-:W-:-:S05]  /*f7d0*/  @!P6 IMAD.MOV.U32 R81, RZ, RZ, R7 ;  /* 0x000000ffff51e224 */ /* 0x000fca00078e0007 */
[----:B------:R0:W2:Y:S01]  /*f7e0*/  @!P6 LDG.E.U8 R97, desc[UR20][R80.64] ;  /* 0x000000145061e981 */ /* 0x0000a2000c1e1100 */
[----:B------:R-:W-:Y:S01]  /*f7f0*/  ISETP.GE.U32.AND P6, PT, R12, 0x7fffff59, PT ;  /* 0x7fffff590c00780c */ /* 0x000fe20003fc6070 */
[----:B------:R-:W-:Y:S01]  /*f800*/  @!P2 IMAD.MOV R64, RZ, RZ, -R64 ;  /* 0x000000ffff40a224 */ /* 0x000fe200078e0a40 */
[----:B------:R-:W-:Y:S02]  /*f810*/  SHF.R.S32.HI R12, RZ, 0x1f, R82 ;  /* 0x0000001fff0c7819 */ /* 0x000fe40000011452 */
[----:B------:R-:W-:-:S05]  /*f820*/  IADD3 R0, P2, PT, R82, R2, RZ ;  /* 0x0000000252007210 */ /* 0x000fca0007f5e0ff */
[----:B-1----:R-:W-:Y:S01]  /*f830*/  IMAD.X R7, R12, 0x1, R3, P2 ;  /* 0x000000010c077824 */ /* 0x002fe200010e0603 */
[----:B------:R1:W-:Y:S03]  /*f840*/  STL [R1+0x3d8], R0 ;  /* 0x0003d80001007387 */ /* 0x0003e60000100800 */
[----:B0-----:R-:W-:Y:S01]  /*f850*/  @!P6 IMAD.MOV.U32 R80, RZ, RZ, R0 ;  /* 0x000000ffff50e224 */ /* 0x001fe200078e0000 */
[----:B------:R0:W-:Y:S01]  /*f860*/  STL [R1+0x3d4], R7 ;  /* 0x0003d40701007387 */ /* 0x0001e20000100800 */
[----:B------:R-:W-:Y:S01]  /*f870*/  @!P6 IMAD.MOV.U32 R81, RZ, RZ, R7 ;  /* 0x000000ffff51e224 */ /* 0x000fe200078e0007 */
[----:B-1----:R-:W-:-:S05]  /*f880*/  IADD3 R0, P2, PT, R82, R4, RZ ;  /* 0x0000000452007210 */ /* 0x002fca0007f5e0ff */
[----:B0-----:R-:W-:Y:S01]  /*f890*/  IMAD.X R7, R12, 0x1, R5, P2 ;  /* 0x000000010c077824 */ /* 0x001fe200010e0605 */
        /* <DEDUP_REMOVED lines=58> */
[----:B------:R-:W-:-:S04]  /*fc40*/  PRMT R12, RZ, 0x7610, R12 ;  /* 0x00007610ff0c7816 */ /* 0x000fc8000000000c */
[----:B------:R0:W2:Y:S02]  /*fc50*/  @!P6 LDG.E.U8 R88, desc[UR20][R80.64] ;  /* 0x000000145058e981 */ /* 0x0000a4000c1e1100 */
[----:B0-----:R-:W-:Y:S02]  /*fc60*/  @!P6 IMAD.MOV.U32 R80, RZ, RZ, R0 ;  /* 0x000000ffff50e224 */ /* 0x001fe400078e0000 */
[----:B------:R-:W-:-:S05]  /*fc70*/  @!P6 IMAD.MOV.U32 R81, RZ, RZ, R7 ;  /* 0x000000ffff51e224 */ /* 0x000fca00078e0007 */
[----:B------:R0:W2:Y:S02]  /*fc80*/  @!P6 LDG.E.U8 R12, desc[UR20][R80.64] ;  /* 0x00000014500ce981 */ /* 0x0000a4000c1e1100 */
[----:B0-----:R-:W-:Y:S02]  /*fc90*/  VIADD R80, R144, 0xffffffe0 ;  /* 0xffffffe090507836 */ /* 0x001fe40000000000 */
[----:B------:R-:W-:-:S03]  /*fca0*/  IMAD R81, R14, 0x1f, RZ ;  /* 0x0000001f0e517824 */ /* 0x000fc600078e02ff */
[----:B------:R-:W-:Y:S01]  /*fcb0*/  ISETP.GE.U32.AND P6, PT, R80, 0x7fffff61, PT ;  /* 0x7fffff615000780c */ /* 0x000fe20003fc6070 */
[----:B------:R-:W-:Y:S01]  /*fcc0*/  @!P4 IMAD.MOV R18, RZ, RZ, -R18 ;  /* 0x000000ffff12c224 */ /* 0x000fe200078e0a12 */
        /* <DEDUP_REMOVED lines=28> */
[----:B------:R-:W-:Y:S01]  /*fe90*/  PRMT R86, RZ, 0x7610, R86 ;  /* 0x00007610ff567816 */ /* 0x000fe20000000056 */
[----:B------:R-:W-:Y:S02]  /*fea0*/  @!P6 IMAD.MOV.U32 R80, RZ, RZ, R0 ;  /* 0x000000ffff50e224 */ /* 0x000fe400078e0000 */
[----:B------:R-:W-:Y:S01]  /*feb0*/  @!P6 IMAD.MOV.U32 R81, RZ, RZ, R7 ;  /* 0x000000ffff51e224 */ /* 0x000fe200078e0007 */
[----:B------:R-:W-:-:S04]  /*fec0*/  PRMT R87, RZ, 0x7610, R87 ;  /* 0x00007610ff577816 */ /* 0x000fc80000000057 */
[----:B------:R0:W2:Y:S04]  /*fed0*/  @!P6 LDG.E.U8 R86, desc[UR20][R80.64] ;  /* 0x000000145056e981 */ /* 0x0000a8000c1e1100 */
[----:B------:R1:W2:Y:S01]  /*fee0*/  @!P6 LDG.E.U8 R87, desc[UR20][R82.64] ;  /* 0x000000145257e981 */ /* 0x0002a2000c1e1100 */
        /* <DEDUP_REMOVED lines=11> */
[----:B0-----:R-:W-:Y:S02]  /*ffa0*/  IADD3 R0, P0, PT, R81, R4, RZ ;  /* 0x0000000451007210 */ /* 0x001fe40007f1e0ff */
[----:B------:R-:W-:-:S03]  /*ffb0*/  PRMT R85, RZ, 0x7610, R85 ;  /* 0x00007610ff557816 */ /* 0x000fc60000000055 */
[----:B-1----:R-:W-:Y:S02]  /*ffc0*/  IMAD.X R7, R80, 0x1, R5, P0 ;  /* 0x0000000150077824 */ /* 0x002fe400000e0605 */
[----:B------:R-:W-:Y:S02]  /*ffd0*/  @!P6 IMAD.MOV.U32 R80, RZ, RZ, R0 ;  /* 0x000000ffff50e224 */ /* 0x000fe400078e0000 */
[----:B------:R-:W-:Y:S01]  /*ffe0*/  @!P6 IMAD.MOV.U32 R81, RZ, RZ, R7 ;  /* 0x000000ffff51e224 */ /* 0x000fe200078e0007 */
[----:B------:R-:W-:Y:S01]  /*fff0*/  PRMT R84, RZ, 0x7610, R84 ;  /* 0x00007610ff547816 */ /* 0x000fe20000000054 */
[----:B------:R-:W-:-:S03]  /*10000*/  @!P3 IMAD.MOV R31, RZ, RZ, -R31 ;  /* 0x000000ffff1fb224 */ /* 0x000fc600078e0a1f */
[----:B------:R0:W2:Y:S04]  /*10010*/  @!P6 LDG.E.U8 R85, desc[UR20][R80.64] ;  /* 0x000000145055e981 */ /* 0x0000a8000c1e1100 */
[----:B------:R1:W2:Y:S01]  /*10020*/  @!P6 LDG.E.U8 R84, desc[UR20][R82.64] ;  /* 0x000000145254e981 */ /* 0x0002a2000c1e1100 */
[----:B0-----:R-:W-:Y:S02]  /*10030*/  VIADD R80, R144, 0xfffffff0 ;  /* 0xfffffff090507836 */ /* 0x001fe40000000000 */
[----:B------:R-:W-:-:S03]  /*10040*/  IMAD R81, R14, 0xf, RZ ;  /* 0x0000000f0e517824 */ /* 0x000fc600078e02ff */
[----:B------:R-:W-:Y:S01]  /*10050*/  ISETP.GE.U32.AND P6, PT, R80, 0x7fffff71, PT ;  /* 0x7fffff715000780c */ /* 0x000fe20003fc6070 */
[----:B------:R0:W-:Y:S01]  /*10060*/  STL [R1+0x2b8], R0 ;  /* 0x0002b80001007387 */ /* 0x0001e20000100800 */
[----:B------:R-:W-:Y:S01]  /*10070*/  SHF.R.S32.HI R80, RZ, 0x1f, R81 ;  /* 0x0000001fff507819 */ /* 0x000fe20000011451 */
[----:B------:R-:W-:Y:S02]  /*10080*/  @!P2 IMAD.MOV R30, RZ, RZ, -R30 ;  /* 0x000000ffff1ea224 */ /* 0x000fe400078e0a1e */
[----:B------:R-:W-:Y:S01]  /*10090*/  STL [R1+0x2b4], R7 ;  /* 0x0002b40701007387 */ /* 0x000fe20000100800 */
[----:B------:R-:W-:Y:S01]  /*100a0*/  @!P4 IMAD.MOV R28, RZ, RZ, -R28 ;  /* 0x000000ffff1cc224 */ /* 0x000fe200078e0a1c */
[----:B-1----:R-:W-:Y:S01]  /*100b0*/  PRMT R82, RZ, 0x7610, R82 ;  /* 0x00007610ff527816 */ /* 0x002fe20000000052 */
[----:B------:R-:W-:Y:S01]  /*100c0*/  @!P1 IMAD.MOV R29, RZ, RZ, -R29 ;  /* 0x000000ffff1d9224 */ /* 0x000fe200078e0a1d */
[----:B------:R-:W-:Y:S02]  /*100d0*/  PRMT R83, RZ, 0x7610, R83 ;  /* 0x00007610ff537816 */ /* 0x000fe40000000053 */
[----:B---3--:R-:W-:-:S02]  /*100e0*/  ISETP.GE.AND P0, PT, R161, RZ, PT ;  /* 0x000000ffa100720c */ /* 0x008fc40003f06270 */
[----:B----4-:R-:W-:-:S11]  /*100f0*/  ISETP.GE.AND P3, PT, R162, RZ, PT ;  /* 0x000000ffa200720c */ /* 0x010fd60003f66270 */
[----:B------:R-:W-:Y:S02]  /*10100*/  @!P0 IMAD.MOV R27, RZ, RZ, -R27 ;  /* 0x000000ffff1b8224 */ /* 0x000fe400078e0a1b */
[----:B------:R-:W-:Y:S01]  /*10110*/  @!P3 IMAD.MOV R26, RZ, RZ, -R26 ;  /* 0x000000ffff1ab224 */ /* 0x000fe200078e0a1a */
[----:B0-----:R-:W-:Y:S02]  /*10120*/  IADD3 R0, P3, PT, R81, R2, RZ ;  /* 0x0000000251007210 */ /* 0x001fe40007f7e0ff */
[----:B--2---:R-:W-:-:S03]  /*10130*/  ISETP.GE.AND P2, PT, R163, RZ, PT ;  /* 0x000000ffa300720c */ /* 0x004fc60003f46270 */
[----:B------:R0:W-:Y:S01]  /*10140*/  STL [R1+0x230], R0 ;  /* 0x0002300001007387 */ /* 0x0001e20000100800 */
[----:B------:R-:W-:Y:S01]  /*10150*/  @!P6 IMAD.MOV.U32 R150, RZ, RZ, R0 ;  /* 0x000000ffff96e224 */ /* 0x000fe200078e0000 */
[----:B------:R-:W-:Y:S01]  /*10160*/  ISETP.GE.AND P0, PT, R6, RZ, PT ;  /* 0x000000ff0600720c */ /* 0x000fe20003f06270 */
[----:B------:R-:W-:Y:S01]  /*10170*/  IMAD.X R6, R80, 0x1, R3, P3 ;  /* 0x0000000150067824 */ /* 0x000fe200018e0603 */
[----:B0-----:R-:W-:-:S03]  /*10180*/  IADD3 R0, P3, PT, R81, R4, RZ ;  /* 0x0000000451007210 */ /* 0x001fc60007f7e0ff */
[----:B------:R-:W-:Y:S01]  /*10190*/  @!P6 IMAD.MOV.U32 R151, RZ, RZ, R6 ;  /* 0x000000ffff97e224 */ /* 0x000fe200078e0006 */
[----:B------:R0:W-:Y:S01]  /*101a0*/  STL [R1+0x22c], R6 ;  /* 0x00022c0601007387 */ /* 0x0001e20000100800 */
[----:B------:R-:W-:Y:S01]  /*101b0*/  ISETP.GE.AND P4, PT, R165, RZ, PT ;  /* 0x000000ffa500720c */ /* 0x000fe20003f86270 */
[----:B------:R-:W-:Y:S01]  /*101c0*/  @!P2 IMAD.MOV R37, RZ, RZ, -R37 ;  /* 0x000000ffff25a224 */ /* 0x000fe200078e0a25 */
[----:B------:R-:W-:Y:S01]  /*101d0*/  ISETP.GE.AND P1, PT, R164, RZ, PT ;  /* 0x000000ffa400720c */ /* 0x000fe20003f26270 */
[----:B------:R-:W2:Y:S01]  /*101e0*/  @!P6 LDG.E.U8 R83, desc[UR20][R150.64] ;  /* 0x000000149653e981 */ /* 0x000ea2000c1e1100 */
[----:B0-----:R-:W-:Y:S02]  /*101f0*/  IMAD.X R6, R80, 0x1, R5, P3 ;  /* 0x0000000150067824 */ /* 0x001fe400018e0605 */
[----:B------:R-:W-:Y:S02]  /*10200*/  @!P6 IMAD.MOV.U32 R80, RZ, RZ, R0 ;  /* 0x000000ffff50e224 */ /* 0x000fe400078e0000 */
[----:B------:R-:W-:Y:S01]  /*10210*/  @!P6 IMAD.MOV.U32 R81, RZ, RZ, R6 ;  /* 0x000000ffff51e224 */ /* 0x000fe200078e0006 */
[----:B------:R-:W-:-:S04]  /*10220*/  ISETP.GE.AND P2, PT, R15, RZ, PT ;  /* 0x000000ff0f00720c */ /* 0x000fc80003f46270 */
[----:B------:R0:W3:Y:S01]  /*10230*/  @!P6 LDG.E.U8 R82, desc[UR20][R80.64] ;  /* 0x000000145052e981 */ /* 0x0000e2000c1e1100 */
[----:B------:R-:W-:Y:S01]  /*10240*/  @!P4 IMAD.MOV R35, RZ, RZ, -R35 ;  /* 0x000000ffff23c224 */ /* 0x000fe200078e0a23 */
[----:B------:R-:W-:Y:S01]  /*10250*/  ISETP.GE.AND P3, PT, R17, RZ, PT ;  /* 0x000000ff1100720c */ /* 0x000fe20003f66270 */
[----:B0-----:R-:W-:Y:S01]  /*10260*/  VIADD R80, R144, 0xfffffff8 ;  /* 0xfffffff890507836 */ /* 0x001fe20000000000 */
[----:B------:R-:W-:Y:S01]  /*10270*/  ISETP.GE.AND P4, PT, R89, RZ, PT ;  /* 0x000000ff5900720c */ /* 0x000fe20003f86270 */
[----:B------:R-:W-:Y:S01]  /*10280*/  IMAD R89, R14, 0x7, RZ ;  /* 0x000000070e597824 */ /* 0x000fe200078e02ff */
[----:B------:R-:W4:Y:S02]  /*10290*/  LDL.LU R17, [R1+0xbac] ;  /* 0x000bac0001117983 */ /* 0x000f240000300800 */
[----:B------:R-:W-:Y:S01]  /*102a0*/  ISETP.GE.U32.AND P6, PT, R80, 0x7fffff79, PT ;  /* 0x7fffff795000780c */ /* 0x000fe20003fc6070 */
[----:B------:R-:W-:Y:S01]  /*102b0*/  @!P2 IMAD.MOV R32, RZ, RZ, -R32 ;  /* 0x000000ffff20a224 */ /* 0x000fe200078e0a20 */
[----:B------:R0:W-:Y:S01]  /*102c0*/  STL [R1+0x238], R0 ;  /* 0x0002380001007387 */ /* 0x0001e20000100800 */
[----:B------:R-:W-:Y:S01]  /*102d0*/  @!P1 IMAD.MOV R36, RZ, RZ, -R36 ;  /* 0x000000ffff249224 */ /* 0x000fe200078e0a24 */
[----:B------:R-:W-:-:S02]  /*102e0*/  SHF.R.S32.HI R80, RZ, 0x1f, R89 ;  /* 0x0000001fff507819 */ /* 0x000fc40000011459 */
[----:B------:R-:W-:Y:S01]  /*102f0*/  ISETP.GE.AND P1, PT, R90, RZ, PT ;  /* 0x000000ff5a00720c */ /* 0x000fe20003f26270 */
[----:B------:R1:W-:Y:S01]  /*10300*/  STL [R1+0x234], R6 ;  /* 0x0002340601007387 */ /* 0x0003e20000100800 */
[----:B------:R-:W-:-:S03]  /*10310*/  @!P3 IMAD.MOV R33, RZ, RZ, -R33 ;  /* 0x000000ffff21b224 */ /* 0x000fc600078e0a21 */
[----:B------:R-:W2:Y:S01]  /*10320*/  LDL.LU R15, [R1+0xba8] ;  /* 0x000ba800010f7983 */ /* 0x000ea20000300800 */
[----:B0-----:R-:W-:Y:S02]  /*10330*/  IADD3 R0, P2, PT, R89, R2, RZ ;  /* 0x0000000259007210 */ /* 0x001fe40007f5e0ff */
[----:B------:R-:W-:-:S03]  /*10340*/  ISETP.GE.AND P3, PT, R91, RZ, PT ;  /* 0x000000ff5b00720c */ /* 0x000fc60003f66270 */
[C---:B-1----:R-:W-:Y:S01]  /*10350*/  IMAD.X R6, R80.reuse, 0x1, R3, P2 ;  /* 0x0000000150067824 */ /* 0x042fe200010e0603 */
[----:B------:R0:W-:Y:S01]  /*10360*/  STL [R1+0x1a4], R0 ;  /* 0x0001a40001007387 */ /* 0x0001e20000100800 */
[----:B------:R-:W-:Y:S01]  /*10370*/  @!P6 IMAD.MOV.U32 R90, RZ, RZ, R0 ;  /* 0x000000ffff5ae224 */ /* 0x000fe200078e0000 */
[----:B------:R-:W-:Y:S01]  /*10380*/  PRMT R81, RZ, 0x7610, R81 ;  /* 0x00007610ff517816 */ /* 0x000fe20000000051 */
[----:B------:R-:W-:Y:S01]  /*10390*/  @!P6 IMAD.MOV.U32 R91, RZ, RZ, R6 ;  /* 0x000000ffff5be224 */ /* 0x000fe200078e0006 */
[----:B------:R1:W-:Y:S01]  /*103a0*/  STL [R1+0x1a0], R6 ;  /* 0x0001a00601007387 */ /* 0x0003e20000100800 */
[----:B------:R-:W-:Y:S01]  /*103b0*/  @!P1 IMAD.MOV R43, RZ, RZ, -R43 ;  /* 0x000000ffff2b9224 */ /* 0x000fe200078e0a2b */
[----:B0-----:R-:W-:Y:S02]  /*103c0*/  IADD3 R0, P2, PT, R89, R4, RZ ;  /* 0x0000000459007210 */ /* 0x001fe40007f5e0ff */
[----:B------:R0:W3:Y:S03]  /*103d0*/  @!P6 LDG.E.U8 R81, desc[UR20][R90.64] ;  /* 0x000000145a51e981 */ /* 0x0000e6000c1e1100 */
[----:B-1----:R-:W-:Y:S01]  /*103e0*/  IMAD.X R6, R80, 0x1, R5, P2 ;  /* 0x0000000150067824 */ /* 0x002fe200010e0605 */
[----:B------:R-:W-:Y:S01]  /*103f0*/  PRMT R80, RZ, 0x7610, R80 ;  /* 0x00007610ff507816 */ /* 0x000fe20000000050 */
[----:B------:R-:W-:Y:S01]  /*10400*/  VIADD R89, R144, 0xffffff80 ;  /* 0xffffff8090597836 */ /* 0x000fe20000000000 */
[----:B------:R-:W-:Y:S01]  /*10410*/  ISETP.GE.AND P1, PT, R99, RZ, PT ;  /* 0x000000ff6300720c */ /* 0x000fe20003f26270 */
[----:B0-----:R-:W-:-:S02]  /*10420*/  @!P6 IMAD.MOV.U32 R90, RZ, RZ, R0 ;  /* 0x000000ffff5ae224 */ /* 0x001fc400078e0000 */
[----:B------:R-:W-:Y:S01]  /*10430*/  @!P6 IMAD.MOV.U32 R91, RZ, RZ, R6 ;  /* 0x000000ffff5be224 */ /* 0x000fe200078e0006 */
[----:B------:R-:W-:-:S04]  /*10440*/  ISETP.GE.AND P2, PT, R95, RZ, PT ;  /* 0x000000ff5f00720c */ /* 0x000fc80003f46270 */
[----:B------:R0:W3:Y:S01]  /*10450*/  @!P6 LDG.E.U8 R80, desc[UR20][R90.64] ;  /* 0x000000145a50e981 */ /* 0x0000e2000c1e1100 */
[----:B------:R-:W-:-:S04]  /*10460*/  ISETP.GE.U32.AND P6, PT, R89, 0x7fffff01, PT ;  /* 0x7fffff015900780c */ /* 0x000fc80003fc6070 */
[----:B------:R-:W-:Y:S01]  /*10470*/  @!P1 IMAD.MOV R38, RZ, RZ, -R38 ;  /* 0x000000ffff269224 */ /* 0x000fe200078e0a26 */
[----:B------:R1:W-:Y:S01]  /*10480*/  STL [R1+0x1ac], R0 ;  /* 0x0001ac0001007387 */ /* 0x0003e20000100800 */
[----:B0-----:R-:W-:-:S03]  /*10490*/  IMAD R91, R14, 0x7f, RZ ;  /* 0x0000007f0e5b7824 */ /* 0x001fc600078e02ff */
[----:B------:R0:W-:Y:S01]  /*104a0*/  STL [R1+0x1a8], R6 ;  /* 0x0001a80601007387 */ /* 0x0001e20000100800 */
[----:B------:R-:W-:Y:S01]  /*104b0*/  @!P2 IMAD.MOV R39, RZ, RZ, -R39 ;  /* 0x000000ffff27a224 */ /* 0x000fe200078e0a27 */
[----:B------:R-:W-:Y:S02]  /*104c0*/  SHF.R.S32.HI R89, RZ, 0x1f, R91 ;  /* 0x0000001fff597819 */ /* 0x000fe4000001145b */
[----:B-1----:R-:W-:Y:S01]  /*104d0*/  IADD3 R0, P1, PT, R91, R2, RZ ;  /* 0x000000025b007210 */ /* 0x002fe20007f3e0ff */
[----:B------:R-:W-:Y:S01]  /*104e0*/  STL [R1+0xb7c], R14 ;  /* 0x000b7c0e01007387 */ /* 0x000fe20000100800 */
[----:B------:R-:W-:-:S03]  /*104f0*/  ISETP.GE.AND P2, PT, R100, RZ, PT ;  /* 0x000000ff6400720c */ /* 0x000fc60003f46270 */
[----:B------:R-:W-:Y:S01]  /*10500*/  STL [R1+0xb80], R2 ;  /* 0x000b800201007387 */ /* 0x000fe20000100800 */
[----:B0-----:R-:W-:Y:S02]  /*10510*/  IMAD.X R6, R89, 0x1, R3, P1 ;  /* 0x0000000159067824 */ /* 0x001fe400008e0603 */
[----:B------:R-:W-:Y:S01]  /*10520*/  @!P6 IMAD.MOV.U32 R100, RZ, RZ, R0 ;  /* 0x000000ffff64e224 */ /* 0x000fe200078e0000 */
[----:B------:R-:W-:Y:S01]  /*10530*/  STL [R1+0xb84], R3 ;  /* 0x000b840301007387 */ /* 0x000fe20000100800 */
[----:B------:R-:W-:-:S03]  /*10540*/  @!P3 IMAD.MOV R40, RZ, RZ, -R40 ;  /* 0x000000ffff28b224 */ /* 0x000fc600078e0a28 */
[----:B------:R0:W-:Y:S01]  /*10550*/  STL [R1+0x444], R0 ;  /* 0x0004440001007387 */ /* 0x0001e20000100800 */
[----:B------:R-:W-:Y:S01]  /*10560*/  ISETP.GE.AND P3, PT, R101, RZ, PT ;  /* 0x000000ff6500720c */ /* 0x000fe20003f66270 */
[----:B------:R-:W-:Y:S01]  /*10570*/  @!P6 IMAD.MOV.U32 R101, RZ, RZ, R6 ;  /* 0x000000ffff65e224 */ /* 0x000fe200078e0006 */
[----:B------:R-:W-:-:S06]  /*10580*/  PRMT R90, RZ, 0x7610, R90 ;  /* 0x00007610ff5a7816 */ /* 0x000fcc000000005a */
[----:B------:R1:W3:Y:S01]  /*10590*/  @!P6 LDG.E.U8 R90, desc[UR20][R100.64] ;  /* 0x00000014645ae981 */ /* 0x0002e2000c1e1100 */
[----:B0-----:R-:W-:-:S05]  /*105a0*/  IADD3 R0, P1, PT, R91, R4, RZ ;  /* 0x000000045b007210 */ /* 0x001fca0007f3e0ff */
[----:B------:R-:W-:Y:S01]  /*105b0*/  IMAD.X R2, R89, 0x1, R5, P1 ;  /* 0x0000000159027824 */ /* 0x000fe200008e0605 */
[----:B------:R-:W-:Y:S01]  /*105c0*/  PRMT R89, RZ, 0x7610, R89 ;  /* 0x00007610ff597816 */ /* 0x000fe20000000059 */
[----:B-1----:R-:W-:Y:S02]  /*105d0*/  @!P6 IMAD.MOV.U32 R100, RZ, RZ, R0 ;  /* 0x000000ffff64e224 */ /* 0x002fe400078e0000 */
[----:B------:R-:W-:-:S05]  /*105e0*/  @!P6 IMAD.MOV.U32 R101, RZ, RZ, R2 ;  /* 0x000000ffff65e224 */ /* 0x000fca00078e0002 */
[----:B------:R0:W3:Y:S01]  /*105f0*/  @!P6 LDG.E.U8 R89, desc[UR20][R100.64] ;  /* 0x000000146459e981 */ /* 0x0000e2000c1e1100 */
[----:B------:R-:W-:Y:S01]  /*10600*/  @!P0 IMAD.MOV R34, RZ, RZ, -R34 ;  /* 0x000000ffff228224 */ /* 0x000fe200078e0a22 */
[----:B------:R-:W-:Y:S01]  /*10610*/  ISETP.GE.AND P0, PT, R92, RZ, PT ;  /* 0x000000ff5c00720c */ /* 0x000fe20003f06270 */
[----:B------:R-:W-:Y:S01]  /*10620*/  @!P4 IMAD.MOV R42, RZ, RZ, -R42 ;  /* 0x000000ffff2ac224 */ /* 0x000fe200078e0a2a */
[----:B------:R-:W-:Y:S02]  /*10630*/  ISETP.GE.AND P4, PT, R103, RZ, PT ;  /* 0x000000ff6700720c */ /* 0x000fe40003f86270 */
[----:B------:R-:W-:-:S09]  /*10640*/  ISETP.GE.AND P1, PT, R108, RZ, PT ;  /* 0x000000ff6c00720c */ /* 0x000fd20003f26270 */
[----:B------:R-:W-:Y:S01]  /*10650*/  @!P0 IMAD.MOV R41, RZ, RZ, -R41 ;  /* 0x000000ffff298224 */ /* 0x000fe200078e0a29 */
[----:B------:R-:W-:Y:S01]  /*10660*/  ISETP.GE.AND P0, PT, R96, RZ, PT ;  /* 0x000000ff6000720c */ /* 0x000fe20003f06270 */
[----:B------:R-:W-:Y:S01]  /*10670*/  @!P4 IMAD.MOV R59, RZ, RZ, -R59 ;  /* 0x000000ffff3bc224 */ /* 0x000fe200078e0a3b */
[----:B------:R-:W-:Y:S01]  /*10680*/  ISETP.GE.AND P4, PT, R112, RZ, PT ;  /* 0x000000ff7000720c */ /* 0x000fe20003f86270 */
[----:B------:R-:W-:Y:S01]  /*10690*/  @!P3 IMAD.MOV R57, RZ, RZ, -R57 ;  /* 0x000000ffff39b224 */ /* 0x000fe200078e0a39 */
[----:B------:R-:W-:Y:S01]  /*106a0*/  ISETP.GE.AND P3, PT, R107, RZ, PT ;  /* 0x000000ff6b00720c */ /* 0x000fe20003f66270 */
[----:B------:R-:W-:-:S08]  /*106b0*/  @!P2 IMAD.MOV R56, RZ, RZ, -R56 ;  /* 0x000000ffff38a224 */ /* 0x000fd000078e0a38 */
[----:B------:R-:W-:Y:S01]  /*106c0*/  @!P0 IMAD.MOV R58, RZ, RZ, -R58 ;  /* 0x000000ffff3a8224 */ /* 0x000fe200078e0a3a */
[----:B------:R-:W-:Y:S01]  /*106d0*/  ISETP.GE.AND P0, PT, R115, RZ, PT ;  /* 0x000000ff7300720c */ /* 0x000fe20003f06270 */
[----:B------:R-:W-:Y:S01]  /*106e0*/  @!P1 IMAD.MOV R55, RZ, RZ, -R55 ;  /* 0x000000ffff379224 */ /* 0x000fe200078e0a37 */
[----:B------:R-:W-:Y:S01]  /*106f0*/  ISETP.GE.AND P2, PT, R111, RZ, PT ;  /* 0x000000ff6f00720c */ /* 0x000fe20003f46270 */
[----:B------:R-:W-:Y:S01]  /*10700*/  @!P4 IMAD.MOV R54, RZ, RZ, -R54 ;  /* 0x000000ffff36c224 */ /* 0x000fe200078e0a36 */
[----:B------:R-:W-:Y:S02]  /*10710*/  ISETP.GE.AND P1, PT, R114, RZ, PT ;  /* 0x000000ff7200720c */ /* 0x000fe40003f26270 */
[----:B------:R-:W-:Y:S02]  /*10720*/  ISETP.GE.AND P4, PT, R106, RZ, PT ;  /* 0x000000ff6a00720c */ /* 0x000fe40003f86270 */
[----:B------:R-:W-:-:S05]  /*10730*/  ISETP.GE.AND P6, PT, R104, RZ, PT ;  /* 0x000000ff6800720c */ /* 0x000fca0003fc6270 */
[----:B------:R-:W-:Y:S01]  /*10740*/  @!P0 IMAD.MOV R53, RZ, RZ, -R53 ;  /* 0x000000ffff358224 */ /* 0x000fe200078e0a35 */
[----:B------:R-:W-:Y:S01]  /*10750*/  ISETP.GE.AND P0, PT, R110, RZ, PT ;  /* 0x000000ff6e00720c */ /* 0x000fe20003f06270 */
        /* <DEDUP_REMOVED lines=8> */
[----:B------:R-:W-:-:S04]  /*107e0*/  @!P6 IMAD.MOV R13, RZ, RZ, -R13 ;  /* 0x000000ffff0de224 */ /* 0x000fc800078e0a0d */
[----:B------:R-:W-:Y:S02]  /*107f0*/  @!P0 IMAD.MOV R48, RZ, RZ, -R48 ;  /* 0x000000ffff308224 */ /* 0x000fe400078e0a30 */
[----:B------:R-:W-:Y:S02]  /*10800*/  @!P3 IMAD.MOV R47, RZ, RZ, -R47 ;  /* 0x000000ffff2fb224 */ /* 0x000fe400078e0a2f */
[----:B------:R-:W-:Y:S02]  /*10810*/  @!P2 IMAD.MOV R46, RZ, RZ, -R46 ;  /* 0x000000ffff2ea224 */ /* 0x000fe400078e0a2e */
[----:B------:R-:W-:Y:S02]  /*10820*/  @!P1 IMAD.MOV R45, RZ, RZ, -R45 ;  /* 0x000000ffff2d9224 */ /* 0x000fe400078e0a2d */
[----:B------:R-:W-:Y:S01]  /*10830*/  @!P4 IMAD.MOV R44, RZ, RZ, -R44 ;  /* 0x000000ffff2cc224 */ /* 0x000fe200078e0a2c */
[----:B------:R-:W-:Y:S04]  /*10840*/  STL [R1+0x440], R6 ;  /* 0x0004400601007387 */ /* 0x000fe80000100800 */
[----:B------:R-:W-:Y:S04]  /*10850*/  STL [R1+0xb88], R4 ;  /* 0x000b880401007387 */ /* 0x000fe80000100800 */
[----:B------:R-:W-:Y:S04]  /*10860*/  STL [R1+0xb8c], R5 ;  /* 0x000b8c0501007387 */ /* 0x000fe80000100800 */
[----:B------:R-:W-:Y:S04]  /*10870*/  STL [R1+0x44c], R0 ;  /* 0x00044c0001007387 */ /* 0x000fe80000100800 */
[----:B------:R-:W-:Y:S04]  /*10880*/  STL [R1+0x448], R2 ;  /* 0x0004480201007387 */ /* 0x000fe80000100800 */
[----:B------:R1:W-:Y:S04]  /*10890*/  STS.U8 [R11+UR9+0x5300], R12 ;  /* 0x0053000c0b007988 */ /* 0x0003e80008000009 */
[----:B------:R-:W-:Y:S01]  /*108a0*/  STS.U8 [R11+UR9+0x4f00], R155 ;  /* 0x004f009b0b007988 */ /* 0x000fe20008000009 */
[----:B-1----:R-:W-:-:S03]  /*108b0*/  LOP3.LUT R12, R160, 0x70, RZ, 0x3c, !PT ;  /* 0x00000070a00c7812 */ /* 0x002fc600078e3cff */
        /* <DEDUP_REMOVED lines=18> */
[----:B------:R-:W-:Y:S01]  /*109e0*/  STS.U8 [R11+UR9+0x7700], R146 ;  /* 0x007700920b007988 */ /* 0x000fe20008000009 */
[----:B----4-:R-:W-:-:S02]  /*109f0*/  ISETP.NE.AND P0, PT, R17, RZ, PT ;  /* 0x000000ff1100720c */ /* 0x010fc40003f05270 */
[----:B------:R-:W-:-:S04]  /*10a00*/  LOP3.LUT R17, RZ, R17, RZ, 0x33, !PT ;  /* 0x00000011ff117212 */ /* 0x000fc800078e33ff */
[C---:B------:R-:W-:Y:S02]  /*10a10*/  SEL R99, R17.reuse, R77, !P0 ;  /* 0x0000004d11637207 */ /* 0x040fe40004000000 */
[C---:B------:R-:W-:Y:S02]  /*10a20*/  SEL R77, R17.reuse, R30, !P0 ;  /* 0x0000001e114d7207 */ /* 0x040fe40004000000 */
[C---:B------:R-:W-:Y:S02]  /*10a30*/  SEL R30, R17.reuse, R13, !P0 ;  /* 0x0000000d111e7207 */ /* 0x040fe40004000000 */
[C---:B------:R-:W-:Y:S01]  /*10a40*/  SEL R151, R17.reuse, R63, !P0 ;  /* 0x0000003f11977207 */ /* 0x040fe20004000000 */
[----:B--2---:R-:W-:Y:S01]  /*10a50*/  IMAD R13, R160, R15, RZ ;  /* 0x0000000fa00d7224 */ /* 0x004fe200078e02ff */
[C---:B------:R-:W-:Y:S02]  /*10a60*/  SEL R150, R17.reuse, R62, !P0 ;  /* 0x0000003e11967207 */ /* 0x040fe40004000000 */
[----:B------:R-:W-:-:S02]  /*10a70*/  SEL R114, R17, R60, !P0 ;  /* 0x0000003c11727207 */ /* 0x000fc40004000000 */
[C---:B------:R-:W-:Y:S02]  /*10a80*/  SEL R108, R17.reuse, R64, !P0 ;  /* 0x00000040116c7207 */ /* 0x040fe40004000000 */
[C---:B------:R-:W-:Y:S02]  /*10a90*/  SEL R115, R17.reuse, R61, !P0 ;  /* 0x0000003d11737207 */ /* 0x040fe40004000000 */
[C---:B------:R-:W-:Y:S02]  /*10aa0*/  SEL R113, R17.reuse, R69, !P0 ;  /* 0x0000004511717207 */ /* 0x040fe40004000000 */
[C---:B------:R-:W-:Y:S02]  /*10ab0*/  SEL R112, R17.reuse, R68, !P0 ;  /* 0x0000004411707207 */ /* 0x040fe40004000000 */
        /* <DEDUP_REMOVED lines=9> */
[C---:B0-----:R-:W-:Y:S02]  /*10b50*/  SEL R101, R17.reuse, R79, !P0 ;  /* 0x0000004f11657207 */ /* 0x041fe40004000000 */
        /* <DEDUP_REMOVED lines=43> */
[----:B------:R-:W-:Y:S01]  /*10e10*/  SEL R28, R17, R16, !P0 ;  /* 0x00000010111c7207 */ /* 0x000fe20004000000 */
[----:B------:R-:W-:Y:S01]  /*10e20*/  IMAD R17, R151, UR4, RZ ;  /* 0x0000000497117c24 */ /* 0x000fe2000f8e02ff */
[----:B------:R-:W-:Y:S01]  /*10e30*/  IADD3 R16, P0, PT, R13, UR14, RZ ;  /* 0x0000000e0d107c10 */ /* 0x000fe2000ff1e0ff */
[----:B------:R-:W-:Y:S01]  /*10e40*/  IMAD R18, R150, UR5, RZ ;  /* 0x0000000596127c24 */ /* 0x000fe2000f8e02ff */
[----:B---3--:R0:W-:Y:S01]  /*10e50*/  STL [R1+0xba4], R89 ;  /* 0x000ba45901007387 */ /* 0x0081e20000100800 */
[----:B------:R-:W-:Y:S01]  /*10e60*/  IMAD R19, R115, UR6, RZ ;  /* 0x0000000673137c24 */ /* 0x000fe2000f8e02ff */
[----:B------:R-:W-:Y:S01]  /*10e70*/  LEA.HI.X.SX32 R13, R13, UR15, 0x1, P0 ;  /* 0x0000000f0d0d7c11 */ /* 0x000fe200080f0eff */
[----:B------:R-:W-:Y:S01]  /*10e80*/  IMAD R20, R114, UR12, RZ ;  /* 0x0000000c72147c24 */ /* 0x000fe2000f8e02ff */
[-C--:B------:R-:W-:Y:S01]  /*10e90*/  IADD3 R0, P0, PT, R17, R16.reuse, RZ ;  /* 0x0000001011007210 */ /* 0x080fe20007f1e0ff */
[----:B------:R-:W-:Y:S01]  /*10ea0*/  IMAD R21, R113, UR13, RZ ;  /* 0x0000000d71157c24 */ /* 0x000fe2000f8e02ff */
[----:B------:R-:W-:Y:S01]  /*10eb0*/  STL [R1+0xb90], R15 ;  /* 0x000b900f01007387 */ /* 0x000fe20000100800 */
[----:B------:R-:W-:Y:S01]  /*10ec0*/  IADD3 R144, P6, PT, R19, R16, RZ ;  /* 0x0000001013907210 */ /* 0x000fe20007fde0ff */
[----:B------:R-:W-:Y:S01]  /*10ed0*/  IMAD R22, R112, UR16, RZ ;  /* 0x0000001070167c24 */ /* 0x000fe2000f8e02ff */
[----:B------:R-:W1:Y:S01]  /*10ee0*/  LDCU UR14, c[0x0][0x3b0] ;  /* 0x00007600ff0e77ac */ /* 0x000e620008000800 */
[----:B0-----:R-:W-:-:S02]  /*10ef0*/  LEA.HI.X.SX32 R89, R17, R13, 0x1, P0 ;  /* 0x0000000d11597211 */ /* 0x001fc400000f0eff */
[-C--:B------:R-:W-:Y:S01]  /*10f00*/  IADD3 R4, P0, PT, R18, R16.reuse, RZ ;  /* 0x0000001012047210 */ /* 0x080fe20007f1e0ff */
[----:B------:R-:W-:Y:S01]  /*10f10*/  STL [R1+0x454], R0 ;  /* 0x0004540001007387 */ /* 0x000fe20000100800 */
[-C--:B------:R-:W-:Y:S01]  /*10f20*/  IADD3 R8, P4, PT, R20, R16.reuse, RZ ;  /* 0x0000001014087210 */ /* 0x080fe20007f9e0ff */
[----:B------:R-:W-:Y:S01]  /*10f30*/  IMAD R23, R111, UR17, RZ ;  /* 0x000000116f177c24 */ /* 0x000fe2000f8e02ff */
[----:B------:R-:W0:Y:S01]  /*10f40*/  LDCU UR15, c[0x0][0x3b0] ;  /* 0x00007600ff0f77ac */ /* 0x000e220008000800 */
[----:B------:R-:W-:Y:S01]  /*10f50*/  STS.U8 [R11+UR9+0x3b00], R152 ;  /* 0x003b00980b007988 */ /* 0x000fe20008000009 */
[----:B------:R-:W-:-:S03]  /*10f60*/  IADD3 R111, P1, PT, R21, R16, RZ ;  /* 0x00000010156f7210 */ /* 0x000fc60007f3e0ff */
[----:B------:R-:W-:Y:S01]  /*10f70*/  STS.U8 [R11+UR9+0x7b00], R149 ;  /* 0x007b00950b007988 */ /* 0x000fe20008000009 */
[----:B------:R-:W-:-:S03]  /*10f80*/  IMAD R25, R109, UR19, RZ ;  /* 0x000000136d197c24 */ /* 0x000fc6000f8e02ff */
[----:B------:R-:W-:Y:S04]  /*10f90*/  STS.U8 [R11+UR9+0x3f00], R154 ;  /* 0x003f009a0b007988 */ /* 0x000fe80008000009 */
[----:B------:R-:W-:Y:S04]  /*10fa0*/  STS.U8 [R11+UR9+0x7f00], R153 ;  /* 0x007f00990b007988 */ /* 0x000fe80008000009 */
[----:B------:R-:W-:Y:S04]  /*10fb0*/  STL [R1+0x450], R89 ;  /* 0x0004505901007387 */ /* 0x000fe80000100800 */
[----:B------:R2:W-:Y:S04]  /*10fc0*/  STS.U8 [R12+UR9+0x380], R81 ;  /* 0x000380510c007988 */ /* 0x0005e80008000009 */
[----:B------:R-:W-:Y:S04]  /*10fd0*/  STS.U8 [R12+UR9+0x4380], R80 ;  /* 0x004380500c007988 */ /* 0x000fe80008000009 */
[----:B------:R-:W-:Y:S04]  /*10fe0*/  STS.U8 [R12+UR9+0x780], R83 ;  /* 0x000780530c007988 */ /* 0x000fe80008000009 */
[----:B------:R-:W-:Y:S04]  /*10ff0*/  STS.U8 [R12+UR9+0x4780], R82 ;  /* 0x004780520c007988 */ /* 0x000fe80008000009 */
[----:B------:R-:W-:Y:S04]  /*11000*/  STS.U8 [R12+UR9+0xb80], R84 ;  /* 0x000b80540c007988 */ /* 0x000fe80008000009 */
[----:B------:R-:W-:Y:S04]  /*11010*/  STS.U8 [R12+UR9+0x4b80], R85 ;  /* 0x004b80550c007988 */ /* 0x000fe80008000009 */
[----:B------:R-:W-:Y:S04]  /*11020*/  STS.U8 [R12+UR9+0xf80], R87 ;  /* 0x000f80570c007988 */ /* 0x000fe80008000009 */
[----:B------:R-:W-:Y:S01]  /*11030*/  STL [R1+0x45c], R4 ;  /* 0x00045c0401007387 */ /* 0x000fe20000100800 */
[----:B------:R-:W-:-:S03]  /*11040*/  IMAD R24, R110, UR18, RZ ;  /* 0x000000126e187c24 */ /* 0x000fc6000f8e02ff */
[----:B------:R-:W-:Y:S01]  /*11050*/  STS.U8 [R12+UR9+0x4f80], R86 ;  /* 0x004f80560c007988 */ /* 0x000fe20008000009 */
[----:B------:R-:W-:-:S03]  /*11060*/  LEA.HI.X.SX32 R5, R18, R13, 0x1, P0 ;  /* 0x0000000d12057211 */ /* 0x000fc600000f0eff */
[----:B------:R-:W-:Y:S01]  /*11070*/  STL [R1+0xb94], R4 ;  /* 0x000b940401007387 */ /* 0x000fe20000100800 */
[----:B--2---:R-:W-:-:S03]  /*11080*/  IADD3 R81, P2, PT, R23, R16, RZ ;  /* 0x0000001017517210 */ /* 0x004fc60007f5e0ff */
[----:B------:R2:W-:Y:S04]  /*11090*/  STS.U8 [R12+UR9+0x2380], R135 ;  /* 0x002380870c007988 */ /* 0x0005e80008000009 */
[----:B------:R-:W-:Y:S01]  /*110a0*/  STL [R1+0x464], R144 ;  /* 0x0004649001007387 */ /* 0x000fe20000100800 */
[----:B------:R-:W-:-:S03]  /*110b0*/  IMAD R26, R108, UR22, RZ ;  /* 0x000000166c1a7c24 */ /* 0x000fc6000f8e02ff */
[----:B------:R-:W-:Y:S01]  /*110c0*/  STL [R1+0xb98], R144 ;  /* 0x000b989001007387 */ /* 0x000fe20000100800 */
[----:B--2---:R-:W-:-:S03]  /*110d0*/  IADD3 R135, P3, PT, R22, R16, RZ ;  /* 0x0000001016877210 */ /* 0x004fc60007f7e0ff */
[----:B------:R-:W-:Y:S01]  /*110e0*/  STL [R1+0x46c], R8 ;  /* 0x00046c0801007387 */ /* 0x000fe20000100800 */
[----:B------:R-:W-:-:S03]  /*110f0*/  LEA.HI.X.SX32 R160, R19, R13, 0x1, P6 ;  /* 0x0000000d13a07211 */ /* 0x000fc600030f0eff */
[----:B------:R-:W-:Y:S01]  /*11100*/  STL [R1+0xb9c], R8 ;  /* 0x000b9c0801007387 */ /* 0x000fe20000100800 */
[-C--:B------:R-:W-:Y:S01]  /*11110*/  IADD3 R0, P6, PT, R25, R16.reuse, RZ ;  /* 0x0000001019007210 */ /* 0x080fe20007fde0ff */
[----:B------:R-:W-:Y:S02]  /*11120*/  IMAD R27, R107, UR23, RZ ;  /* 0x000000176b1b7c24 */ /* 0x000fe4000f8e02ff */
[----:B------:R-:W-:Y:S01]  /*11130*/  STL [R1+0x474], R111 ;  /* 0x0004746f01007387 */ /* 0x000fe20000100800 */
[----:B------:R-:W-:Y:S01]  /*11140*/  IMAD R29, R106, UR24, RZ ;  /* 0x000000186a1d7c24 */ /* 0x000fe2000f8e02ff */
[----:B------:R-:W-:Y:S02]  /*11150*/  IADD3 R123, P0, PT, R24, R16, RZ ;  /* 0x00000010187b7210 */ /* 0x000fe40007f1e0ff */
[----:B------:R-:W-:Y:S01]  /*11160*/  STL [R1+0xba0], R111 ;  /* 0x000ba06f01007387 */ /* 0x000fe20000100800 */
[----:B------:R-:W-:-:S03]  /*11170*/  LEA.HI.X.SX32 R9, R20, R13, 0x1, P4 ;  /* 0x0000000d14097211 */ /* 0x000fc600020f0eff */
        /* <DEDUP_REMOVED lines=8> */
[----:B------:R-:W2:Y:S01]  /*11200*/  LDL R18, [R1+0x454] ;  /* 0x0004540001127983 */ /* 0x000ea20000100800 */
[----:B------:R-:W-:-:S03]  /*11210*/  IMAD R39, R95, UR33, RZ ;  /* 0x000000215f277c24 */ /* 0x000fc6000f8e02ff */
[----:B------:R3:W-:Y:S01]  /*11220*/  STS.U8 [R12+UR9+0x6380], R132 ;  /* 0x006380840c007988 */ /* 0x0007e20008000009 */
[----:B------:R-:W-:-:S03]  /*11230*/  LEA.HI.X.SX32 R80, R23, R13, 0x1, P2 ;  /* 0x0000000d17507211 */ /* 0x000fc600010f0eff */
[----:B------:R-:W-:Y:S01]  /*11240*/  STL [R1+0x494], R0 ;  /* 0x0004940001007387 */ /* 0x000fe20000100800 */
[----:B------:R-:W-:-:S03]  /*11250*/  IMAD R33, R103, UR27, RZ ;  /* 0x0000001b67217c24 */ /* 0x000fc6000f8e02ff */
[----:B------:R-:W-:Y:S01]  /*11260*/  STL [R1+0x460], R160 ;  /* 0x000460a001007387 */ /* 0x000fe20000100800 */
[----:B---3--:R-:W-:-:S03]  /*11270*/  LEA.HI.X.SX32 R132, R22, R13, 0x1, P3 ;  /* 0x0000000d16847211 */ /* 0x008fc600018f0eff */
[----:B------:R-:W-:Y:S01]  /*11280*/  STL [R1+0x48c], R123 ;  /* 0x00048c7b01007387 */ /* 0x000fe20000100800 */
[-C--:B------:R-:W-:Y:S02]  /*11290*/  IADD3 R95, P3, PT, R29, R16.reuse, RZ ;  /* 0x000000101d5f7210 */ /* 0x080fe40007f7e0ff */
[----:B------:R-:W-:Y:S01]  /*112a0*/  IADD3 R113, P2, PT, R31, R16, RZ ;  /* 0x000000101f717210 */ /* 0x000fe20007f5e0ff */
[----:B------:R-:W-:Y:S01]  /*112b0*/  STL [R1+0x468], R9 ;  /* 0x0004680901007387 */ /* 0x000fe20000100800 */
[----:B------:R-:W-:Y:S01]  /*112c0*/  LEA.HI.X.SX32 R118, R24, R13, 0x1, P0 ;  /* 0x0000000d18767211 */ /* 0x000fe200000f0eff */
[----:B------:R-:W-:Y:S02]  /*112d0*/  IMAD R34, R102, UR28, RZ ;  /* 0x0000001c66227c24 */ /* 0x000fe4000f8e02ff */
[----:B------:R-:W-:Y:S01]  /*112e0*/  STL [R1+0x49c], R2 ;  /* 0x00049c0201007387 */ /* 0x000fe20000100800 */
[----:B------:R-:W-:-:S03]  /*112f0*/  IMAD R35, R101, UR29, RZ ;  /* 0x0000001d65237c24 */ /* 0x000fc6000f8e02ff */
[----:B------:R3:W-:Y:S01]  /*11300*/  STS.U8 [R12+UR9+0x1f80], R129 ;  /* 0x001f80810c007988 */ /* 0x0007e20008000009 */
[----:B------:R-:W-:-:S03]  /*11310*/  LEA.HI.X.SX32 R111, R25, R13, 0x1, P6 ;  /* 0x0000000d196f7211 */ /* 0x000fc600030f0eff */
[----:B------:R-:W-:Y:S01]  /*11320*/  STL [R1+0x470], R110 ;  /* 0x0004706e01007387 */ /* 0x000fe20000100800 */
[----:B------:R-:W-:-:S03]  /*11330*/  IADD3 R154, P6, PT, R33, R16, RZ ;  /* 0x00000010219a7210 */ /* 0x000fc60007fde0ff */
[----:B------:R-:W-:Y:S01]  /*11340*/  STL [R1+0x4a4], R10 ;  /* 0x0004a40a01007387 */ /* 0x000fe20000100800 */
[----:B---3--:R-:W-:-:S03]  /*11350*/  IADD3 R129, P0, PT, R32, R16, RZ ;  /* 0x0000001020817210 */ /* 0x008fc60007f1e0ff */
[----:B------:R-:W-:Y:S01]  /*11360*/  STL [R1+0x4ac], R95 ;  /* 0x0004ac5f01007387 */ /* 0x000fe20000100800 */
[----:B------:R-:W-:Y:S01]  /*11370*/  IMAD R36, R100, UR30, RZ ;  /* 0x0000001e64247c24 */ /* 0x000fe2000f8e02ff */
[----:B------:R-:W-:Y:S02]  /*11380*/  LEA.HI.X.SX32 R3, R26, R13, 0x1, P4 ;  /* 0x0000000d1a037211 */ /* 0x000fe400020f0eff */
[----:B------:R-:W-:Y:S01]  /*11390*/  STL [R1+0x478], R132 ;  /* 0x0004788401007387 */ /* 0x000fe20000100800 */
[----:B------:R-:W-:-:S03]  /*113a0*/  IADD3 R120, P4, PT, R34, R16, RZ ;  /* 0x0000001022787210 */ /* 0x000fc60007f9e0ff */
[----:B------:R-:W-:Y:S01]  /*113b0*/  STL [R1+0x4b4], R113 ;  /* 0x0004b47101007387 */ /* 0x000fe20000100800 */
[----:B------:R-:W-:Y:S01]  /*113c0*/  IMAD R37, R99, UR31, RZ ;  /* 0x0000001f63257c24 */ /* 0x000fe2000f8e02ff */
[-C--:B------:R-:W-:Y:S02]  /*113d0*/  LEA.HI.X.SX32 R11, R27, R13.reuse, 0x1, P1 ;  /* 0x0000000d1b0b7211 */ /* 0x080fe400008f0eff */
[----:B------:R-:W-:Y:S01]  /*113e0*/  STL [R1+0x480], R80 ;  /* 0x0004805001007387 */ /* 0x000fe20000100800 */
[----:B------:R-:W-:Y:S01]  /*113f0*/  IMAD R38, R96, UR32, RZ ;  /* 0x0000002060267c24 */ /* 0x000fe2000f8e02ff */
[----:B------:R-:W-:Y:S02]  /*11400*/  IADD3 R144, P1, PT, R35, R16, RZ ;  /* 0x0000001023907210 */ /* 0x000fe40007f3e0ff */
[----:B------:R-:W-:Y:S01]  /*11410*/  STL [R1+0x4bc], R129 ;  /* 0x0004bc8101007387 */ /* 0x000fe20000100800 */
[----:B------:R-:W-:Y:S01]  /*11420*/  IMAD R40, R92, UR34, RZ ;  /* 0x000000225c287c24 */ /* 0x000fe2000f8e02ff */
[----:B------:R-:W-:-:S02]  /*11430*/  LEA.HI.X.SX32 R92, R29, R13, 0x1, P3 ;  /* 0x0000000d1d5c7211 */ /* 0x000fc400018f0eff */
[----:B------:R-:W-:Y:S01]  /*11440*/  STL [R1+0x488], R118 ;  /* 0x0004887601007387 */ /* 0x000fe20000100800 */
[----:B------:R-:W-:-:S03]  /*11450*/  IADD3 R0, P3, PT, R36, R16, RZ ;  /* 0x0000001024007210 */ /* 0x000fc60007f7e0ff */
[----:B------:R-:W-:Y:S01]  /*11460*/  STL [R1+0x490], R111 ;  /* 0x0004906f01007387 */ /* 0x000fe20000100800 */
[----:B------:R-:W-:-:S03]  /*11470*/  LEA.HI.X.SX32 R112, R31, R13, 0x1, P2 ;  /* 0x0000000d1f707211 */ /* 0x000fc600010f0eff */
[----:B------:R-:W-:Y:S01]  /*11480*/  STL [R1+0x4c4], R154 ;  /* 0x0004c49a01007387 */ /* 0x000fe20000100800 */
[----:B------:R-:W-:-:S03]  /*11490*/  IADD3 R7, P2, PT, R37, R16, RZ ;  /* 0x0000001025077210 */ /* 0x000fc60007f5e0ff */
[----:B------:R-:W-:Y:S01]  /*114a0*/  STL [R1+0x498], R3 ;  /* 0x0004980301007387 */ /* 0x000fe20000100800 */
[----:B------:R-:W-:-:S03]  /*114b0*/  LEA.HI.X.SX32 R153, R33, R13, 0x1, P6 ;  /* 0x0000000d21997211 */ /* 0x000fc600030f0eff */
[----:B------:R3:W-:Y:S04]  /*114c0*/  STS.U8 [R12+UR9+0x5f80], R128 ;  /* 0x005f80800c007988 */ /* 0x0007e80008000009 */
[----:B------:R-:W-:Y:S01]  /*114d0*/  STL [R1+0x4cc], R120 ;  /* 0x0004cc7801007387 */ /* 0x000fe20000100800 */
[----:B------:R-:W-:-:S03]  /*114e0*/  IADD3 R115, P6, PT, R39, R16, RZ ;  /* 0x0000001027737210 */ /* 0x000fc60007fde0ff */
[----:B------:R-:W-:Y:S01]  /*114f0*/  STL [R1+0x4a0], R11 ;  /* 0x0004a00b01007387 */ /* 0x000fe20000100800 */
[----:B---3--:R-:W-:-:S03]  /*11500*/  LEA.HI.X.SX32 R128, R32, R13, 0x1, P0 ;  /* 0x0000000d20807211 */ /* 0x008fc600000f0eff */
[----:B------:R-:W-:Y:S01]  /*11510*/  STL [R1+0x4d4], R144 ;  /* 0x0004d49001007387 */ /* 0x000fe20000100800 */
[----:B------:R-:W-:-:S03]  /*11520*/  IADD3 R99, P0, PT, R38, R16, RZ ;  /* 0x0000001026637210 */ /* 0x000fc60007f1e0ff */
[----:B------:R-:W-:Y:S01]  /*11530*/  STL [R1+0x4a8], R92 ;  /* 0x0004a85c01007387 */ /* 0x000fe20000100800 */
[----:B------:R-:W-:-:S03]  /*11540*/  LEA.HI.X.SX32 R8, R35, R13, 0x1, P1 ;  /* 0x0000000d23087211 */ /* 0x000fc600008f0eff */
[----:B------:R-:W-:Y:S01]  /*11550*/  STL [R1+0x4dc], R0 ;  /* 0x0004dc0001007387 */ /* 0x000fe20000100800 */
[----:B------:R-:W-:-:S03]  /*11560*/  LEA.HI.X.SX32 R119, R34, R13, 0x1, P4 ;  /* 0x0000000d22777211 */ /* 0x000fc600020f0eff */
[----:B------:R-:W-:Y:S01]  /*11570*/  STL [R1+0x4b0], R112 ;  /* 0x0004b07001007387 */ /* 0x000fe20000100800 */
[----:B------:R-:W-:Y:S01]  /*11580*/  IMAD R61, R61, UR35, RZ ;  /* 0x000000233d3d7c24 */ /* 0x000fe2000f8e02ff */
[----:B------:R-:W-:Y:S02]  /*11590*/  LEA.HI.X.SX32 R14, R36, R13, 0x1, P3 ;  /* 0x0000000d240e7211 */ /* 0x000fe400018f0eff */
[----:B------:R-:W-:Y:S01]  /*115a0*/  STL [R1+0x4e4], R7 ;  /* 0x0004e40701007387 */ /* 0x000fe20000100800 */
[----:B------:R-:W-:-:S03]  /*115b0*/  IMAD R63, R63, UR36, RZ ;  /* 0x000000243f3f7c24 */ /* 0x000fc6000f8e02ff */
[----:B------:R-:W-:Y:S01]  /*115c0*/  STL [R1+0x4ec], R99 ;  /* 0x0004ec6301007387 */ /* 0x000fe20000100800 */
[----:B------:R-:W-:Y:S01]  /*115d0*/  IMAD R65, R65, UR37, RZ ;  /* 0x0000002541417c24 */ /* 0x000fe2000f8e02ff */
[-C--:B------:R-:W-:Y:S02]  /*115e0*/  LEA.HI.X.SX32 R37, R37, R13.reuse, 0x1, P2 ;  /* 0x0000000d25257211 */ /* 0x080fe400010f0eff */
[----:B------:R3:W-:Y:S01]  /*115f0*/  STS.U8 [R12+UR9+0x1b80], R131 ;  /* 0x001b80830c007988 */ /* 0x0007e20008000009 */
[----:B------:R-:W-:-:S03]  /*11600*/  LEA.HI.X.SX32 R96, R38, R13, 0x1, P0 ;  /* 0x0000000d26607211 */ /* 0x000fc600000f0eff */
[----:B------:R-:W-:Y:S01]  /*11610*/  STL [R1+0x4b8], R128 ;  /* 0x0004b88001007387 */ /* 0x000fe20000100800 */
[----:B------:R-:W-:-:S03]  /*11620*/  LEA.HI.X.SX32 R114, R39, R13, 0x1, P6 ;  /* 0x0000000d27727211 */ /* 0x000fc600030f0eff */
[----:B------:R-:W-:Y:S01]  /*11630*/  STL [R1+0x4f4], R115 ;  /* 0x0004f47301007387 */ /* 0x000fe20000100800 */
[----:B---3--:R-:W-:-:S03]  /*11640*/  IADD3 R131, P1, PT, R40, R16, RZ ;  /* 0x0000001028837210 */ /* 0x008fc60007f3e0ff */
[----:B------:R-:W-:Y:S01]  /*11650*/  STL [R1+0x4c0], R153 ;  /* 0x0004c09901007387 */ /* 0x000fe20000100800 */
[----:B------:R-:W-:Y:S01]  /*11660*/  IMAD R68, R68, UR38, RZ ;  /* 0x0000002644447c24 */ /* 0x000fe2000f8e02ff */
[----:B------:R-:W-:Y:S02]  /*11670*/  IADD3 R152, P0, PT, R61, R16, RZ ;  /* 0x000000103d987210 */ /* 0x000fe40007f1e0ff */
[----:B------:R-:W-:Y:S01]  /*11680*/  STL [R1+0x4d0], R8 ;  /* 0x0004d00801007387 */ /* 0x000fe20000100800 */
[----:B------:R-:W-:-:S03]  /*11690*/  IMAD R70, R70, UR39, RZ ;  /* 0x0000002746467c24 */ /* 0x000fc6000f8e02ff */
[----:B------:R3:W-:Y:S01]  /*116a0*/  STS.U8 [R12+UR9+0x5b80], R130 ;  /* 0x005b80820c007988 */ /* 0x0007e20008000009 */
[----:B------:R-:W-:-:S03]  /*116b0*/  IADD3 R20, P2, PT, R65, R16, RZ ;  /* 0x0000001041147210 */ /* 0x000fc60007f5e0ff */
[----:B------:R-:W-:Y:S01]  /*116c0*/  STL [R1+0x4c8], R119 ;  /* 0x0004c87701007387 */ /* 0x000fe20000100800 */
[----:B------:R-:W-:-:S03]  /*116d0*/  IMAD R72, R72, UR40, RZ ;  /* 0x0000002848487c24 */ /* 0x000fc6000f8e02ff */
[----:B------:R-:W-:Y:S01]  /*116e0*/  STL [R1+0x4d8], R14 ;  /* 0x0004d80e01007387 */ /* 0x000fe20000100800 */
[----:B---3--:R-:W-:-:S03]  /*116f0*/  LEA.HI.X.SX32 R130, R40, R13, 0x1, P1 ;  /* 0x0000000d28827211 */ /* 0x008fc600008f0eff */
[----:B------:R-:W-:Y:S01]  /*11700*/  STL [R1+0x4fc], R131 ;  /* 0x0004fc8301007387 */ /* 0x000fe20000100800 */
[----:B------:R-:W-:-:S03]  /*11710*/  IADD3 R122, P1, PT, R63, R16, RZ ;  /* 0x000000103f7a7210 */ /* 0x000fc60007f3e0ff */
[----:B------:R-:W-:Y:S01]  /*11720*/  STL [R1+0x4e0], R37 ;  /* 0x0004e02501007387 */ /* 0x000fe20000100800 */
[----:B------:R-:W-:-:S03]  /*11730*/  LEA.HI.X.SX32 R149, R61, R13, 0x1, P0 ;  /* 0x0000000d3d957211 */ /* 0x000fc600000f0eff */
[----:B------:R-:W-:Y:S01]  /*11740*/  STL [R1+0x4e8], R96 ;  /* 0x0004e86001007387 */ /* 0x000fe20000100800 */
[-C--:B------:R-:W-:Y:S01]  /*11750*/  LEA.HI.X.SX32 R121, R63, R13.reuse, 0x1, P1 ;  /* 0x0000000d3f797211 */ /* 0x080fe200008f0eff */
[----:B------:R-:W-:Y:S01]  /*11760*/  IMAD R75, R75, UR41, RZ ;  /* 0x000000294b4b7c24 */ /* 0x000fe2000f8e02ff */
[----:B------:R-:W-:Y:S01]  /*11770*/  IADD3 R6, P0, PT, R68, R16, RZ ;  /* 0x0000001044067210 */ /* 0x000fe20007f1e0ff */
[----:B------:R-:W-:Y:S01]  /*11780*/  STL [R1+0x4f0], R114 ;  /* 0x0004f07201007387 */ /* 0x000fe20000100800 */
[----:B------:R-:W-:-:S03]  /*11790*/  LEA.HI.X.SX32 R21, R65, R13, 0x1, P2 ;  /* 0x0000000d41157211 */ /* 0x000fc600010f0eff */
[----:B------:R-:W-:Y:S01]  /*117a0*/  STL [R1+0x4f8], R130 ;  /* 0x0004f88201007387 */ /* 0x000fe20000100800 */
[-C--:B------:R-:W-:Y:S01]  /*117b0*/  IADD3 R33, P1, PT, R70, R16.reuse, RZ ;  /* 0x0000001046217210 */ /* 0x080fe20007f3e0ff */
[----:B------:R-:W-:Y:S02]  /*117c0*/  IMAD R77, R77, UR42, RZ ;  /* 0x0000002a4d4d7c24 */ /* 0x000fe4000f8e02ff */
[----:B------:R-:W-:Y:S01]  /*117d0*/  STL [R1+0x504], R152 ;  /* 0x0005049801007387 */ /* 0x000fe20000100800 */
[----:B------:R-:W-:Y:S01]  /*117e0*/  IADD3 R101, P2, PT, R72, R16, RZ ;  /* 0x0000001048657210 */ /* 0x000fe20007f5e0ff */
[----:B------:R-:W-:Y:S02]  /*117f0*/  IMAD R79, R79, UR43, RZ ;  /* 0x0000002b4f4f7c24 */ /* 0x000fe4000f8e02ff */
[----:B------:R-:W-:Y:S01]  /*11800*/  STL [R1+0x514], R20 ;  /* 0x0005141401007387 */ /* 0x000fe20000100800 */
[----:B------:R-:W-:-:S03]  /*11810*/  LEA.HI.X.SX32 R68, R68, R13, 0x1, P0 ;  /* 0x0000000d44447211 */ /* 0x000fc600000f0eff */
[----:B------:R-:W-:Y:S01]  /*11820*/  STL [R1+0x50c], R122 ;  /* 0x00050c7a01007387 */ /* 0x000fe20000100800 */
[----:B------:R-:W-:-:S03]  /*11830*/  LEA.HI.X.SX32 R34, R70, R13, 0x1, P1 ;  /* 0x0000000d46227211 */ /* 0x000fc600008f0eff */
[----:B------:R-:W-:Y:S01]  /*11840*/  STL [R1+0x500], R149 ;  /* 0x0005009501007387 */ /* 0x000fe20000100800 */
[----:B------:R-:W-:-:S03]  /*11850*/  IADD3 R151, P0, PT, R75, R16, RZ ;  /* 0x000000104b977210 */ /* 0x000fc60007f1e0ff */
[----:B------:R-:W-:Y:S01]  /*11860*/  STL [R1+0x508], R121 ;  /* 0x0005087901007387 */ /* 0x000fe20000100800 */
[----:B------:R-:W-:-:S03]  /*11870*/  LEA.HI.X.SX32 R100, R72, R13, 0x1, P2 ;  /* 0x0000000d48647211 */ /* 0x000fc600010f0eff */
[----:B------:R-:W-:Y:S01]  /*11880*/  STL [R1+0x510], R21 ;  /* 0x0005101501007387 */ /* 0x000fe20000100800 */
[----:B------:R-:W-:Y:S01]  /*11890*/  IMAD R78, R78, UR45, RZ ;  /* 0x0000002d4e4e7c24 */ /* 0x000fe2000f8e02ff */
[----:B------:R-:W-:Y:S02]  /*118a0*/  IADD3 R148, P2, PT, R79, R16, RZ ;  /* 0x000000104f947210 */ /* 0x000fe40007f5e0ff */
[----:B------:R3:W-:Y:S01]  /*118b0*/  STS.U8 [R12+UR9+0x1780], R117 ;  /* 0x001780750c007988 */ /* 0x0007e20008000009 */
[----:B------:R-:W-:-:S03]  /*118c0*/  IMAD R91, R91, UR44, RZ ;  /* 0x0000002c5b5b7c24 */ /* 0x000fc6000f8e02ff */
[----:B------:R-:W-:Y:S01]  /*118d0*/  STL [R1+0x51c], R6 ;  /* 0x00051c0601007387 */ /* 0x000fe20000100800 */
[----:B------:R-:W-:-:S03]  /*118e0*/  LEA.HI.X.SX32 R150, R75, R13, 0x1, P0 ;  /* 0x0000000d4b967211 */ /* 0x000fc600000f0eff */
[----:B------:R-:W-:Y:S01]  /*118f0*/  STL [R1+0x524], R33 ;  /* 0x0005242101007387 */ /* 0x000fe20000100800 */
[----:B---3--:R-:W-:-:S03]  /*11900*/  IADD3 R117, P1, PT, R77, R16, RZ ;  /* 0x000000104d757210 */ /* 0x008fc60007f3e0ff */
[----:B------:R-:W-:Y:S01]  /*11910*/  STL [R1+0x518], R68 ;  /* 0x0005184401007387 */ /* 0x000fe20000100800 */
[----:B------:R-:W-:-:S03]  /*11920*/  IMAD R76, R76, UR46, RZ ;  /* 0x0000002e4c4c7c24 */ /* 0x000fc6000f8e02ff */
        /* <DEDUP_REMOVED lines=10> */
[----:B------:R-:W-:-:S03]  /*119d0*/  IADD3 R63, P2, PT, R76, R16, RZ ;  /* 0x000000104c3f7210 */ /* 0x000fc60007f5e0ff */
[----:B------:R-:W-:Y:S04]  /*119e0*/  STL [R1+0x530], R150 ;  /* 0x0005309601007387 */ /* 0x000fe80000100800 */
[----:B------:R-:W-:Y:S04]  /*119f0*/  STL [R1+0x544], R148 ;  /* 0x0005449401007387 */ /* 0x000fe80000100800 */
[----:B------:R-:W-:Y:S01]  /*11a00*/  STL [R1+0x538], R116 ;  /* 0x0005387401007387 */ /* 0x000fe20000100800 */
[----:B------:R-:W-:-:S03]  /*11a10*/  LEA.HI.X.SX32 R65, R76, R13, 0x1, P2 ;  /* 0x0000000d4c417211 */ /* 0x000fc600010f0eff */
[----:B------:R-:W-:Y:S04]  /*11a20*/  STL [R1+0x540], R146 ;  /* 0x0005409201007387 */ /* 0x000fe80000100800 */
[----:B------:R-:W-:Y:S04]  /*11a30*/  STL [R1+0x554], R15 ;  /* 0x0005540f01007387 */ /* 0x000fe80000100800 */
[----:B------:R-:W-:Y:S04]  /*11a40*/  STL [R1+0x54c], R98 ;  /* 0x00054c6201007387 */ /* 0x000fe80000100800 */
[----:B------:R-:W-:Y:S04]  /*11a50*/  STL [R1+0x55c], R63 ;  /* 0x00055c3f01007387 */ /* 0x000fe80000100800 */
[----:B------:R-:W3:Y:S01]  /*11a60*/  LDL R76, [R1+0x494] ;  /* 0x00049400014c7983 */ /* 0x000ee20000100800 */
[----:B------:R-:W-:Y:S01]  /*11a70*/  IMAD R74, R74, UR47, RZ ;  /* 0x0000002f4a4a7c24 */ /* 0x000fe2000f8e02ff */
[----:B------:R-:W-:Y:S01]  /*11a80*/  LEA.HI.X.SX32 R97, R91, R13, 0x1, P0 ;  /* 0x0000000d5b617211 */ /* 0x000fe200000f0eff */
[----:B------:R-:W-:-:S02]  /*11a90*/  IMAD R73, R73, UR48, RZ ;  /* 0x0000003049497c24 */ /* 0x000fc4000f8e02ff */
[----:B------:R-:W-:Y:S01]  /*11aa0*/  IMAD R69, R69, UR50, RZ ;  /* 0x0000003245457c24 */ /* 0x000fe2000f8e02ff */
[-C--:B------:R-:W-:Y:S01]  /*11ab0*/  IADD3 R31, P0, PT, R74, R16.reuse, RZ ;  /* 0x000000104a1f7210 */ /* 0x080fe20007f1e0ff */
[----:B------:R-:W-:Y:S01]  /*11ac0*/  IMAD R71, R71, UR49, RZ ;  /* 0x0000003147477c24 */ /* 0x000fe2000f8e02ff */
[-C--:B------:R-:W-:Y:S01]  /*11ad0*/  LEA.HI.X.SX32 R4, R78, R13.reuse, 0x1, P1 ;  /* 0x0000000d4e047211 */ /* 0x080fe200008f0eff */
[----:B------:R4:W-:Y:S01]  /*11ae0*/  STS.U8 [R12+UR9+0x1380], R94 ;  /* 0x0013805e0c007988 */ /* 0x0009e20008000009 */
[----:B------:R-:W-:Y:S01]  /*11af0*/  LEA.HI.X.SX32 R32, R74, R13, 0x1, P0 ;  /* 0x0000000d4a207211 */ /* 0x000fe200000f0eff */
[----:B------:R-:W-:Y:S01]  /*11b00*/  IMAD R64, R64, UR53, RZ ;  /* 0x0000003540407c24 */ /* 0x000fe2000f8e02ff */
[-C--:B------:R-:W-:Y:S01]  /*11b10*/  IADD3 R103, P1, PT, R73, R16.reuse, RZ ;  /* 0x0000001049677210 */ /* 0x080fe20007f3e0ff */
[----:B------:R0:W-:Y:S01]  /*11b20*/  STS.U8 [R12+UR9+0x3380], R147 ;  /* 0x003380930c007988 */ /* 0x0001e20008000009 */
[----:B------:R-:W-:Y:S01]  /*11b30*/  IMAD R67, R67, UR51, RZ ;  /* 0x0000003343437c24 */ /* 0x000fe2000f8e02ff */
[----:B------:R-:W1:Y:S01]  /*11b40*/  LDC R74, c[0x0][0x3a0] ;  /* 0x0000e800ff4a7b82 */ /* 0x000e620000000800 */
[----:B------:R-:W-:Y:S01]  /*11b50*/  IMAD R66, R66, UR52, RZ ;  /* 0x0000003442427c24 */ /* 0x000fe2000f8e02ff */
[----:B------:R-:W-:Y:S01]  /*11b60*/  STL [R1+0x548], R97 ;  /* 0x0005486101007387 */ /* 0x000fe20000100800 */
[----:B----4-:R-:W-:-:S03]  /*11b70*/  IADD3 R94, P0, PT, R69, R16, RZ ;  /* 0x00000010455e7210 */ /* 0x010fc60007f1e0ff */
[----:B------:R4:W-:Y:S01]  /*11b80*/  STS.U8 [R12+UR9+0x5380], R93 ;  /* 0x0053805d0c007988 */ /* 0x0009e20008000009 */
[----:B0-----:R-:W-:-:S03]  /*11b90*/  IADD3 R147, P2, PT, R71, R16, RZ ;  /* 0x0000001047937210 */ /* 0x001fc60007f5e0ff */
[----:B------:R-:W-:Y:S01]  /*11ba0*/  STL [R1+0x550], R4 ;  /* 0x0005500401007387 */ /* 0x000fe20000100800 */
[-C--:B------:R-:W-:Y:S01]  /*11bb0*/  LEA.HI.X.SX32 R102, R73, R13.reuse, 0x1, P1 ;  /* 0x0000000d49667211 */ /* 0x080fe200008f0eff */
[----:B------:R-:W-:Y:S02]  /*11bc0*/  IMAD R43, R43, UR56, RZ ;  /* 0x000000382b2b7c24 */ /* 0x000fe4000f8e02ff */
[----:B------:R0:W-:Y:S01]  /*11bd0*/  STS.U8 [R12+UR9+0x7380], R145 ;  /* 0x007380910c007988 */ /* 0x0001e20008000009 */
[----:B----4-:R-:W-:-:S03]  /*11be0*/  LEA.HI.X.SX32 R93, R69, R13, 0x1, P0 ;  /* 0x0000000d455d7211 */ /* 0x010fc600000f0eff */
[----:B------:R-:W-:Y:S01]  /*11bf0*/  STL [R1+0x558], R65 ;  /* 0x0005584101007387 */ /* 0x000fe20000100800 */
[-C--:B------:R-:W-:Y:S01]  /*11c00*/  IADD3 R91, P0, PT, R64, R16.reuse, RZ ;  /* 0x00000010405b7210 */ /* 0x080fe20007f1e0ff */
[----:B------:R-:W-:Y:S01]  /*11c10*/  IMAD R62, R62, UR54, RZ ;  /* 0x000000363e3e7c24 */ /* 0x000fe2000f8e02ff */
[----:B------:R-:W-:Y:S01]  /*11c20*/  IADD3 R143, P1, PT, R67, R16, RZ ;  /* 0x00000010438f7210 */ /* 0x000fe20007f3e0ff */
[----:B------:R-:W-:Y:S01]  /*11c30*/  STL [R1+0x564], R31 ;  /* 0x0005641f01007387 */ /* 0x000fe20000100800 */
[----:B0-----:R-:W-:-:S03]  /*11c40*/  LEA.HI.X.SX32 R145, R71, R13, 0x1, P2 ;  /* 0x0000000d47917211 */ /* 0x001fc600010f0eff */
[----:B------:R-:W-:Y:S01]  /*11c50*/  STL [R1+0x56c], R103 ;  /* 0x00056c6701007387 */ /* 0x000fe20000100800 */
[-C--:B------:R-:W-:Y:S01]  /*11c60*/  IADD3 R155, P2, PT, R66, R16.reuse, RZ ;  /* 0x00000010429b7210 */ /* 0x080fe20007f5e0ff */
[----:B------:R-:W-:Y:S02]  /*11c70*/  IMAD R60, R60, UR55, RZ ;  /* 0x000000373c3c7c24 */ /* 0x000fe4000f8e02ff */
[----:B------:R-:W-:Y:S01]  /*11c80*/  STL [R1+0x560], R32 ;  /* 0x0005602001007387 */ /* 0x000fe20000100800 */
[-C--:B------:R-:W-:Y:S01]  /*11c90*/  LEA.HI.X.SX32 R78, R64, R13.reuse, 0x1, P0 ;  /* 0x0000000d404e7211 */ /* 0x080fe200000f0eff */
[----:B------:R-:W-:Y:S02]  /*11ca0*/  IMAD R59, R59, UR59, RZ ;  /* 0x0000003b3b3b7c24 */ /* 0x000fe4000f8e02ff */
[----:B------:R-:W-:Y:S01]  /*11cb0*/  STL [R1+0x574], R147 ;  /* 0x0005749301007387 */ /* 0x000fe20000100800 */
[-C--:B------:R-:W-:Y:S01]  /*11cc0*/  LEA.HI.X.SX32 R141, R67, R13.reuse, 0x1, P1 ;  /* 0x0000000d438d7211 */ /* 0x080fe200008f0eff */
[----:B------:R-:W0:Y:S01]  /*11cd0*/  S2R R70, SR_TID.X ;  /* 0x0000000000467919 */ /* 0x000e220000002100 */
        /* <DEDUP_REMOVED lines=10> */
[----:B------:R-:W-:Y:S01]  /*11d80*/  LEA.HI.X.SX32 R104, R43, R13, 0x1, P0 ;  /* 0x0000000d2b687211 */ /* 0x000fe200000f0eff */
[----:B------:R-:W-:-:S02]  /*11d90*/  IMAD R56, R56, UR62, RZ ;  /* 0x0000003e38387c24 */ /* 0x000fc4000f8e02ff */
        /* <DEDUP_REMOVED lines=8> */
[----:B------:R-:W-:Y:S02]  /*11e20*/  IADD3 R87, P2, PT, R41, R16, RZ ;  /* 0x0000001029577210 */ /* 0x000fe40007f5e0ff */
[----:B------:R4:W-:Y:S01]  /*11e30*/  STS.U8 [R12+UR9+0x2f80], R142 ;  /* 0x002f808e0c007988 */ /* 0x0009e20008000009 */
[----:B------:R-:W-:-:S03]  /*11e40*/  LEA.HI.X.SX32 R137, R59, R13, 0x1, P0 ;  /* 0x0000000d3b897211 */ /* 0x000fc600000f0eff */
[----:B------:R-:W-:Y:S01]  /*11e50*/  STL [R1+0x594], R91 ;  /* 0x0005945b01007387 */ /* 0x000fe20000100800 */
[----:B------:R-:W-:Y:S01]  /*11e60*/  IMAD R57, R57, UR61, RZ ;  /* 0x0000003d39397c24 */ /* 0x000fe2000f8e02ff */
[-C--:B------:R-:W-:Y:S02]  /*11e70*/  IADD3 R38, P0, PT, R56, R16.reuse, RZ ;  /* 0x0000001038267210 */ /* 0x080fe40007f1e0ff */
[----:B------:R-:W-:Y:S01]  /*11e80*/  STL [R1+0x59c], R40 ;  /* 0x00059c2801007387 */ /* 0x000fe20000100800 */
[----:B----4-:R-:W-:Y:S01]  /*11e90*/  IADD3 R142, P1, PT, R42, R16, RZ ;  /* 0x000000102a8e7210 */ /* 0x010fe20007f3e0ff */
[----:B------:R-:W-:Y:S02]  /*11ea0*/  IMAD R53, R53, UR65, RZ ;  /* 0x0000004135357c24 */ /* 0x000fe4000f8e02ff */
[----:B------:R-:W-:Y:S01]  /*11eb0*/  STL [R1+0x590], R78 ;  /* 0x0005904e01007387 */ /* 0x000fe20000100800 */
[----:B------:R-:W-:-:S03]  /*11ec0*/  LEA.HI.X.SX32 R86, R41, R13, 0x1, P2 ;  /* 0x0000000d29567211 */ /* 0x000fc600010f0eff */
[----:B------:R-:W-:Y:S01]  /*11ed0*/  STL [R1+0x5a4], R27 ;  /* 0x0005a41b01007387 */ /* 0x000fe20000100800 */
[----:B------:R-:W-:-:S03]  /*11ee0*/  LEA.HI.X.SX32 R39, R56, R13, 0x1, P0 ;  /* 0x0000000d38277211 */ /* 0x000fc600000f0eff */
[----:B------:R4:W-:Y:S04]  /*11ef0*/  STS.U8 [R12+UR9+0x6f80], R140 ;  /* 0x006f808c0c007988 */ /* 0x0009e80008000009 */
[----:B------:R-:W-:Y:S01]  /*11f00*/  STL [R1+0x598], R61 ;  /* 0x0005983d01007387 */ /* 0x000fe20000100800 */
[----:B------:R-:W-:-:S03]  /*11f10*/  IMAD R55, R55, UR63, RZ ;  /* 0x0000003f37377c24 */ /* 0x000fc6000f8e02ff */
[----:B------:R-:W-:Y:S01]  /*11f20*/  STL [R1+0x5a0], R29 ;  /* 0x0005a01d01007387 */ /* 0x000fe20000100800 */
[----:B----4-:R-:W-:-:S03]  /*11f30*/  LEA.HI.X.SX32 R140, R42, R13, 0x1, P1 ;  /* 0x0000000d2a8c7211 */ /* 0x010fc600008f0eff */
[----:B------:R-:W-:Y:S01]  /*11f40*/  STL [R1+0x5ac], R105 ;  /* 0x0005ac6901007387 */ /* 0x000fe20000100800 */
[-C--:B------:R-:W-:Y:S01]  /*11f50*/  IADD3 R164, P1, PT, R58, R16.reuse, RZ ;  /* 0x000000103aa47210 */ /* 0x080fe20007f3e0ff */
[----:B-1----:R-:W-:Y:S01]  /*11f60*/  IMAD R50, R50, UR14, RZ ;  /* 0x0000000e32327c24 */ /* 0x002fe2000f8e02ff */
[----:B------:R-:W-:Y:S01]  /*11f70*/  IADD3 R77, P2, PT, R57, R16, RZ ;  /* 0x00000010394d7210 */ /* 0x000fe20007f5e0ff */
[----:B------:R1:W-:Y:S01]  /*11f80*/  STS.U8 [R12+UR9+0x2b80], R138 ;  /* 0x002b808a0c007988 */ /* 0x0003e20008000009 */
[----:B------:R-:W-:-:S03]  /*11f90*/  IMAD R54, R54, UR64, RZ ;  /* 0x0000004036367c24 */ /* 0x000fc6000f8e02ff */
[----:B------:R-:W-:Y:S01]  /*11fa0*/  STL [R1+0x5b4], R142 ;  /* 0x0005b48e01007387 */ /* 0x000fe20000100800 */
[----:B------:R-:W-:-:S03]  /*11fb0*/  LEA.HI.X.SX32 R165, R58, R13, 0x1, P1 ;  /* 0x0000000d3aa57211 */ /* 0x000fc600008f0eff */
[----:B------:R-:W-:Y:S01]  /*11fc0*/  STL [R1+0x5a8], R104 ;  /* 0x0005a86801007387 */ /* 0x000fe20000100800 */
[----:B-1----:R-:W-:-:S03]  /*11fd0*/  IADD3 R138, P0, PT, R53, R16, RZ ;  /* 0x00000010358a7210 */ /* 0x002fc60007f1e0ff */
        /* <DEDUP_REMOVED lines=8> */
[----:B------:R-:W-:-:S03]  /*12060*/  IADD3 R107, P2, PT, R54, R16, RZ ;  /* 0x00000010366b7210 */ /* 0x000fc60007f5e0ff */
[----:B------:R-:W-:Y:S01]  /*12070*/  STL [R1+0x5c4], R139 ;  /* 0x0005c48b01007387 */ /* 0x000fe20000100800 */
[----:B-1----:R-:W-:-:S03]  /*12080*/  LEA.HI.X.SX32 R136, R53, R13, 0x1, P0 ;  /* 0x0000000d35887211 */ /* 0x002fc600000f0eff */
[----:B------:R-:W-:Y:S01]  /*12090*/  STL [R1+0x5d4], R77 ;  /* 0x0005d44d01007387 */ /* 0x000fe20000100800 */
[----:B------:R-:W-:Y:S01]  /*120a0*/  IADD3 R162, P0, PT, R50, R16, RZ ;  /* 0x0000001032a27210 */ /* 0x000fe20007f1e0ff */
[----:B------:R-:W-:Y:S02]  /*120b0*/  IMAD R51, R51, UR67, RZ ;  /* 0x0000004333337c24 */ /* 0x000fe4000f8e02ff */
[----:B------:R-:W-:Y:S01]  /*120c0*/  STL [R1+0x5cc], R164 ;  /* 0x0005cca401007387 */ /* 0x000fe20000100800 */
[----:B------:R-:W-:-:S03]  /*120d0*/  LEA.HI.X.SX32 R26, R55, R13, 0x1, P1 ;  /* 0x0000000d371a7211 */ /* 0x000fc600008f0eff */
[----:B------:R-:W-:Y:S01]  /*120e0*/  STL [R1+0x5c0], R137 ;  /* 0x0005c08901007387 */ /* 0x000fe20000100800 */
[-C--:B------:R-:W-:Y:S01]  /*120f0*/  LEA.HI.X.SX32 R163, R50, R13.reuse, 0x1, P0 ;  /* 0x0000000d32a37211 */ /* 0x080fe200000f0eff */
[----:B------:R-:W-:Y:S02]  /*12100*/  VIADD R161, R74, 0x7f ;  /* 0x0000007f4aa17836 */ /* 0x000fe40000000000 */
[----:B------:R-:W-:Y:S01]  /*12110*/  STL [R1+0x5c8], R165 ;  /* 0x0005c8a501007387 */ /* 0x000fe20000100800 */
[----:B------:R-:W-:Y:S02]  /*12120*/  LEA.HI.X.SX32 R106, R54, R13, 0x1, P2 ;  /* 0x0000000d366a7211 */ /* 0x000fe400010f0eff */
[-C--:B------:R-:W-:Y:S01]  /*12130*/  IADD3 R23, P0, PT, R47, R16.reuse, RZ ;  /* 0x000000102f177210 */ /* 0x080fe20007f1e0ff */
[----:B------:R-:W-:Y:S01]  /*12140*/  STL [R1+0x5d0], R79 ;  /* 0x0005d04f01007387 */ /* 0x000fe20000100800 */
[----:B------:R-:W-:Y:S01]  /*12150*/  IADD3 R84, P1, PT, R52, R16, RZ ;  /* 0x0000001034547210 */ /* 0x000fe20007f3e0ff */
[----:B------:R-:W-:-:S02]  /*12160*/  IMAD R49, R49, UR15, RZ ;  /* 0x0000000f31317c24 */ /* 0x000fc4000f8e02ff */
        /* <DEDUP_REMOVED lines=8> */
[----:B0-----:R-:W-:Y:S02]  /*121f0*/  LOP3.LUT R70, R70, 0x7f, RZ, 0xc0, !PT ;  /* 0x0000007f46467812 */ /* 0x001fe400078ec0ff */
[----:B------:R-:W-:Y:S01]  /*12200*/  ISETP.GT.AND P0, PT, R161, 0x7f, PT ;  /* 0x0000007fa100780c */ /* 0x000fe20003f04270 */
[----:B------:R-:W-:Y:S01]  /*12210*/  STL [R1+0x5e0], R26 ;  /* 0x0005e01a01007387 */ /* 0x000fe20000100800 */
[----:B------:R-:W-:-:S03]  /*12220*/  LEA.HI.X.SX32 R124, R51, R13, 0x1, P2 ;  /* 0x0000000d337c7211 */ /* 0x000fc600010f0eff */
[----:B------:R-:W-:Y:S01]  /*12230*/  STL [R1+0x5e8], R106 ;  /* 0x0005e86a01007387 */ /* 0x000fe20000100800 */
[----:B------:R-:W-:-:S03]  /*12240*/  IADD3 R72, P1, PT, R49, R16, RZ ;  /* 0x0000001031487210 */ /* 0x000fc60007f3e0ff */
[----:B------:R-:W-:Y:S01]  /*12250*/  STL [R1+0x5f4], R138 ;  /* 0x0005f48a01007387 */ /* 0x000fe20000100800 */
[----:B------:R-:W-:Y:S01]  /*12260*/  IADD3 R35, P2, PT, R48, R16, RZ ;  /* 0x0000001030237210 */ /* 0x000fe20007f5e0ff */
[----:B------:R-:W-:Y:S02]  /*12270*/  IMAD R46, R46, UR70, RZ ;  /* 0x000000462e2e7c24 */ /* 0x000fe4000f8e02ff */
[----:B------:R-:W-:Y:S01]  /*12280*/  STL [R1+0x5fc], R84 ;  /* 0x0005fc5401007387 */ /* 0x000fe20000100800 */
[----:B------:R-:W-:Y:S01]  /*12290*/  IMAD R28, R28, UR74, RZ ;  /* 0x0000004a1c1c7c24 */ /* 0x000fe2000f8e02ff */
[----:B------:R-:W-:Y:S02]  /*122a0*/  ISETP.LT.AND P0, PT, R70, R74, P0 ;  /* 0x0000004a4600720c */ /* 0x000fe40000701270 */
[----:B------:R-:W-:Y:S01]  /*122b0*/  STL [R1+0x5f0], R136 ;  /* 0x0005f08801007387 */ /* 0x000fe20000100800 */
[----:B------:R-:W-:Y:S01]  /*122c0*/  IMAD R45, R45, UR71, RZ ;  /* 0x000000472d2d7c24 */ /* 0x000fe2000f8e02ff */
[----:B------:R-:W-:-:S02]  /*122d0*/  LEA.HI.X.SX32 R75, R49, R13, 0x1, P1 ;  /* 0x0000000d314b7211 */ /* 0x000fc400008f0eff */
[----:B------:R-:W-:Y:S01]  /*122e0*/  STL [R1+0x604], R125 ;  /* 0x0006047d01007387 */ /* 0x000fe20000100800 */
[----:B------:R-:W-:Y:S01]  /*122f0*/  IMAD R44, R44, UR72, RZ ;  /* 0x000000482c2c7c24 */ /* 0x000fe2000f8e02ff */
[----:B------:R-:W-:Y:S02]  /*12300*/  LEA.HI.X.SX32 R36, R48, R13, 0x1, P2 ;  /* 0x0000000d30247211 */ /* 0x000fe400010f0eff */
[----:B------:R-:W-:Y:S01]  /*12310*/  STL [R1+0x5f8], R85 ;  /* 0x0005f85501007387 */ /* 0x000fe20000100800 */
[----:B------:R-:W-:-:S03]  /*12320*/  IADD3 R109, P1, PT, R46, R16, RZ ;  /* 0x000000102e6d7210 */ /* 0x000fc60007f3e0ff */
[----:B------:R-:W-:Y:S01]  /*12330*/  STL [R1+0x600], R124 ;  /* 0x0006007c01007387 */ /* 0x000fe20000100800 */
[----:B------:R-:W-:-:S03]  /*12340*/  IADD3 R17, P6, PT, R28, R16, RZ ;  /* 0x000000101c117210 */ /* 0x000fc60007fde0ff */
[----:B------:R-:W-:Y:S01]  /*12350*/  STL [R1+0x614], R72 ;  /* 0x0006144801007387 */ /* 0x000fe20000100800 */
[----:B------:R-:W-:-:S03]  /*12360*/  IMAD R30, R30, UR73, RZ ;  /* 0x000000491e1e7c24 */ /* 0x000fc6000f8e02ff */
[----:B------:R-:W-:Y:S01]  /*12370*/  STL [R1+0x60c], R162 ;  /* 0x00060ca201007387 */ /* 0x000fe20000100800 */
[----:B------:R-:W-:-:S03]  /*12380*/  IADD3 R83, P3, PT, R44, R16, RZ ;  /* 0x000000102c537210 */ /* 0x000fc60007f7e0ff */
[----:B------:R0:W-:Y:S04]  /*12390*/  STS.U8 [R12+UR9+0x2780], R134 ;  /* 0x002780860c007988 */ /* 0x0001e80008000009 */
[----:B------:R-:W-:Y:S01]  /*123a0*/  STL [R1+0x61c], R35 ;  /* 0x00061c2301007387 */ /* 0x000fe20000100800 */
[----:B------:R-:W-:-:S03]  /*123b0*/  LEA.HI.X.SX32 R19, R28, R13, 0x1, P6 ;  /* 0x0000000d1c137211 */ /* 0x000fc600030f0eff */
[----:B------:R-:W-:Y:S01]  /*123c0*/  STL [R1+0x608], R163 ;  /* 0x000608a301007387 */ /* 0x000fe20000100800 */
[----:B0-----:R-:W-:-:S03]  /*123d0*/  IADD3 R134, P2, PT, R45, R16, RZ ;  /* 0x000000102d867210 */ /* 0x001fc60007f5e0ff */
[----:B------:R-:W-:Y:S01]  /*123e0*/  STL [R1+0x610], R75 ;  /* 0x0006104b01007387 */ /* 0x000fe20000100800 */
[----:B------:R-:W-:-:S03]  /*123f0*/  IADD3 R127, P4, PT, R30, R16, RZ ;  /* 0x000000101e7f7210 */ /* 0x000fc60007f9e0ff */
[----:B------:R-:W-:Y:S04]  /*12400*/  STL [R1+0x618], R36 ;  /* 0x0006182401007387 */ /* 0x000fe80000100800 */
[----:B------:R-:W-:Y:S01]  /*12410*/  STL [R1+0x620], R23 ;  /* 0x0006201701007387 */ /* 0x000fe20000100800 */
[----:B------:R-:W-:-:S03]  /*12420*/  LEA.HI.X.SX32 R108, R46, R13, 0x1, P1 ;  /* 0x0000000d2e6c7211 */ /* 0x000fc600008f0eff */
[----:B------:R-:W-:Y:S01]  /*12430*/  STL [R1+0x624], R109 ;  /* 0x0006246d01007387 */ /* 0x000fe20000100800 */
[----:B------:R-:W-:Y:S01]  /*12440*/  PRMT R22, RZ, 0x7610, R22 ;  /* 0x00007610ff167816 */ /* 0x000fe20000000016 */
[----:B------:R-:W-:Y:S02]  /*12450*/  @P0 IMAD.MOV.U32 R16, RZ, RZ, R17 ;  /* 0x000000ffff100224 */ /* 0x000fe400078e0011 */
[----:B------:R-:W-:Y:S04]  /*12460*/  STL [R1+0x628], R134 ;  /* 0x0006288601007387 */ /* 0x000fe80000100800 */
[----:B------:R-:W-:Y:S04]  /*12470*/  STL [R1+0x62c], R83 ;  /* 0x00062c5301007387 */ /* 0x000fe80000100800 */
[----:B------:R0:W-:Y:S04]  /*12480*/  STS.U8 [R12+UR9+0x6780], R133 ;  /* 0x006780850c007988 */ /* 0x0001e80008000009 */
[----:B------:R1:W-:Y:S01]  /*12490*/  STL [R1+0x3bc], R17 ;  /* 0x0003bc1101007387 */ /* 0x0003e20000100800 */
[----:B------:R-:W-:-:S03]  /*124a0*/  LEA.HI.X.SX32 R82, R44, R13, 0x1, P3 ;  /* 0x0000000d2c527211 */ /* 0x000fc600018f0eff */
[----:B------:R-:W-:Y:S01]  /*124b0*/  STL [R1+0x630], R127 ;  /* 0x0006307f01007387 */ /* 0x000fe20000100800 */
[-C--:B0-----:R-:W-:Y:S01]  /*124c0*/  LEA.HI.X.SX32 R133, R45, R13.reuse, 0x1, P2 ;  /* 0x0000000d2d857211 */ /* 0x081fe200010f0eff */
[----:B-1----:R-:W-:Y:S02]  /*124d0*/  @P0 IMAD.MOV.U32 R17, RZ, RZ, R19 ;  /* 0x000000ffff110224 */ /* 0x002fe400078e0013 */
[----:B------:R-:W-:Y:S01]  /*124e0*/  STL [R1+0x398], R24 ;  /* 0x0003981801007387 */ /* 0x000fe20000100800 */
[----:B------:R-:W-:-:S03]  /*124f0*/  LEA.HI.X.SX32 R126, R30, R13, 0x1, P4 ;  /* 0x0000000d1e7e7211 */ /* 0x000fc600020f0eff */
[----:B------:R-:W-:Y:S04]  /*12500*/  STL [R1+0x3a0], R108 ;  /* 0x0003a06c01007387 */ /* 0x000fe80000100800 */
[----:B------:R-:W-:Y:S04]  /*12510*/  STL [R1+0x3b0], R133 ;  /* 0x0003b08501007387 */ /* 0x000fe80000100800 */
[----:B------:R0:W4:Y:S04]  /*12520*/  @P0 LDG.E.U8 R22, desc[UR20][R16.64] ;  /* 0x0000001410160981 */ /* 0x000128000c1e1100 */
[----:B------:R1:W-:Y:S01]  /*12530*/  STL [R1+0x39c], R19 ;  /* 0x00039c1301007387 */ /* 0x0003e20000100800 */
[----:B0-----:R-:W-:-:S03]  /*12540*/  PRMT R16, RZ, 0x7610, R16 ;  /* 0x00007610ff107816 */ /* 0x001fc60000000010 */
[----:B------:R-:W-:Y:S01]  /*12550*/  STL [R1+0x3b4], R82 ;  /* 0x0003b45201007387 */ /* 0x000fe20000100800 */
[----:B-1----:R-:W-:-:S03]  /*12560*/  @P0 IMAD.MOV.U32 R19, RZ, RZ, R89 ;  /* 0x000000ffff130224 */ /* 0x002fc600078e0059 */
[----:B------:R-:W-:Y:S01]  /*12570*/  STL [R1+0x3b8], R126 ;  /* 0x0003b87e01007387 */ /* 0x000fe20000100800 */
[----:B------:R-:W-:-:S03]  /*12580*/  PRMT R13, RZ, 0x7610, R13 ;  /* 0x00007610ff0d7816 */ /* 0x000fc6000000000d */
[----:B------:R-:W4:Y:S04]  /*12590*/  LDL.LU R89, [R1+0xba4] ;  /* 0x000ba40001597983 */ /* 0x000f280000300800 */
[----:B--2---:R3:W2:Y:S02]  /*125a0*/  @P0 LDG.E.U8 R16, desc[UR20][R18.64] ;  /* 0x0000001412100981 */ /* 0x0046a4000c1e1100 */
[----:B---3--:R-:W-:Y:S02]  /*125b0*/  @P0 IMAD.MOV.U32 R18, RZ, RZ, R76 ;  /* 0x000000ffff120224 */ /* 0x008fe400078e004c */
[----:B------:R-:W-:Y:S01]  /*125c0*/  @P0 IMAD.MOV.U32 R19, RZ, RZ, R111 ;  /* 0x000000ffff130224 */ /* 0x000fe200078e006f */
[----:B------:R-:W-:Y:S01]  /*125d0*/  PRMT R17, RZ, 0x7610, R17 ;  /* 0x00007610ff117816 */ /* 0x000fe20000000011 */
[----:B------:R-:W-:Y:S04]  /*125e0*/  STS.U8 [R12+UR9+0x3780], R157 ;  /* 0x0037809d0c007988 */ /* 0x000fe80008000009 */
[----:B------:R0:W3:Y:S04]  /*125f0*/  @P0 LDG.E.U8 R13, desc[UR20][R18.64] ;  /* 0x00000014120d0981 */ /* 0x0000e8000c1e1100 */
[----:B------:R-:W-:Y:S04]  /*12600*/  STS.U8 [R12+UR9+0x7780], R156 ;  /* 0x0077809c0c007988 */ /* 0x000fe80008000009 */
[----:B------:R-:W-:Y:S01]  /*12610*/  STS.U8 [R12+UR9+0x3b80], R159 ;  /* 0x003b809f0c007988 */ /* 0x000fe20008000009 */
[----:B0-----:R-:W-:-:S02]  /*12620*/  @P0 IMAD.MOV.U32 R18, RZ, RZ, R144 ;  /* 0x000000ffff120224 */ /* 0x001fc400078e0090 */
[----:B------:R-:W-:Y:S01]  /*12630*/  @P0 IMAD.MOV.U32 R19, RZ, RZ, R8 ;  /* 0x000000ffff130224 */ /* 0x000fe200078e0008 */
[----:B------:R-:W-:Y:S04]  /*12640*/  STS.U8 [R12+UR9+0x7b80], R158 ;  /* 0x007b809e0c007988 */ /* 0x000fe80008000009 */
[----:B------:R0:W3:Y:S04]  /*12650*/  @P0 LDG.E.U8 R17, desc[UR20][R18.64] ;  /* 0x0000001412110981 */ /* 0x0000e8000c1e1100 */
[----:B------:R-:W-:Y:S04]  /*12660*/  STS.U8 [R12+UR9+0x3f80], R90 ;  /* 0x003f805a0c007988 */ /* 0x000fe80008000009 */
[----:B------:R-:W3:Y:S01]  /*12670*/  LDL.LU R111, [R1+0xba0] ;  /* 0x000ba000016f7983 */ /* 0x000ee20000300800 */
[----:B0-----:R-:W-:-:S02]  /*12680*/  PRMT R19, RZ, 0x7610, R19 ;  /* 0x00007610ff137816 */ /* 0x001fc40000000013 */
[----:B------:R-:W-:Y:S01]  /*12690*/  PRMT R18, RZ, 0x7610, R18 ;  /* 0x00007610ff127816 */ /* 0x000fe20000000012 */
[----:B------:R-:W3:Y:S04]  /*126a0*/  LDL.LU R8, [R1+0xb9c] ;  /* 0x000b9c0001087983 */ /* 0x000ee80000300800 */
[----:B------:R0:W3:Y:S04]  /*126b0*/  @P0 LDG.E.U8 R19, desc[UR20][R20.64] ;  /* 0x0000001414130981 */ /* 0x0000e8000c1e1100 */
[----:B------:R-:W3:Y:S01]  /*126c0*/  LDL.LU R144, [R1+0xb98] ;  /* 0x000b980001907983 */ /* 0x000ee20000300800 */
[----:B0-----:R-:W-:-:S02]  /*126d0*/  @P0 IMAD.MOV.U32 R20, RZ, RZ, R15 ;  /* 0x000000ffff140224 */ /* 0x001fc400078e000f */
[----:B------:R-:W-:Y:S02]  /*126e0*/  @P0 IMAD.MOV.U32 R21, RZ, RZ, R4 ;  /* 0x000000ffff150224 */ /* 0x000fe400078e0004 */
[----:B------:R-:W3:Y:S04]  /*126f0*/  LDL.LU R4, [R1+0xb94] ;  /* 0x000b940001047983 */ /* 0x000ee80000300800 */
[----:B------:R0:W3:Y:S04]  /*12700*/  @P0 LDG.E.U8 R18, desc[UR20][R20.64] ;  /* 0x0000001414120981 */ /* 0x0000e8000c1e1100 */
[----:B------:R-:W5:Y:S01]  /*12710*/  LDL.LU R15, [R1+0xb90] ;  /* 0x000b9000010f7983 */ /* 0x000f620000300800 */
[----:B0-----:R-:W-:-:S02]  /*12720*/  @P0 IMAD.MOV.U32 R20, RZ, RZ, R91 ;  /* 0x000000ffff140224 */ /* 0x001fc400078e005b */
[----:B------:R-:W-:Y:S01]  /*12730*/  @P0 IMAD.MOV.U32 R21, RZ, RZ, R78 ;  /* 0x000000ffff150224 */ /* 0x000fe200078e004e */
[----:B----4-:R-:W-:Y:S04]  /*12740*/  STS.U8 [R12+UR9+0x7f80], R89 ;  /* 0x007f80590c007988 */ /* 0x010fe80008000009 */
[----:B--2---:R0:W-:Y:S02]  /*12750*/  STS.U8 [R70+UR9+0x10000], R16 ;  /* 0x0100001046007988 */ /* 0x0041e40008000009 */
[----:B0-----:R-:W-:-:S06]  /*12760*/  PRMT R16, RZ, 0x7610, R16 ;  /* 0x00007610ff107816 */ /* 0x001fcc0000000010 */
[----:B------:R0:W2:Y:S04]  /*12770*/  @P0 LDG.E.U8 R16, desc[UR20][R20.64] ;  /* 0x0000001414100981 */ /* 0x0000a8000c1e1100 */
[----:B---3--:R1:W-:Y:S01]  /*12780*/  STS.U8 [R70+UR9+0x10400], R13 ;  /* 0x0104000d46007988 */ /* 0x0083e20008000009 */
[----:B0-----:R-:W-:Y:S02]  /*12790*/  @P0 IMAD.MOV.U32 R20, RZ, RZ, R77 ;  /* 0x000000ffff140224 */ /* 0x001fe400078e004d */
[----:B------:R-:W-:Y:S01]  /*127a0*/  @P0 IMAD.MOV.U32 R21, RZ, RZ, R79 ;  /* 0x000000ffff150224 */ /* 0x000fe200078e004f */
[----:B-1----:R-:W-:-:S06]  /*127b0*/  PRMT R13, RZ, 0x7610, R13 ;  /* 0x00007610ff0d7816 */ /* 0x002fcc000000000d */
[----:B------:R0:W3:Y:S04]  /*127c0*/  @P0 LDG.E.U8 R13, desc[UR20][R20.64] ;  /* 0x00000014140d0981 */ /* 0x0000e8000c1e1100 */
[----:B------:R1:W-:Y:S01]  /*127d0*/  STS.U8 [R70+UR9+0x10800], R17 ;  /* 0x0108001146007988 */ /* 0x0003e20008000009 */
[----:B0-----:R-:W-:Y:S02]  /*127e0*/  @P0 IMAD.MOV.U32 R20, RZ, RZ, R72 ;  /* 0x000000ffff140224 */ /* 0x001fe400078e0048 */
[----:B------:R-:W-:Y:S01]  /*127f0*/  @P0 IMAD.MOV.U32 R21, RZ, RZ, R75 ;  /* 0x000000ffff150224 */ /* 0x000fe200078e004b */
[----:B-1----:R-:W-:Y:S01]  /*12800*/  PRMT R17, RZ, 0x7610, R17 ;  /* 0x00007610ff117816 */ /* 0x002fe20000000011 */
[----:B------:R0:W-:Y:S05]  /*12810*/  STS.U8 [R70+UR9+0x10c00], R19 ;  /* 0x010c001346007988 */ /* 0x0001ea0008000009 */
[----:B------:R1:W4:Y:S02]  /*12820*/  @P0 LDG.E.U8 R17, desc[UR20][R20.64] ;  /* 0x0000001414110981 */ /* 0x000324000c1e1100 */
[----:B-1----:R-:W-:-:S02]  /*12830*/  @P0 IMAD.MOV.U32 R20, RZ, RZ, R4 ;  /* 0x000000ffff140224 */ /* 0x002fc400078e0004 */
[----:B------:R-:W-:Y:S01]  /*12840*/  @P0 IMAD.MOV.U32 R21, RZ, RZ, R5 ;  /* 0x000000ffff150224 */ /* 0x000fe200078e0005 */
[----:B------:R1:W-:Y:S01]  /*12850*/  STS.U8 [R70+UR9+0x11000], R18 ;  /* 0x0110001246007988 */ /* 0x0003e20008000009 */
[----:B0-----:R-:W-:-:S03]  /*12860*/  PRMT R19, RZ, 0x7610, R19 ;  /* 0x00007610ff137816 */ /* 0x001fc60000000013 */
[----:B------:R-:W5:Y:S04]  /*12870*/  LDL.LU R5, [R1+0xb8c] ;  /* 0x000b8c0001057983 */ /* 0x000f680000300800 */
[----:B------:R-:W5:Y:S01]  /*12880*/  LDL.LU R4, [R1+0xb88] ;  /* 0x000b880001047983 */ /* 0x000f620000300800 */
[----:B-1----:R-:W-:-:S06]  /*12890*/  PRMT R18, RZ, 0x7610, R18 ;  /* 0x00007610ff127816 */ /* 0x002fcc0000000012 */
[----:B------:R0:W4:Y:S02]  /*128a0*/  @P0 LDG.E.U8 R18, desc[UR20][R20.64] ;  /* 0x0000001414120981 */ /* 0x000124000c1e1100 */
[----:B0-----:R-:W-:Y:S02]  /*128b0*/  @P0 IMAD.MOV.U32 R20, RZ, RZ, R2 ;  /* 0x000000ffff140224 */ /* 0x001fe400078e0002 */
[----:B------:R-:W-:Y:S02]  /*128c0*/  @P0 IMAD.MOV.U32 R21, RZ, RZ, R3 ;  /* 0x000000ffff150224 */ /* 0x000fe400078e0003 */
[----:B------:R-:W5:Y:S04]  /*128d0*/  LDL.LU R3, [R1+0xb84] ;  /* 0x000b840001037983 */ /* 0x000f680000300800 */
[----:B------:R-:W5:Y:S04]  /*128e0*/  LDL.LU R2, [R1+0xb80] ;  /* 0x000b800001027983 */ /* 0x000f680000300800 */
[----:B--2---:R0:W-:Y:S02]  /*128f0*/  STS.U8 [R70+UR9+0x11400], R16 ;  /* 0x0114001046007988 */ /* 0x0041e40008000009 */
[----:B0-----:R-:W-:-:S06]  /*12900*/  PRMT R16, RZ, 0x7610, R16 ;  /* 0x00007610ff107816 */ /* 0x001fcc0000000010 */
[----:B------:R0:W2:Y:S04]  /*12910*/  @P0 LDG.E.U8 R16, desc[UR20][R20.64] ;  /* 0x0000001414100981 */ /* 0x0000a8000c1e1100 */
[----:B---3--:R1:W-:Y:S01]  /*12920*/  STS.U8 [R70+UR9+0x11800], R13 ;  /* 0x0118000d46007988 */ /* 0x0083e20008000009 */
[----:B0-----:R-:W-:Y:S02]  /*12930*/  @P0 IMAD.MOV.U32 R20, RZ, RZ, R0 ;  /* 0x000000ffff140224 */ /* 0x001fe400078e0000 */
[----:B------:R-:W-:Y:S01]  /*12940*/  @P0 IMAD.MOV.U32 R21, RZ, RZ, R14 ;  /* 0x000000ffff150224 */ /* 0x000fe200078e000e */
[----:B-1----:R-:W-:Y:S01]  /*12950*/  PRMT R13, RZ, 0x7610, R13 ;  /* 0x00007610ff0d7816 */ /* 0x002fe2000000000d */
[----:B------:R-:W5:Y:S04]  /*12960*/  LDL.LU R14, [R1+0xb7c] ;  /* 0x000b7c00010e7983 */ /* 0x000f680000300800 */
[----:B------:R-:W5:Y:S04]  /*12970*/  LDL.LU R0, [R1+0xb78] ;  /* 0x000b780001007983 */ /* 0x000f680000300800 */
[----:B------:R0:W3:Y:S02]  /*12980*/  @P0 LDG.E.U8 R13, desc[UR20][R20.64] ;  /* 0x00000014140d0981 */ /* 0x0000e4000c1e1100 */
[----:B0-----:R-:W-:-:S02]  /*12990*/  @P0 IMAD.MOV.U32 R20, RZ, RZ, R6 ;  /* 0x000000ffff140224 */ /* 0x001fc400078e0006 */
[----:B------:R-:W0:Y:S01]  /*129a0*/  S2R R6, SR_TID.X ;  /* 0x0000000000067919 */ /* 0x000e220000002100 */
[----:B------:R-:W-:Y:S01]  /*129b0*/  @P0 IMAD.MOV.U32 R21, RZ, RZ, R68 ;  /* 0x000000ffff150224 */ /* 0x000fe200078e0044 */
[----:B----4-:R1:W-:Y:S02]  /*129c0*/  STS.U8 [R70+UR9+0x11c00], R17 ;  /* 0x011c001146007988 */ /* 0x0103e40008000009 */
[----:B-1----:R-:W-:-:S06]  /*129d0*/  PRMT R17, RZ, 0x7610, R17 ;  /* 0x00007610ff117816 */ /* 0x002fcc0000000011 */
[----:B------:R1:W4:Y:S01]  /*129e0*/  @P0 LDG.E.U8 R17, desc[UR20][R20.64] ;  /* 0x0000001414110981 */ /* 0x000322000c1e1100 */
[----:B0-----:R-:W-:Y:S01]  /*129f0*/  LOP3.LUT R6, R6, 0x7f, RZ, 0xc0, !PT ;  /* 0x0000007f06067812 */ /* 0x001fe200078ec0ff */
[----:B-1----:R-:W-:Y:S02]  /*12a00*/  @P0 IMAD.MOV.U32 R20, RZ, RZ, R63 ;  /* 0x000000ffff140224 */ /* 0x002fe400078e003f */
[----:B------:R-:W-:Y:S01]  /*12a10*/  @P0 IMAD.MOV.U32 R21, RZ, RZ, R65 ;  /* 0x000000ffff150224 */ /* 0x000fe200078e0041 */
[----:B------:R-:W-:-:S04]  /*12a20*/  LOP3.LUT R6, R6, 0x10, RZ, 0x3c, !PT ;  /* 0x0000001006067812 */ /* 0x000fc800078e3cff */
[----:B------:R0:W4:Y:S04]  /*12a30*/  @P0 LDG.E.U8 R19, desc[UR20][R20.64] ;  /* 0x0000001414130981 */ /* 0x000128000c1e1100 */
[----:B------:R1:W-:Y:S01]  /*12a40*/  STS.U8 [R6+UR9+0x10080], R18 ;  /* 0x0100801206007988 */ /* 0x0003e20008000009 */
[----:B0-----:R-:W-:Y:S02]  /*12a50*/  @P0 IMAD.MOV.U32 R20, RZ, RZ, R40 ;  /* 0x000000ffff140224 */ /* 0x001fe400078e0028 */
[----:B------:R-:W-:Y:S01]  /*12a60*/  @P0 IMAD.MOV.U32 R21, RZ, RZ, R61 ;  /* 0x000000ffff150224 */ /* 0x000fe200078e003d */
[----:B-1----:R-:W-:-:S06]  /*12a70*/  PRMT R18, RZ, 0x7610, R18 ;  /* 0x00007610ff127816 */ /* 0x002fcc0000000012 */
[----:B------:R0:W4:Y:S02]  /*12a80*/  @P0 LDG.E.U8 R18, desc[UR20][R20.64] ;  /* 0x0000001414120981 */ /* 0x000124000c1e1100 */
[----:B0-----:R-:W-:Y:S02]  /*12a90*/  @P0 IMAD.MOV.U32 R20, RZ, RZ, R38 ;  /* 0x000000ffff140224 */ /* 0x001fe400078e0026 */
[----:B------:R-:W-:Y:S01]  /*12aa0*/  @P0 IMAD.MOV.U32 R21, RZ, RZ, R39 ;  /* 0x000000ffff150224 */ /* 0x000fe200078e0027 */
[----:B--2---:R0:W-:Y:S02]  /*12ab0*/  STS.U8 [R6+UR9+0x10480], R16 ;  /* 0x0104801006007988 */ /* 0x0041e40008000009 */
[----:B0-----:R-:W-:-:S06]  /*12ac0*/  PRMT R16, RZ, 0x7610, R16 ;  /* 0x00007610ff107816 */ /* 0x001fcc0000000010 */
[----:B------:R0:W2:Y:S04]  /*12ad0*/  @P0 LDG.E.U8 R16, desc[UR20][R20.64] ;  /* 0x0000001414100981 */ /* 0x0000a8000c1e1100 */
[----:B---3--:R1:W-:Y:S01]  /*12ae0*/  STS.U8 [R6+UR9+0x10880], R13 ;  /* 0x0108800d06007988 */ /* 0x0083e20008000009 */
[----:B0-----:R-:W-:Y:S02]  /*12af0*/  @P0 IMAD.MOV.U32 R20, RZ, RZ, R35 ;  /* 0x000000ffff140224 */ /* 0x001fe400078e0023 */
[----:B------:R-:W-:Y:S01]  /*12b00*/  @P0 IMAD.MOV.U32 R21, RZ, RZ, R36 ;  /* 0x000000ffff150224 */ /* 0x000fe200078e0024 */
[----:B-1----:R-:W-:-:S06]  /*12b10*/  PRMT R13, RZ, 0x7610, R13 ;  /* 0x00007610ff0d7816 */ /* 0x002fcc000000000d */
[----:B------:R0:W3:Y:S02]  /*12b20*/  @P0 LDG.E.U8 R13, desc[UR20][R20.64] ;  /* 0x00000014140d0981 */ /* 0x0000e4000c1e1100 */
[----:B0-----:R-:W-:Y:S02]  /*12b30*/  @P0 IMAD.MOV.U32 R20, RZ, RZ, R144 ;  /* 0x000000ffff140224 */ /* 0x001fe400078e0090 */
[----:B------:R-:W-:Y:S02]  /*12b40*/  @P0 IMAD.MOV.U32 R21, RZ, RZ, R160 ;  /* 0x000000ffff150224 */ /* 0x000fe400078e00a0 */
[----:B------:R-:W5:Y:S04]  /*12b50*/  LDL.LU R160, [R1+0xb74] ;  /* 0x000b740001a07983 */ /* 0x000f680000300800 */
[----:B----4-:R0:W-:Y:S04]  /*12b60*/  STS.U8 [R6+UR9+0x10c80], R17 ;  /* 0x010c801106007988 */ /* 0x0101e80008000009 */
[----:B------:R-:W5:Y:S01]  /*12b70*/  LDL.LU R144, [R1+0xb70] ;  /* 0x000b700001907983 */ /* 0x000f620000300800 */
[----:B0-----:R-:W-:-:S03]  /*12b80*/  PRMT R17, RZ, 0x7610, R17 ;  /* 0x00007610ff117816 */ /* 0x001fc60000000011 */
[----:B------:R0:W-:Y:S02]  /*12b90*/  STS.U8 [R6+UR9+0x11080], R19 ;  /* 0x0110801306007988 */ /* 0x0001e40008000009 */
[----:B0-----:R-:W-:-:S06]  /*12ba0*/  PRMT R19, RZ, 0x7610, R19 ;  /* 0x00007610ff137816 */ /* 0x001fcc0000000013 */
[----:B------:R0:W4:Y:S02]  /*12bb0*/  @P0 LDG.E.U8 R19, desc[UR20][R20.64] ;  /* 0x0000001414130981 */ /* 0x000124000c1e1100 */
[----:B0-----:R-:W-:Y:S02]  /*12bc0*/  @P0 IMAD.MOV.U32 R20, RZ, RZ, R10 ;  /* 0x000000ffff140224 */ /* 0x001fe400078e000a */
[----:B------:R-:W-:-:S05]  /*12bd0*/  @P0 IMAD.MOV.U32 R21, RZ, RZ, R11 ;  /* 0x000000ffff150224 */ /* 0x000fca00078e000b */
[----:B------:R0:W4:Y:S02]  /*12be0*/  @P0 LDG.E.U8 R17, desc[UR20][R20.64] ;  /* 0x0000001414110981 */ /* 0x000124000c1e1100 */
[----:B0-----:R-:W-:Y:S02]  /*12bf0*/  @P0 IMAD.MOV.U32 R20, RZ, RZ, R7 ;  /* 0x000000ffff140224 */ /* 0x001fe400078e0007 */
[----:B------:R-:W-:Y:S01]  /*12c00*/  @P0 IMAD.MOV.U32 R21, RZ, RZ, R37 ;  /* 0x000000ffff150224 */ /* 0x000fe200078e0025 */
[----:B------:R0:W-:Y:S02]  /*12c10*/  STS.U8 [R6+UR9+0x11480], R18 ;  /* 0x0114801206007988 */ /* 0x0001e40008000009 */
[----:B0-----:R-:W-:Y:S02]  /*12c20*/  PRMT R18, RZ, 0x7610, R18 ;  /* 0x00007610ff127816 */ /* 0x001fe40000000012 */
        /* <DEDUP_REMOVED lines=9> */
[----:B------:R-:W-:-:S05]  /*12cc0*/  @P0 IMAD.MOV.U32 R21, RZ, RZ, R32 ;  /* 0x000000ffff150224 */ /* 0x000fca00078e0020 */
[----:B------:R0:W3:Y:S01]  /*12cd0*/  @P0 LDG.E.U8 R18, desc[UR20][R20.64] ;  /* 0x0000001414120981 */ /* 0x0000e2000c1e1100 */
[----:B------:R-:W1:Y:S01]  /*12ce0*/  S2R R7, SR_TID.X ;  /* 0x0000000000077919 */ /* 0x000e620000002100 */
[----:B0-----:R-:W-:Y:S02]  /*12cf0*/  @P0 IMAD.MOV.U32 R20, RZ, RZ, R27 ;  /* 0x000000ffff140224 */ /* 0x001fe400078e001b */
[----:B------:R-:W-:Y:S01]  /*12d00*/  @P0 IMAD.MOV.U32 R21, RZ, RZ, R29 ;  /* 0x000000ffff150224 */ /* 0x000fe200078e001d */
[----:B-1----:R-:W-:-:S04]  /*12d10*/  LOP3.LUT R7, R7, 0x7f, RZ, 0xc0, !PT ;  /* 0x0000007f07077812 */ /* 0x002fc800078ec0ff */
[----:B------:R-:W-:-:S05]  /*12d20*/  LOP3.LUT R7, R7, 0x20, RZ, 0x3c, !PT ;  /* 0x0000002007077812 */ /* 0x000fca00078e3cff */
[----:B----4-:R0:W-:Y:S02]  /*12d30*/  STS.U8 [R7+UR9+0x10500], R17 ;  /* 0x0105001107007988 */ /* 0x0101e40008000009 */
[----:B0-----:R-:W-:-:S06]  /*12d40*/  PRMT R17, RZ, 0x7610, R17 ;  /* 0x00007610ff117816 */ /* 0x001fcc0000000011 */
        /* <DEDUP_REMOVED lines=14> */
[----:B-1----:R-:W-:-:S06]  /*12e30*/  PRMT R18, RZ, 0x7610, R18 ;  /* 0x00007610ff127816 */ /* 0x002fcc0000000012 */
[----:B------:R0:W3:Y:S01]  /*12e40*/  @P0 LDG.E.U8 R18, desc[UR20][R20.64] ;  /* 0x0000001414120981 */ /* 0x0000e2000c1e1100 */
[----:B------:R-:W1:Y:S01]  /*12e50*/  S2R R8, SR_TID.X ;  /* 0x0000000000087919 */ /* 0x000e620000002100 */
[----:B0-----:R-:W-:Y:S02]  /*12e60*/  @P0 IMAD.MOV.U32 R20, RZ, RZ, R95 ;  /* 0x000000ffff140224 */ /* 0x001fe400078e005f */
[----:B------:R-:W-:Y:S01]  /*12e70*/  @P0 IMAD.MOV.U32 R21, RZ, RZ, R92 ;  /* 0x000000ffff150224 */ /* 0x000fe200078e005c */
[----:B------:R-:W-:Y:S04]  /*12e80*/  STS.U8 [R7+UR9+0x10100], R19 ;  /* 0x0101001307007988 */ /* 0x000fe80008000009 */
[----:B----4-:R0:W-:Y:S01]  /*12e90*/  STS.U8 [R7+UR9+0x11500], R17 ;  /* 0x0115001107007988 */ /* 0x0101e20008000009 */
[----:B-1----:R-:W-:-:S02]  /*12ea0*/  LOP3.LUT R8, R8, 0x7f, RZ, 0xc0, !PT ;  /* 0x0000007f08087812 */ /* 0x002fc400078ec0ff */
[----:B0-----:R-:W-:-:S06]  /*12eb0*/  PRMT R17, RZ, 0x7610, R17 ;  /* 0x00007610ff117816 */ /* 0x001fcc0000000011 */
[----:B------:R0:W4:Y:S01]  /*12ec0*/  @P0 LDG.E.U8 R17, desc[UR20][R20.64] ;  /* 0x0000001414110981 */ /* 0x000122000c1e1100 */
[C---:B------:R-:W-:Y:S02]  /*12ed0*/  LOP3.LUT R9, R8.reuse, 0x40, RZ, 0x3c, !PT ;  /* 0x0000004008097812 */ /* 0x040fe400078e3cff */
[----:B------:R-:W-:Y:S01]  /*12ee0*/  LOP3.LUT R8, R8, 0x30, RZ, 0x3c, !PT ;  /* 0x0000003008087812 */ /* 0x000fe200078e3cff */
        /* <DEDUP_REMOVED lines=14> */
[----:B------:R0:W3:Y:S02]  /*12fd0*/  @P0 LDG.E.U8 R18, desc[UR20][R20.64] ;  /* 0x0000001414120981 */ /* 0x0000e4000c1e1100 */
[----:B0-----:R-:W-:Y:S02]  /*12fe0*/  @P0 IMAD.MOV.U32 R20, RZ, RZ, R105 ;  /* 0x000000ffff140224 */ /* 0x001fe400078e0069 */
[----:B------:R-:W-:Y:S01]  /*12ff0*/  @P0 IMAD.MOV.U32 R21, RZ, RZ, R104 ;  /* 0x000000ffff150224 */ /* 0x000fe200078e0068 */
        /* <DEDUP_REMOVED lines=61> */
[----:B----4-:R0:W-:Y:S01]  /*133d0*/  STS.U8 [R9+UR9+0x11600], R17 ;  /* 0x0116001109007988 */ /* 0x0101e20008000009 */
[----:B-1----:R-:W-:Y:S02]  /*133e0*/  LOP3.LUT R10, R10, 0x7f, RZ, 0xc0, !PT ;  /* 0x0000007f0a0a7812 */ /* 0x002fe400078ec0ff */
        /* <DEDUP_REMOVED lines=60> */
[----:B------:R-:W-:Y:S02]  /*137b0*/  @P0 IMAD.MOV.U32 R21, RZ, RZ, R137 ;  /* 0x000000ffff150224 */ /* 0x000fe400078e0089 */
        /* <DEDUP_REMOVED lines=15> */
[----:B0-----:R-:W-:Y:S01]  /*138b0*/  PRMT R21, RZ, 0x7610, R21 ;  /* 0x00007610ff157816 */ /* 0x001fe20000000015 */
[----:B-1----:R-:W-:Y:S01]  /*138c0*/  @P0 IMAD.MOV.U32 R18, RZ, RZ, R123 ;  /* 0x000000ffff120224 */ /* 0x002fe200078e007b */
[----:B------:R-:W-:-:S04]  /*138d0*/  PRMT R20, RZ, 0x7610, R20 ;  /* 0x00007610ff147816 */ /* 0x000fc80000000014 */
[----:B------:R0:W3:Y:S02]  /*138e0*/  @P0 LDG.E.U8 R21, desc[UR20][R18.64] ;  /* 0x0000001412150981 */ /* 0x0000e4000c1e1100 */
[----:B0-----:R-:W-:Y:S02]  /*138f0*/  @P0 IMAD.MOV.U32 R18, RZ, RZ, R120 ;  /* 0x000000ffff120224 */ /* 0x001fe400078e0078 */
[----:B------:R-:W-:-:S05]  /*13900*/  @P0 IMAD.MOV.U32 R19, RZ, RZ, R119 ;  /* 0x000000ffff130224 */ /* 0x000fca00078e0077 */
[----:B------:R0:W3:Y:S02]  /*13910*/  @P0 LDG.E.U8 R20, desc[UR20][R18.64] ;  /* 0x0000001412140981 */ /* 0x0000e4000c1e1100 */
[----:B0-----:R-:W-:Y:S02]  /*13920*/  PRMT R19, RZ, 0x7610, R19 ;  /* 0x00007610ff137816 */ /* 0x001fe40000000013 */
[----:B------:R-:W-:Y:S01]  /*13930*/  PRMT R18, RZ, 0x7610, R18 ;  /* 0x00007610ff127816 */ /* 0x000fe20000000012 */
[----:B----4-:R0:W-:Y:S02]  /*13940*/  STS.U8 [R11+UR9+0x11700], R17 ;  /* 0x011700110b007988 */ /* 0x0101e40008000009 */
[----:B0-----:R-:W-:Y:S02]  /*13950*/  @P0 IMAD.MOV.U32 R17, RZ, RZ, R121 ;  /* 0x000000ffff110224 */ /* 0x001fe400078e0079 */
[----:B------:R-:W-:Y:S01]  /*13960*/  @P0 IMAD.MOV.U32 R23, RZ, RZ, R88 ;  /* 0x000000ffff170224 */ /* 0x000fe200078e0058 */
[----:B--2---:R0:W-:Y:S02]  /*13970*/  STS.U8 [R11+UR9+0x11b00], R16 ;  /* 0x011b00100b007988 */ /* 0x0041e40008000009 */
[----:B0-----:R-:W-:-:S05]  /*13980*/  @P0 IMAD.MOV.U32 R16, RZ, RZ, R122 ;  /* 0x000000ffff100224 */ /* 0x001fca00078e007a */
[----:B------:R0:W2:Y:S02]  /*13990*/  @P0 LDG.E.U8 R19, desc[UR20][R16.64] ;  /* 0x0000001410130981 */ /* 0x0000a4000c1e1100 */
[----:B0-----:R-:W-:Y:S02]  /*139a0*/  @P0 IMAD.MOV.U32 R16, RZ, RZ, R98 ;  /* 0x000000ffff100224 */ /* 0x001fe400078e0062 */
[----:B------:R-:W-:Y:S01]  /*139b0*/  @P0 IMAD.MOV.U32 R17, RZ, RZ, R97 ;  /* 0x000000ffff110224 */ /* 0x000fe200078e0061 */
[----:B---3--:R-:W-:Y:S04]  /*139c0*/  STS.U8 [R11+UR9+0x11f00], R13 ;  /* 0x011f000d0b007988 */ /* 0x008fe80008000009 */
[----:B------:R0:W3:Y:S04]  /*139d0*/  @P0 LDG.E.U8 R18, desc[UR20][R16.64] ;  /* 0x0000001410120981 */ /* 0x0000e8000c1e1100 */
[----:B------:R1:W-:Y:S01]  /*139e0*/  STS.U8 [R12+UR9+0x11f80], R22 ;  /* 0x011f80160c007988 */ /* 0x0003e20008000009 */
[----:B0-----:R-:W-:Y:S01]  /*139f0*/  PRMT R17, RZ, 0x7610, R17 ;  /* 0x00007610ff117816 */ /* 0x001fe20000000011 */
[----:B-1----:R-:W-:-:S02]  /*13a00*/  @P0 IMAD.MOV.U32 R22, RZ, RZ, R155 ;  /* 0x000000ffff160224 */ /* 0x002fc400078e009b */
[----:B------:R0:W-:Y:S01]  /*13a10*/  STS.U8 [R12+UR9+0x10380], R21 ;  /* 0x010380150c007988 */ /* 0x0001e20008000009 */
[----:B------:R-:W-:Y:S02]  /*13a20*/  PRMT R16, RZ, 0x7610, R16 ;  /* 0x00007610ff107816 */ /* 0x000fe40000000010 */
[----:B------:R-:W-:Y:S01]  /*13a30*/  PRMT R13, RZ, 0x7610, R13 ;  /* 0x00007610ff0d7816 */ /* 0x000fe2000000000d */
[----:B------:R1:W4:Y:S01]  /*13a40*/  @P0 LDG.E.U8 R17, desc[UR20][R22.64] ;  /* 0x0000001416110981 */ /* 0x000322000c1e1100 */
[----:B0-----:R-:W-:-:S03]  /*13a50*/  @P0 IMAD.MOV.U32 R21, RZ, RZ, R163 ;  /* 0x000000ffff150224 */ /* 0x001fc600078e00a3 */
[----:B------:R0:W-:Y:S01]  /*13a60*/  STS.U8 [R12+UR9+0x10780], R20 ;  /* 0x010780140c007988 */ /* 0x0001e20008000009 */
[----:B-1----:R-:W-:Y:S02]  /*13a70*/  @P0 IMAD.MOV.U32 R22, RZ, RZ, R164 ;  /* 0x000000ffff160224 */ /* 0x002fe400078e00a4 */
[----:B------:R-:W-:-:S05]  /*13a80*/  @P0 IMAD.MOV.U32 R23, RZ, RZ, R165 ;  /* 0x000000ffff170224 */ /* 0x000fca00078e00a5 */
[----:B------:R-:W4:Y:S01]  /*13a90*/  @P0 LDG.E.U8 R16, desc[UR20][R22.64] ;  /* 0x0000001416100981 */ /* 0x000f22000c1e1100 */
[----:B0-----:R-:W-:-:S05]  /*13aa0*/  @P0 IMAD.MOV.U32 R20, RZ, RZ, R162 ;  /* 0x000000ffff140224 */ /* 0x001fca00078e00a2 */
[----:B------:R-:W4:Y:S01]  /*13ab0*/  @P0 LDG.E.U8 R13, desc[UR20][R20.64] ;  /* 0x00000014140d0981 */ /* 0x000f22000c1e1100 */
[----:B------:R-:W-:-:S04]  /*13ac0*/  ISETP.NE.U32.AND P0, PT, RZ, UR7, PT ;  /* 0x00000007ff007c0c */ /* 0x000fc8000bf05070 */
[C---:B------:R-:W-:Y:S02]  /*13ad0*/  ISETP.LT.OR P1, PT, R161.reuse, 0x80, P0 ;  /* 0x00000080a100780c */ /* 0x040fe40000721670 */
[----:B------:R-:W-:Y:S01]  /*13ae0*/  ISETP.GE.AND P2, PT, R161, 0x100, PT ;  /* 0x00000100a100780c */ /* 0x000fe20003f46270 */
[----:B--2---:R0:W-:Y:S04]  /*13af0*/  STS.U8 [R12+UR9+0x10b80], R19 ;  /* 0x010b80130c007988 */ /* 0x0041e80008000009 */
[----:B---3--:R0:W-:Y:S04]  /*13b00*/  STS.U8 [R12+UR9+0x10f80], R18 ;  /* 0x010f80120c007988 */ /* 0x0081e80008000009 */
[----:B----4-:R0:W-:Y:S04]  /*13b10*/  STS.U8 [R12+UR9+0x11380], R17 ;  /* 0x011380110c007988 */ /* 0x0101e80008000009 */
[----:B------:R0:W-:Y:S04]  /*13b20*/  STS.U8 [R12+UR9+0x11780], R16 ;  /* 0x011780100c007988 */ /* 0x0001e80008000009 */
[----:B------:R0:W-:Y:S01]  /*13b30*/  STS.U8 [R12+UR9+0x11b80], R13 ;  /* 0x011b800d0c007988 */ /* 0x0001e20008000009 */
[----:B------:R1:W-:Y:S06]  /*13b40*/  MEMBAR.ALL.CTA ;  /* 0x0000000000007992 */ /* 0x0003ec0000008000 */
[----:B-1----:R-:W1:Y:S02]  /*13b50*/  FENCE.VIEW.ASYNC.S ;  /* 0x00000000000073c6 */ /* 0x002e640000000000 */
[----:B-1----:R-:W-:Y:S06]  /*13b60*/  BAR.SYNC.DEFER_BLOCKING 0x0 ;  /* 0x0000000000007b1d */ /* 0x002fec0000010000 */
[----:B------:R-:W-:Y:S05]  /*13b70*/  @P1 BRA `(.L_x_6) ;  /* 0x0000000000d81947 */ /* 0x000fea0003800000 */
[----:B------:R-:W-:Y:S02]  /*13b80*/  USHF.R.U32.HI UR14, URZ, 0x4, UR9 ;  /* 0x00000004ff0e7899 */ /* 0x000fe40008011609 */
[----:B------:R-:W-:Y:S02]  /*13b90*/  UIADD3 UR5, UPT, UPT, UR9, 0x10000, URZ ;  /* 0x0001000009057890 */ /* 0x000fe4000fffe0ff */
[----:B------:R-:W-:Y:S02]  /*13ba0*/  USGXT.U32 UR14, UR14, 0xe ;  /* 0x0000000e0e0e789a */ /* 0x000fe40008000000 */
[----:B------:R-:W-:Y:S02]  /*13bb0*/  USHF.R.U32.HI UR5, URZ, 0x4, UR5 ;  /* 0x00000004ff057899 */ /* 0x000fe40008011605 */
[----:B------:R-:W-:Y:S02]  /*13bc0*/  UIADD3 UR34, UP1, UPT, UR14, 0x100, URZ ;  /* 0x000001000e227890 */ /* 0x000fe4000ff3e0ff */
[----:B------:R-:W-:Y:S01]  /*13bd0*/  USGXT.U32 UR12, UR5, 0xe ;  /* 0x0000000e050c789a */ /* 0x000fe20008000000 */
[----:B------:R-:W-:Y:S01]  /*13be0*/  UMOV UR4, URZ ;  /* 0x000000ff00047c82 */ /* 0x000fe20008000000 */
[----:B------:R-:W-:Y:S01]  /*13bf0*/  UMOV UR6, URZ ;  /* 0x000000ff00067c82 */ /* 0x000fe20008000000 */
[----:B------:R-:W-:-:S02]  /*13c00*/  UIADD3.X UR35, UPT, UPT, UR4, 0x40004040, URZ, UP1, !UPT ;  /* 0x4000404004237890 */ /* 0x000fc40008ffe4ff */
[----:B------:R-:W-:Y:S01]  /*13c10*/  UIADD3 UR32, UP1, UPT, UR12, 0x2, URZ ;  /* 0x000000020c207890 */ /* 0x000fe2000ff3e0ff */
[----:B------:R-:W-:Y:S01]  /*13c20*/  UMOV UR4, UR11 ;  /* 0x0000000b00047c82 */ /* 0x000fe20008000000 */
[----:B------:R-:W-:Y:S02]  /*13c30*/  UMOV UR5, URZ ;  /* 0x000000ff00057c82 */ /* 0x000fe40008000000 */
[----:B------:R-:W-:Y:S01]  /*13c40*/  UIADD3.X UR33, UPT, UPT, UR6, 0x40004040, URZ, UP1, !UPT ;  /* 0x4000404006217890 */ /* 0x000fe20008ffe4ff */
[----:B------:R-:W-:Y:S01]  /*13c50*/  UMOV UR25, UR4 ;  /* 0x0000000400197c82 */ /* 0x000fe20008000000 */
[----:B------:R-:W-:Y:S02]  /*13c60*/  UIADD3.64 UR4, UPT, UPT, UR34, 0x100, URZ ;  /* 0x0000010022047897 */ /* 0x000fe4000fffe0ff */
[----:B------:R-:W-:Y:S02]  /*13c70*/  UIADD3.64 UR6, UPT, UPT, UR32, 0x2, URZ ;  /* 0x0000000220067897 */ /* 0x000fe4000fffe0ff */
[----:B------:R-:W-:-:S02]  /*13c80*/  UIADD3.64 UR16, UPT, UPT, UR34, 0x200, URZ ;  /* 0x0000020022107897 */ /* 0x000fc4000fffe0ff */
[----:B------:R-:W-:Y:S02]  /*13c90*/  UIADD3.64 UR18, UPT, UPT, UR32, 0x4, URZ ;  /* 0x0000000420127897 */ /* 0x000fe4000fffe0ff */
[----:B------:R-:W-:Y:S02]  /*13ca0*/  UIADD3 UR24, UPT, UPT, UR8, 0x40, URZ ;  /* 0x0000004008187890 */ /* 0x000fe4000fffe0ff */
[----:B------:R-:W-:Y:S02]  /*13cb0*/  UIADD3.64 UR22, UPT, UPT, UR34, 0x300, URZ ;  /* 0x0000030022167897 */ /* 0x000fe4000fffe0ff */
[----:B------:R-:W-:Y:S02]  /*13cc0*/  UIADD3 UR46, UPT, UPT, UR8, 0x40, URZ ;  /* 0x00000040082e7890 */ /* 0x000fe4000fffe0ff */
[----:B------:R-:W-:Y:S02]  /*13cd0*/  UIADD3.64 UR26, UPT, UPT, UR34, 0x400, URZ ;  /* 0x00000400221a7897 */ /* 0x000fe4000fffe0ff */
[----:B------:R-:W-:-:S02]  /*13ce0*/  UIADD3 UR47, UPT, UPT, UR8, 0x40, URZ ;  /* 0x00000040082f7890 */ /* 0x000fc4000fffe0ff */
[----:B------:R-:W-:Y:S01]  /*13cf0*/  UIADD3.64 UR28, UPT, UPT, UR34, 0x500, URZ ;  /* 0x00000500221c7897 */ /* 0x000fe2000fffe0ff */
[----:B------:R-:W-:Y:S01]  /*13d00*/  UMOV UR36, 0x0 ;  /* 0x0000000000247882 */ /* 0x000fe20000000000 */
[----:B------:R-:W-:Y:S01]  /*13d10*/  UMOV UR37, 0x8108490 ;  /* 0x0810849000257882 */ /* 0x000fe20000000000 */
[----:B------:R-:W-:Y:S01]  /*13d20*/  UIADD3 UR52, UPT, UPT, UR8, 0x40, URZ ;  /* 0x0000004008347890 */ /* 0x000fe2000fffe0ff */
[----:B------:R-:W-:Y:S01]  /*13d30*/  UMOV UR15, 0x40004040 ;  /* 0x40004040000f7882 */ /* 0x000fe20000000000 */
[----:B------:R-:W-:Y:S01]  /*13d40*/  UIADD3.64 UR30, UPT, UPT, UR34, 0x600, URZ ;  /* 0x00000600221e7897 */ /* 0x000fe2000fffe0ff */
[----:B------:R-:W-:Y:S01]  /*13d50*/  UMOV UR13, 0x40004040 ;  /* 0x40004040000d7882 */ /* 0x000fe20000000000 */
[----:B------:R-:W-:Y:S01]  /*13d60*/  UMOV UR38, 0x0 ;  /* 0x0000000000267882 */ /* 0x000fe20000000000 */
[----:B------:R-:W-:Y:S01]  /*13d70*/  UMOV UR39, 0x8108490 ;  /* 0x0810849000277882 */ /* 0x000fe20000000000 */
[----:B------:R-:W-:Y:S01]  /*13d80*/  UMOV UR40, 0x0 ;  /* 0x0000000000287882 */ /* 0x000fe20000000000 */
[----:B------:R-:W-:Y:S01]  /*13d90*/  UMOV UR41, 0x8108490 ;  /* 0x0810849000297882 */ /* 0x000fe20000000000 */
[----:B------:R1:W-:Y:S01]  /*13da0*/  UTCQMMA gdesc[UR14], gdesc[UR12], tmem[UR8], tmem[UR36], idesc[UR37], !UPT ;  /* 0x00ff240c0e0075ea */ /* 0x0003e2000f800308 */
[----:B------:R-:W-:Y:S01]  /*13db0*/  UMOV UR42, 0x0 ;  /* 0x00000000002a7882 */ /* 0x000fe20000000000 */
[----:B------:R-:W-:Y:S01]  /*13dc0*/  UMOV UR43, 0x8108490 ;  /* 0x08108490002b7882 */ /* 0x000fe20000000000 */
[----:B------:R1:W-:Y:S01]  /*13dd0*/  UTCQMMA gdesc[UR34], gdesc[UR32], tmem[UR8], tmem[UR38], idesc[UR39], UPT ;  /* 0x00ff2620220075ea */ /* 0x0003e2000b800308 */
        /* <DEDUP_REMOVED lines=8> */
[----:B------:R1:W-:Y:S01]  /*13e60*/  UTCQMMA gdesc[UR22], gdesc[UR12], tmem[UR24], tmem[UR44], idesc[UR45], !UPT ;  /* 0x00ff2c0c160075ea */ /* 0x0003e2000f800318 */
[----:B------:R-:W-:Y:S01]  /*13e70*/  UMOV UR54, 0x0 ;  /* 0x0000000000367882 */ /* 0x000fe20000000000 */
[----:B------:R-:W-:Y:S01]  /*13e80*/  UMOV UR55, 0x8108490 ;  /* 0x0810849000377882 */ /* 0x000fe20000000000 */
[----:B------:R1:W-:Y:S01]  /*13e90*/  UTCQMMA gdesc[UR26], gdesc[UR32], tmem[UR46], tmem[UR48], idesc[UR49], UPT ;  /* 0x00ff30201a0075ea */ /* 0x0003e2000b80032e */
[----:B------:R1:W-:Y:S01]  /*13ea0*/  UTCQMMA gdesc[UR28], gdesc[UR6], tmem[UR47], tmem[UR50], idesc[UR51], UPT ;  /* 0x00ff32061c0075ea */ /* 0x0003e2000b80032f */
[----:B------:R1:W-:Y:S01]  /*13eb0*/  UTCQMMA gdesc[UR30], gdesc[UR18], tmem[UR52], tmem[UR54], idesc[UR55], UPT ;  /* 0x00ff36121e0075ea */ /* 0x0003e2000b800334 */
[----:B------:R1:W-:Y:S01]  /*13ec0*/  UTCBAR [UR25], URZ ;  /* 0x000000ff190073e9 */ /* 0x0003e200080000ff */
[----:B------:R-:W-:Y:S01]  /*13ed0*/  NOP ;  /* 0x0000000000007918 */ /* 0x000fe20000000000 */
.L_x_6:
[----:B-1----:R-:W-:Y:S01]  /*13ee0*/  UMOV UR4, URZ ;  /* 0x000000ff00047c82 */ /* 0x002fe20008000000 */
[----:B------:R-:W-:Y:S05]  /*13ef0*/  @!P2 BRA `(.L_x_7) ;  /* 0x000001200090a947 */ /* 0x000fea0003800000 */
[----:B0-----:R-:W-:Y:S01]  /*13f00*/  SHF.R.S32.HI R13, RZ, 0x1f, R161 ;  /* 0x0000001fff0d7819 */ /* 0x001fe200000114a1 */
[----:B------:R-:W-:Y:S01]  /*13f10*/  UIADD3 UR4, UPT, UPT, UR9, 0x8000, URZ ;  /* 0x0000800009047890 */ /* 0x000fe2000fffe0ff */
[----:B------:R-:W-:Y:S01]  /*13f20*/  IMAD.MOV.U32 R17, RZ, RZ, RZ ;  /* 0x000000ffff117224 */ /* 0x000fe200078e00ff */
[----:B------:R-:W-:Y:S01]  /*13f30*/  UIADD3 UR5, UPT, UPT, UR9, 0x12000, URZ ;  /* 0x0001200009057890 */ /* 0x000fe2000fffe0ff */
[----:B------:R-:W-:Y:S01]  /*13f40*/  LEA.HI R13, R13, R161, RZ, 0x7 ;  /* 0x000000a10d0d7211 */ /* 0x000fe200078f38ff */
[----:B------:R-:W-:Y:S02]  /*13f50*/  USHF.R.U32.HI UR4, URZ, 0x4, UR4 ;  /* 0x00000004ff047899 */ /* 0x000fe40008011604 */
[----:B------:R-:W-:Y:S01]  /*13f60*/  USHF.R.U32.HI UR5, URZ, 0x4, UR5 ;  /* 0x00000004ff057899 */ /* 0x000fe20008011605 */
[----:B------:R-:W-:Y:S01]  /*13f70*/  SHF.R.S32.HI R16, RZ, 0x7, R13 ;  /* 0x00000007ff107819 */ /* 0x000fe2000001140d */
[----:B-----5:R-:W-:Y:S01]  /*13f80*/  IMAD.SHL.U32 R13, R14, 0x80, RZ ;  /* 0x000000800e0d7824 */ /* 0x020fe200078e00ff */
[----:B------:R-:W-:Y:S01]  /*13f90*/  USGXT.U32 UR14, UR4, 0xe ;  /* 0x0000000e040e789a */ /* 0x000fe20008000000 */
[----:B------:R-:W-:Y:S01]  /*13fa0*/  IMAD.SHL.U32 R14, R15, 0x80, RZ ;  /* 0x000000800f0e7824 */ /* 0x000fe200078e00ff */
[----:B------:R-:W-:Y:S01]  /*13fb0*/  VIMNMX R16, PT, PT, R16, 0x2, !PT ;  /* 0x0000000210107848 */ /* 0x000fe20007fe0100 */
[----:B------:R-:W-:-:S02]  /*13fc0*/  USGXT.U32 UR12, UR5, 0xe ;  /* 0x0000000e050c789a */ /* 0x000fc40008000000 */
[----:B------:R-:W-:Y:S02]  /*13fd0*/  UIADD3 UR22, UP1, UPT, UR14, 0x100, URZ ;  /* 0x000001000e167890 */ /* 0x000fe4000ff3e0ff */
[----:B------:R-:W-:Y:S01]  /*13fe0*/  VIADD R15, R16, 0xfffffffe ;  /* 0xfffffffe100f7836 */ /* 0x000fe20000000000 */
[----:B------:R-:W-:Y:S01]  /*13ff0*/  UIADD3 UR24, UP2, UPT, UR12, 0x2, URZ ;  /* 0x000000020c187890 */ /* 0x000fe2000ff5e0ff */
[----:B------:R-:W-:Y:S01]  /*14000*/  SHF.R.S32.HI R16, RZ, 0x1f, R14 ;  /* 0x0000001fff107819 */ /* 0x000fe2000001140e */
[----:B------:R-:W-:Y:S01]  /*14010*/  UMOV UR4, URZ ;  /* 0x000000ff00047c82 */ /* 0x000fe20008000000 */
[----:B------:R-:W-:Y:S01]  /*14020*/  UMOV UR5, URZ ;  /* 0x000000ff00057c82 */ /* 0x000fe20008000000 */
[----:B------:R0:W-:Y:S01]  /*14030*/  STL [R1+0xb6c], R15 ;  /* 0x000b6c0f01007387 */ /* 0x0001e20000100800 */
[----:B------:R-:W-:Y:S02]  /*14040*/  UIADD3.X UR23, UPT, UPT, UR4, 0x40004040, URZ, UP1, !UPT ;  /* 0x4000404004177890 */ /* 0x000fe40008ffe4ff */
[----:B------:R-:W-:Y:S01]  /*14050*/  UIADD3.X UR25, UPT, UPT, UR5, 0x40004040, URZ, UP2, !UPT ;  /* 0x4000404005197890 */ /* 0x000fe200097fe4ff */
[----:B------:R1:W-:Y:S01]  /*14060*/  STL [R1+0xb54], RZ ;  /* 0x000b54ff01007387 */ /* 0x0003e20000100800 */
[----:B------:R-:W-:Y:S01]  /*14070*/  UMOV UR18, 0x1 ;  /* 0x0000000100127882 */ /* 0x000fe20000000000 */
[----:B------:R-:W-:-:S02]  /*14080*/  UIADD3.64 UR26, UPT, UPT, UR22, 0x100, URZ ;  /* 0x00000100161a7897 */ /* 0x000fc4000fffe0ff */
[----:B------:R-:W-:Y:S01]  /*14090*/  UIADD3.64 UR28, UPT, UPT, UR24, 0x2, URZ ;  /* 0x00000002181c7897 */ /* 0x000fe2000fffe0ff */
[----:B0-----:R-:W-:Y:S01]  /*140a0*/  SHF.R.S32.HI R15, RZ, 0x1f, R13 ;  /* 0x0000001fff0f7819 */ /* 0x001fe2000001140d */
[----:B------:R-:W-:Y:S02]  /*140b0*/  UIADD3.64 UR30, UPT, UPT, UR22, 0x200, URZ ;  /* 0x00000200161e7897 */ /* 0x000fe4000fffe0ff */
[----:B------:R-:W-:Y:S02]  /*140c0*/  UIADD3.64 UR32, UPT, UPT, UR24, 0x4, URZ ;  /* 0x0000000418207897 */ /* 0x000fe4000fffe0ff */
[----:B------:R-:W-:Y:S02]  /*140d0*/  UIADD3.64 UR34, UPT, UPT, UR22, 0x300, URZ ;  /* 0x0000030016227897 */ /* 0x000fe4000fffe0ff */
[----:B------:R-:W-:Y:S02]  /*140e0*/  UIADD3.64 UR36, UPT, UPT, UR22, 0x400, URZ ;  /* 0x0000040016247897 */ /* 0x000fe4000fffe0ff */
[----:B------:R-:W-:-:S02]  /*140f0*/  UIADD3.64 UR38, UPT, UPT, UR22, 0x500, URZ ;  /* 0x0000050016267897 */ /* 0x000fc4000fffe0ff */
[----:B------:R-:W-:Y:S01]  /*14100*/  UIADD3.64 UR40, UPT, UPT, UR22, 0x600, URZ ;  /* 0x0000060016287897 */ /* 0x000fe2000fffe0ff */
[----:B-1----:R-:W-:-:S11]  /*14110*/  UMOV UR13, 0x40004040 ;  /* 0x40004040000d7882 */ /* 0x002fd60000000000 */
.L_x_10:
[----:B------:R-:W2:Y:S04]  /*14120*/  LDL.LU R36, [R1+0x3bc] ;  /* 0x0003bc0001247983 */ /* 0x000ea80000300800 */
[----:B------:R-:W3:Y:S04]  /*14130*/  LDL.LU R30, [R1+0x630] ;  /* 0x00063000011e7983 */ /* 0x000ee80000300800 */
[----:B------:R-:W4:Y:S04]  /*14140*/  LDL.LU R35, [R1+0x62c] ;  /* 0x00062c0001237983 */ /* 0x000f280000300800 */
[----:B-----5:R-:W5:Y:S04]  /*14150*/  LDL.LU R34, [R1+0x628] ;  /* 0x0006280001227983 */ /* 0x020f680000300800 */
[----:B------:R-:W5:Y:S04]  /*14160*/  LDL.LU R33, [R1+0x624] ;  /* 0x0006240001217983 */ /* 0x000f680000300800 */
        /* <DEDUP_REMOVED lines=12> */
[----:B-1----:R-:W5:Y:S04]  /*14230*/  LDL.LU R16, [R1+0x618] ;  /* 0x0006180001107983 */ /* 0x002f680000300800 */
[----:B------:R-:W5:Y:S01]  /*14240*/  LDL.LU R22, [R1+0x5f4] ;  /* 0x0005f40001167983 */ /* 0x000f620000300800 */
[----:B------:R-:W-:Y:S01]  /*14250*/  IMAD.U32 R17, R17, -0x80000000, RZ ;  /* 0x8000000011117824 */ /* 0x000fe200078e00ff */
[----:B--2---:R-:W-:-:S02]  /*14260*/  IADD3 R36, P2, PT, R14, R36, RZ ;  /* 0x000000240e247210 */ /* 0x004fc40007f5e0ff */
[C---:B---3--:R-:W-:Y:S02]  /*14270*/  IADD3 R30, P3, PT, R14.reuse, R30, RZ ;  /* 0x0000001e0e1e7210 */ /* 0x048fe40007f7e0ff */
[----:B----4-:R-:W-:-:S03]  /*14280*/  IADD3 R35, P4, PT, R14, R35, RZ ;  /* 0x000000230e237210 */ /* 0x010fc60007f9e0ff */
[----:B------:R0:W-:Y:S01]  /*14290*/  STL [R1+0x630], R30 ;  /* 0x0006301e01007387 */ /* 0x0001e20000100800 */
[----:B-----5:R-:W-:-:S03]  /*142a0*/  IADD3 R34, P6, PT, R14, R34, RZ ;  /* 0x000000220e227210 */ /* 0x020fc60007fde0ff */
[----:B------:R-:W-:Y:S01]  /*142b0*/  STL [R1+0x3bc], R36 ;  /* 0x0003bc2401007387 */ /* 0x000fe20000100800 */
[----:B------:R-:W-:-:S03]  /*142c0*/  IADD3 R33, P1, PT, R14, R33, RZ ;  /* 0x000000210e217210 */ /* 0x000fc60007f3e0ff */
[----:B------:R-:W-:Y:S01]  /*142d0*/  STL [R1+0x62c], R35 ;  /* 0x00062c2301007387 */ /* 0x000fe20000100800 */
[----:B0-----:R-:W-:-:S03]  /*142e0*/  SHF.R.S32.HI R30, RZ, 0x1f, R14 ;  /* 0x0000001fff1e7819 */ /* 0x001fc6000001140e */
[----:B------:R-:W-:Y:S02]  /*142f0*/  STL [R1+0x628], R34 ;  /* 0x0006282201007387 */ /* 0x000fe40000100800 */
[----:B------:R-:W-:Y:S01]  /*14300*/  IMAD.X R32, R30, 0x1, R32, P2 ;  /* 0x000000011e207824 */ /* 0x000fe200010e0620 */
[----:B------:R-:W-:Y:S01]  /*14310*/  IADD3 R31, P2, PT, R14, R31, RZ ;  /* 0x0000001f0e1f7210 */ /* 0x000fe20007f5e0ff */
[----:B------:R-:W-:Y:S01]  /*14320*/  STL [R1+0x624], R33 ;  /* 0x0006242101007387 */ /* 0x000fe20000100800 */
[----:B------:R-:W-:-:S03]  /*14330*/  IMAD.X R29, R30, 0x1, R29, P3 ;  /* 0x000000011e1d7824 */ /* 0x000fc600018e061d */
[----:B------:R-:W-:Y:S01]  /*14340*/  STL [R1+0x39c], R32 ;  /* 0x00039c2001007387 */ /* 0x000fe20000100800 */
[----:B------:R-:W-:-:S03]  /*14350*/  IADD3 R28, P3, PT, R14, R28, RZ ;  /* 0x0000001c0e1c7210 */ /* 0x000fc60007f7e0ff */
[----:B------:R-:W-:Y:S01]  /*14360*/  STL [R1+0x620], R31 ;  /* 0x0006201f01007387 */ /* 0x000fe20000100800 */
[----:B------:R-:W-:-:S03]  /*14370*/  IMAD.X R27, R30, 0x1, R27, P4 ;  /* 0x000000011e1b7824 */ /* 0x000fc600020e061b */
[----:B------:R-:W-:Y:S01]  /*14380*/  STL [R1+0x3b8], R29 ;  /* 0x0003b81d01007387 */ /* 0x000fe20000100800 */
[----:B------:R-:W-:-:S03]  /*14390*/  IADD3 R26, P4, PT, R14, R26, RZ ;  /* 0x0000001a0e1a7210 */ /* 0x000fc60007f9e0ff */
[----:B------:R-:W-:Y:S01]  /*143a0*/  STL [R1+0x61c], R28 ;  /* 0x00061c1c01007387 */ /* 0x000fe20000100800 */
[----:B------:R-:W-:-:S05]  /*143b0*/  IMAD.X R21, R30, 0x1, R21, P6 ;  /* 0x000000011e157824 */ /* 0x000fca00030e0615 */
[----:B------:R0:W-:Y:S01]  /*143c0*/  STL [R1+0x3b0], R21 ;  /* 0x0003b01501007387 */ /* 0x0001e20000100800 */
[----:B------:R-:W-:-:S03]  /*143d0*/  IMAD.X R20, R30, 0x1, R20, P1 ;  /* 0x000000011e147824 */ /* 0x000fc600008e0614 */
[----:B------:R-:W-:Y:S01]  /*143e0*/  STL [R1+0x3b4], R27 ;  /* 0x0003b41b01007387 */ /* 0x000fe20000100800 */
[----:B------:R-:W-:-:S03]  /*143f0*/  IADD3 R25, P6, PT, R14, R25, RZ ;  /* 0x000000190e197210 */ /* 0x000fc60007fde0ff */
[----:B0-----:R-:W2:Y:S01]  /*14400*/  LDL.LU R21, [R1+0x610] ;  /* 0x0006100001157983 */ /* 0x001ea20000300800 */
[----:B------:R-:W-:-:S03]  /*14410*/  IMAD.X R19, R30, 0x1, R19, P2 ;  /* 0x000000011e137824 */ /* 0x000fc600010e0613 */
[----:B------:R-:W-:Y:S04]  /*14420*/  STL [R1+0x614], R26 ;  /* 0x0006141a01007387 */ /* 0x000fe80000100800 */
[----:B------:R0:W-:Y:S04]  /*14430*/  STL [R1+0x3a0], R20 ;  /* 0x0003a01401007387 */ /* 0x0001e80000100800 */
[----:B0-----:R-:W3:Y:S01]  /*14440*/  LDL.LU R20, [R1+0x5ec] ;  /* 0x0005ec0001147983 */ /* 0x001ee20000300800 */
[----:B------:R-:W-:-:S03]  /*14450*/  IADD3 R24, P1, PT, R14, R24, RZ ;  /* 0x000000180e187210 */ /* 0x000fc60007f3e0ff */
[----:B------:R-:W-:Y:S04]  /*14460*/  STL [R1+0x60c], R25 ;  /* 0x00060c1901007387 */ /* 0x000fe80000100800 */
[----:B------:R0:W-:Y:S04]  /*14470*/  STL [R1+0x398], R19 ;  /* 0x0003981301007387 */ /* 0x0001e80000100800 */
[----:B0-----:R-:W4:Y:S01]  /*14480*/  LDL.LU R19, [R1+0x608] ;  /* 0x0006080001137983 */ /* 0x001f220000300800 */
[----:B------:R-:W-:Y:S01]  /*14490*/  IMAD.X R16, R30, 0x1, R16, P3 ;  /* 0x000000011e107824 */ /* 0x000fe200018e0610 */
[----:B------:R-:W-:-:S02]  /*144a0*/  IADD3 R23, P2, PT, R14, R23, RZ ;  /* 0x000000170e177210 */ /* 0x000fc40007f5e0ff */
[----:B------:R-:W-:Y:S01]  /*144b0*/  STL [R1+0x604], R24 ;  /* 0x0006041801007387 */ /* 0x000fe20000100800 */
[----:B------:R-:W-:-:S03]  /*144c0*/  IADD3 R22, P3, PT, R14, R22, RZ ;  /* 0x000000160e167210 */ /* 0x000fc60007f7e0ff */
[----:B------:R0:W-:Y:S04]  /*144d0*/  STL [R1+0x618], R16 ;  /* 0x0006181001007387 */ /* 0x0001e80000100800 */
[----:B0-----:R-:W5:Y:S04]  /*144e0*/  LDL.LU R16, [R1+0x5e4] ;  /* 0x0005e40001107983 */ /* 0x001f680000300800 */
[----:B------:R-:W-:Y:S04]  /*144f0*/  STL [R1+0x5fc], R23 ;  /* 0x0005fc1701007387 */ /* 0x000fe80000100800 */
[----:B------:R-:W5:Y:S04]  /*14500*/  LDL.LU R45, [R1+0x600] ;  /* 0x00060000012d7983 */ /* 0x000f680000300800 */
[----:B------:R-:W5:Y:S04]  /*14510*/  LDL.LU R44, [R1+0x5dc] ;  /* 0x0005dc00012c7983 */ /* 0x000f680000300800 */
[----:B------:R-:W5:Y:S04]  /*14520*/  LDL.LU R43, [R1+0x5f8] ;  /* 0x0005f800012b7983 */ /* 0x000f680000300800 */
[----:B------:R0:W-:Y:S04]  /*14530*/  STL [R1+0x5f4], R22 ;  /* 0x0005f41601007387 */ /* 0x0001e80000100800 */
        /* <DEDUP_REMOVED lines=16> */
[----:B0-----:R-:W5:Y:S04]  /*14640*/  LDL.LU R22, [R1+0x594] ;  /* 0x0005940001167983 */ /* 0x001f680000300800 */
[----:B------:R-:W5:Y:S01]  /*14650*/  LDL.LU R25, [R1+0x5b0] ;  /* 0x0005b00001197983 */ /* 0x000f620000300800 */
[----:B--2---:R-:W-:-:S05]  /*14660*/  IMAD.X R21, R30, 0x1, R21, P4 ;  /* 0x000000011e157824 */ /* 0x004fca00020e0615 */
[----:B------:R0:W-:Y:S04]  /*14670*/  STL [R1+0x610], R21 ;  /* 0x0006101501007387 */ /* 0x0001e80000100800 */
[----:B0-----:R-:W2:Y:S01]  /*14680*/  LDL.LU R21, [R1+0x58c] ;  /* 0x00058c0001157983 */ /* 0x001ea20000300800 */
[----:B---3--:R-:W-:-:S03]  /*14690*/  IADD3 R20, P4, PT, R14, R20, RZ ;  /* 0x000000140e147210 */ /* 0x008fc60007f9e0ff */
[----:B------:R-:W3:Y:S04]  /*146a0*/  LDL.LU R24, [R1+0x5a8] ;  /* 0x0005a80001187983 */ /* 0x000ee80000300800 */
[----:B------:R0:W-:Y:S04]  /*146b0*/  STL [R1+0x5ec], R20 ;  /* 0x0005ec1401007387 */ /* 0x0001e80000100800 */
[----:B0-----:R-:W3:Y:S01]  /*146c0*/  LDL.LU R20, [R1+0x584] ;  /* 0x0005840001147983 */ /* 0x001ee20000300800 */
[----:B----4-:R-:W-:-:S03]  /*146d0*/  IMAD.X R19, R30, 0x1, R19, P6 ;  /* 0x000000011e137824 */ /* 0x010fc600030e0613 */
[----:B------:R-:W4:Y:S04]  /*146e0*/  LDL.LU R23, [R1+0x5a0] ;  /* 0x0005a00001177983 */ /* 0x000f280000300800 */
[----:B------:R0:W-:Y:S04]  /*146f0*/  STL [R1+0x608], R19 ;  /* 0x0006081301007387 */ /* 0x0001e80000100800 */
[----:B0-----:R-:W4:Y:S01]  /*14700*/  LDL.LU R19, [R1+0x57c] ;  /* 0x00057c0001137983 */ /* 0x001f220000300800 */
[----:B-----5:R-:W-:-:S05]  /*14710*/  IADD3 R16, P6, PT, R14, R16, RZ ;  /* 0x000000100e107210 */ /* 0x020fca0007fde0ff */
[----:B------:R0:W-:Y:S01]  /*14720*/  STL [R1+0x5e4], R16 ;  /* 0x0005e41001007387 */ /* 0x0001e20000100800 */
[----:B------:R-:W-:Y:S01]  /*14730*/  IMAD.X R45, R30, 0x1, R45, P1 ;  /* 0x000000011e2d7824 */ /* 0x000fe200008e062d */
[----:B------:R-:W-:Y:S02]  /*14740*/  IADD3 R44, P1, PT, R14, R44, RZ ;  /* 0x0000002c0e2c7210 */ /* 0x000fe40007f3e0ff */
[----:B0-----:R-:W5:Y:S01]  /*14750*/  LDL.LU R16, [R1+0x598] ;  /* 0x0005980001107983 */ /* 0x001f620000300800 */
        /* <DEDUP_REMOVED lines=30> */
[----:B------:R-:W-:Y:S01]  /*14940*/  IADD3 R27, P4, PT, R14, R27, RZ ;  /* 0x0000001b0e1b7210 */ /* 0x000fe20007f9e0ff */
[----:B------:R-:W-:Y:S02]  /*14950*/  IMAD.X R26, R30, 0x1, R26, P6 ;  /* 0x000000011e1a7824 */ /* 0x000fe400030e061a */
[----:B------:R-:W-:Y:S01]  /*14960*/  STL [R1+0x5a4], R29 ;  /* 0x0005a41d01007387 */ /* 0x000fe20000100800 */
[----:B------:R-:W-:-:S03]  /*14970*/  IADD3 R22, P6, PT, R14, R22, RZ ;  /* 0x000000160e167210 */ /* 0x000fc60007fde0ff */
[----:B------:R-:W-:Y:S01]  /*14980*/  STL [R1+0x5c0], R28 ;  /* 0x0005c01c01007387 */ /* 0x000fe20000100800 */
[----:B------:R-:W-:-:S03]  /*14990*/  IMAD.X R25, R30, 0x1, R25, P1 ;  /* 0x000000011e197824 */ /* 0x000fc600008e0619 */
[----:B------:R0:W-:Y:S04]  /*149a0*/  STL [R1+0x594], R22 ;  /* 0x0005941601007387 */ /* 0x0001e80000100800 */
[----:B------:R-:W-:Y:S04]  /*149b0*/  STL [R1+0x59c], R27 ;  /* 0x00059c1b01007387 */ /* 0x000fe80000100800 */
[----:B0-----:R-:W5:Y:S04]  /*149c0*/  LDL.LU R22, [R1+0x574] ;  /* 0x0005740001167983 */ /* 0x001f680000300800 */
[----:B------:R-:W-:Y:S01]  /*149d0*/  STL [R1+0x5b8], R26 ;  /* 0x0005b81a01007387 */ /* 0x000fe20000100800 */
[----:B--2---:R-:W-:Y:S01]  /*149e0*/  IADD3 R21, P1, PT, R14, R21, RZ ;  /* 0x000000150e157210 */ /* 0x004fe20007f3e0ff */
[----:B---3--:R-:W-:-:S04]  /*149f0*/  IMAD.X R24, R30, 0x1, R24, P2 ;  /* 0x000000011e187824 */ /* 0x008fc800010e0618 */
[----:B------:R0:W-:Y:S04]  /*14a00*/  STL [R1+0x58c], R21 ;  /* 0x00058c1501007387 */ /* 0x0001e80000100800 */
[----:B0-----:R-:W2:Y:S01]  /*14a10*/  LDL.LU R21, [R1+0x590] ;  /* 0x0005900001157983 */ /* 0x001ea20000300800 */
[----:B------:R-:W-:-:S03]  /*14a20*/  IADD3 R20, P2, PT, R14, R20, RZ ;  /* 0x000000140e147210 */ /* 0x000fc60007f5e0ff */
[----:B------:R-:W-:Y:S01]  /*14a30*/  STL [R1+0x5b0], R25 ;  /* 0x0005b01901007387 */ /* 0x000fe20000100800 */
[----:B----4-:R-:W-:-:S03]  /*14a40*/  IMAD.X R23, R30, 0x1, R23, P3 ;  /* 0x000000011e177824 */ /* 0x010fc600018e0617 */
[----:B------:R0:W-:Y:S04]  /*14a50*/  STL [R1+0x584], R20 ;  /* 0x0005841401007387 */ /* 0x0001e80000100800 */
[----:B0-----:R-:W3:Y:S01]  /*14a60*/  LDL.LU R20, [R1+0x56c] ;  /* 0x00056c0001147983 */ /* 0x001ee20000300800 */
[----:B------:R-:W-:-:S03]  /*14a70*/  IADD3 R19, P3, PT, R14, R19, RZ ;  /* 0x000000130e137210 */ /* 0x000fc60007f7e0ff */
[----:B------:R-:W-:Y:S04]  /*14a80*/  STL [R1+0x5a8], R24 ;  /* 0x0005a81801007387 */ /* 0x000fe80000100800 */
[----:B------:R0:W-:Y:S04]  /*14a90*/  STL [R1+0x57c], R19 ;  /* 0x00057c1301007387 */ /* 0x0001e80000100800 */
[----:B0-----:R-:W4:Y:S01]  /*14aa0*/  LDL.LU R19, [R1+0x588] ;  /* 0x0005880001137983 */ /* 0x001f220000300800 */
[----:B-----5:R-:W-:-:S03]  /*14ab0*/  IMAD.X R16, R30, 0x1, R16, P4 ;  /* 0x000000011e107824 */ /* 0x020fc600020e0610 */
        /* <DEDUP_REMOVED lines=21> */
[----:B0-----:R-:W5:Y:S01]  /*14c10*/  LDL.LU R16, [R1+0x538] ;  /* 0x0005380001107983 */ /* 0x001f620000300800 */
[----:B------:R-:W-:-:S03]  /*14c20*/  IADD3 R22, P4, PT, R14, R22, RZ ;  /* 0x000000160e167210 */ /* 0x000fc60007f9e0ff */
[----:B------:R-:W5:Y:S04]  /*14c30*/  LDL.LU R25, [R1+0x514] ;  /* 0x0005140001197983 */ /* 0x000f680000300800 */
[----:B------:R0:W-:Y:S04]  /*14c40*/  STL [R1+0x574], R22 ;  /* 0x0005741601007387 */ /* 0x0001e80000100800 */
        /* <DEDUP_REMOVED lines=9> */
[----:B----4-:R-:W-:-:S05]  /*14ce0*/  IMAD.X R19, R30, 0x1, R19, P1 ;  /* 0x000000011e137824 */ /* 0x010fca00008e0613 */
[----:B------:R0:W-:Y:S04]  /*14cf0*/  STL [R1+0x588], R19 ;  /* 0x0005881301007387 */ /* 0x0001e80000100800 */
[----:B0-----:R-:W4:Y:S01]  /*14d00*/  LDL.LU R19, [R1+0x4fc] ;  /* 0x0004fc0001137983 */ /* 0x001f220000300800 */
[----:B-----5:R-:W-:Y:S01]  /*14d10*/  IADD3 R45, P1, PT, R14, R45, RZ ;  /* 0x0000002d0e2d7210 */ /* 0x020fe20007f3e0ff */
[----:B------:R-:W-:Y:S01]  /*14d20*/  IMAD.X R44, R30, 0x1, R44, P2 ;  /* 0x000000011e2c7824 */ /* 0x000fe200010e062c */
        /* <DEDUP_REMOVED lines=32> */
[----:B------:R-:W-:-:S03]  /*14f30*/  IMAD.X R16, R30, 0x1, R16, P1 ;  /* 0x000000011e107824 */ /* 0x000fc600008e0610 */
[----:B------:R-:W-:Y:S01]  /*14f40*/  STL [R1+0x524], R28 ;  /* 0x0005241c01007387 */ /* 0x000fe20000100800 */
[----:B------:R-:W-:-:S03]  /*14f50*/  IADD3 R26, P6, PT, R14, R26, RZ ;  /* 0x0000001a0e1a7210 */ /* 0x000fc60007fde0ff */
[----:B------:R0:W-:Y:S04]  /*14f60*/  STL [R1+0x538], R16 ;  /* 0x0005381001007387 */ /* 0x0001e80000100800 */
[----:B------:R-:W-:Y:S01]  /*14f70*/  STL [R1+0x540], R27 ;  /* 0x0005401b01007387 */ /* 0x000fe20000100800 */
[----:B------:R-:W-:-:S03]  /*14f80*/  IADD3 R25, P1, PT, R14, R25, RZ ;  /* 0x000000190e197210 */ /* 0x000fc60007f3e0ff */
[----:B0-----:R-:W5:Y:S01]  /*14f90*/  LDL.LU R16, [R1+0x518] ;  /* 0x0005180001107983 */ /* 0x001f620000300800 */
[----:B------:R-:W-:-:S03]  /*14fa0*/  IMAD.X R22, R30, 0x1, R22, P2 ;  /* 0x000000011e167824 */ /* 0x000fc600010e0616 */
[----:B------:R-:W-:Y:S04]  /*14fb0*/  STL [R1+0x51c], R26 ;  /* 0x00051c1a01007387 */ /* 0x000fe80000100800 */
[----:B------:R0:W-:Y:S01]  /*14fc0*/  STL [R1+0x530], R22 ;  /* 0x0005301601007387 */ /* 0x0001e20000100800 */
[----:B------:R-:W-:-:S03]  /*14fd0*/  IADD3 R24, P2, PT, R14, R24, RZ ;  /* 0x000000180e187210 */ /* 0x000fc60007f5e0ff */
[----:B0-----:R-:W5:Y:S04]  /*14fe0*/  LDL.LU R22, [R1+0x4f4] ;  /* 0x0004f40001167983 */ /* 0x001f680000300800 */
[----:B------:R-:W-:Y:S01]  /*14ff0*/  STL [R1+0x514], R25 ;  /* 0x0005141901007387 */ /* 0x000fe20000100800 */
[----:B--2---:R-:W-:-:S05]  /*15000*/  IMAD.X R21, R30, 0x1, R21, P3 ;  /* 0x000000011e157824 */ /* 0x004fca00018e0615 */
[----:B------:R0:W-:Y:S01]  /*15010*/  STL [R1+0x528], R21 ;  /* 0x0005281501007387 */ /* 0x0001e20000100800 */
[----:B---3--:R-:W-:-:S03]  /*15020*/  IADD3 R23, P3, PT, R14, R23, RZ ;  /* 0x000000170e177210 */ /* 0x008fc60007f7e0ff */
[----:B0-----:R-:W2:Y:S01]  /*15030*/  LDL.LU R21, [R1+0x510] ;  /* 0x0005100001157983 */ /* 0x001ea20000300800 */
[----:B------:R-:W-:-:S03]  /*15040*/  IMAD.X R20, R30, 0x1, R20, P4 ;  /* 0x000000011e147824 */ /* 0x000fc600020e0614 */
[----:B------:R-:W-:Y:S04]  /*15050*/  STL [R1+0x50c], R24 ;  /* 0x00050c1801007387 */ /* 0x000fe80000100800 */
[----:B------:R0:W-:Y:S04]  /*15060*/  STL [R1+0x520], R20 ;  /* 0x0005201401007387 */ /* 0x0001e80000100800 */
[----:B0-----:R-:W3:Y:S01]  /*15070*/  LDL.LU R20, [R1+0x4ec] ;  /* 0x0004ec0001147983 */ /* 0x001ee20000300800 */
[----:B----4-:R-:W-:-:S03]  /*15080*/  IADD3 R19, P4, PT, R14, R19, RZ ;  /* 0x000000130e137210 */ /* 0x010fc60007f9e0ff */
[----:B------:R-:W-:Y:S04]  /*15090*/  STL [R1+0x504], R23 ;  /* 0x0005041701007387 */ /* 0x000fe80000100800 */
[----:B------:R-:W4:Y:S04]  /*150a0*/  LDL.LU R45, [R1+0x508] ;  /* 0x00050800012d7983 */ /* 0x000f280000300800 */
[----:B------:R-:W4:Y:S04]  /*150b0*/  LDL.LU R44, [R1+0x4e4] ;  /* 0x0004e400012c7983 */ /* 0x000f280000300800 */
[----:B------:R-:W4:Y:S04]  /*150c0*/  LDL.LU R43, [R1+0x500] ;  /* 0x00050000012b7983 */ /* 0x000f280000300800 */
[----:B------:R0:W-:Y:S04]  /*150d0*/  STL [R1+0x4fc], R19 ;  /* 0x0004fc1301007387 */ /* 0x0001e80000100800 */
        /* <DEDUP_REMOVED lines=16> */
[----:B0-----:R-:W4:Y:S01]  /*151e0*/  LDL.LU R19, [R1+0x49c] ;  /* 0x00049c0001137983 */ /* 0x001f220000300800 */
[----:B-----5:R-:W-:-:S03]  /*151f0*/  IMAD.X R16, R30, 0x1, R16, P6 ;  /* 0x000000011e107824 */ /* 0x020fc600030e0610 */
[----:B------:R-:W5:Y:S04]  /*15200*/  LDL.LU R25, [R1+0x4b8] ;  /* 0x0004b80001197983 */ /* 0x000f680000300800 */
[----:B------:R0:W-:Y:S04]  /*15210*/  STL [R1+0x518], R16 ;  /* 0x0005181001007387 */ /* 0x0001e80000100800 */
        /* <DEDUP_REMOVED lines=9> */
[----:B---3--:R-:W-:-:S05]  /*152b0*/  IADD3 R20, P1, PT, R14, R20, RZ ;  /* 0x000000140e147210 */ /* 0x008fca0007f3e0ff */
[----:B------:R0:W-:Y:S01]  /*152c0*/  STL [R1+0x4ec], R20 ;  /* 0x0004ec1401007387 */ /* 0x0001e20000100800 */
[----:B----4-:R-:W-:Y:S01]  /*152d0*/  IMAD.X R45, R30, 0x1, R45, P2 ;  /* 0x000000011e2d7824 */ /* 0x010fe200010e062d */
[----:B------:R-:W-:Y:S02]  /*152e0*/  IADD3 R44, P2, PT, R14, R44, RZ ;  /* 0x0000002c0e2c7210 */ /* 0x000fe40007f5e0ff */
[----:B0-----:R-:W3:Y:S01]  /*152f0*/  LDL.LU R20, [R1+0x4a0] ;  /* 0x0004a00001147983 */ /* 0x001ee20000300800 */
        /* <DEDUP_REMOVED lines=34> */
[----:B------:R-:W-:Y:S04]  /*15520*/  STL [R1+0x4c8], R28 ;  /* 0x0004c81c01007387 */ /* 0x000fe80000100800 */
[----:B------:R0:W-:Y:S04]  /*15530*/  STL [R1+0x49c], R19 ;  /* 0x00049c1301007387 */ /* 0x0001e80000100800 */
[----:B------:R-:W-:Y:S04]  /*15540*/  STL [R1+0x4a4], R27 ;  /* 0x0004a41b01007387 */ /* 0x000fe80000100800 */
[----:B0-----:R-:W4:Y:S01]  /*15550*/  LDL.LU R19, [R1+0x47c] ;  /* 0x00047c0001137983 */ /* 0x001f220000300800 */
[----:B-----5:R-:W-:Y:S01]  /*15560*/  IMAD.X R25, R30, 0x1, R25, P2 ;  /* 0x000000011e197824 */ /* 0x020fe200010e0619 */
[----:B------:R-:W-:-:S02]  /*15570*/  IADD3 R16, P2, PT, R14, R16, RZ ;  /* 0x000000100e107210 */ /* 0x000fc40007f5e0ff */
[----:B------:R-:W-:Y:S01]  /*15580*/  STL [R1+0x4c0], R26 ;  /* 0x0004c01a01007387 */ /* 0x000fe20000100800 */
[----:B------:R-:W-:-:S03]  /*15590*/  IMAD.X R24, R30, 0x1, R24, P3 ;  /* 0x000000011e187824 */ /* 0x000fc600018e0618 */
[----:B------:R0:W-:Y:S04]  /*155a0*/  STL [R1+0x494], R16 ;  /* 0x0004941001007387 */ /* 0x0001e80000100800 */
[----:B0-----:R-:W5:Y:S01]  /*155b0*/  LDL.LU R16, [R1+0x498] ;  /* 0x0004980001107983 */ /* 0x001f620000300800 */
[----:B------:R-:W-:-:S03]  /*155c0*/  IADD3 R22, P3, PT, R14, R22, RZ ;  /* 0x000000160e167210 */ /* 0x000fc60007f7e0ff */
[----:B------:R-:W-:Y:S01]  /*155d0*/  STL [R1+0x4b8], R25 ;  /* 0x0004b81901007387 */ /* 0x000fe20000100800 */
[----:B------:R-:W-:-:S03]  /*155e0*/  IMAD.X R23, R30, 0x1, R23, P4 ;  /* 0x000000011e177824 */ /* 0x000fc600020e0617 */
[----:B------:R0:W-:Y:S04]  /*155f0*/  STL [R1+0x48c], R22 ;  /* 0x00048c1601007387 */ /* 0x0001e80000100800 */
[----:B0-----:R-:W5:Y:S04]  /*15600*/  LDL.LU R22, [R1+0x474] ;  /* 0x0004740001167983 */ /* 0x001f680000300800 */
[----:B------:R-:W-:Y:S01]  /*15610*/  STL [R1+0x4b0], R24 ;  /* 0x0004b01801007387 */ /* 0x000fe20000100800 */
[----:B--2---:R-:W-:-:S05]  /*15620*/  IADD3 R21, P4, PT, R14, R21, RZ ;  /* 0x000000150e157210 */ /* 0x004fca0007f9e0ff */
[----:B------:R0:W-:Y:S04]  /*15630*/  STL [R1+0x484], R21 ;  /* 0x0004841501007387 */ /* 0x0001e80000100800 */
[----:B0-----:R-:W2:Y:S01]  /*15640*/  LDL.LU R21, [R1+0x490] ;  /* 0x0004900001157983 */ /* 0x001ea20000300800 */
[----:B---3--:R-:W-:-:S03]  /*15650*/  IMAD.X R20, R30, 0x1, R20, P6 ;  /* 0x000000011e147824 */ /* 0x008fc600030e0614 */
[----:B------:R-:W-:Y:S04]  /*15660*/  STL [R1+0x4a8], R23 ;  /* 0x0004a81701007387 */ /* 0x000fe80000100800 */
[----:B------:R-:W3:Y:S04]  /*15670*/  LDL.LU R45, [R1+0x46c] ;  /* 0x00046c00012d7983 */ /* 0x000ee80000300800 */
[----:B------:R-:W3:Y:S04]  /*15680*/  LDL.LU R44, [R1+0x488] ;  /* 0x00048800012c7983 */ /* 0x000ee80000300800 */
[----:B------:R-:W3:Y:S04]  /*15690*/  LDL.LU R43, [R1+0x464] ;  /* 0x00046400012b7983 */ /* 0x000ee80000300800 */
[----:B------:R0:W-:Y:S04]  /*156a0*/  STL [R1+0x4a0], R20 ;  /* 0x0004a01401007387 */ /* 0x0001e80000100800 */
[----:B------:R-:W3:Y:S04]  /*156b0*/  LDL.LU R42, [R1+0x480] ;  /* 0x00048000012a7983 */ /* 0x000ee80000300800 */
        /* <DEDUP_REMOVED lines=15> */
[----:B0-----:R-:W3:Y:S01]  /*157b0*/  LDL.LU R20, [R1+0x440] ;  /* 0x0004400001147983 */ /* 0x001ee20000300800 */
[----:B----4-:R-:W-:-:S03]  /*157c0*/  IADD3 R19, P6, PT, R14, R19, RZ ;  /* 0x000000130e137210 */ /* 0x010fc60007fde0ff */
[----:B------:R-:W4:Y:S04]  /*157d0*/  LDL.LU R25, [R1+0xb24] ;  /* 0x000b240001197983 */ /* 0x000f280000300800 */
[----:B------:R0:W-:Y:S04]  /*157e0*/  STL [R1+0x47c], R19 ;  /* 0x00047c1301007387 */ /* 0x0001e80000100800 */
        /* <DEDUP_REMOVED lines=8> */
[----:B0-----:R-:W5:Y:S01]  /*15870*/  LDL.LU R22, [R1+0xb30] ;  /* 0x000b300001167983 */ /* 0x001f620000300800 */
[----:B--2---:R-:W-:-:S05]  /*15880*/  IMAD.X R21, R30, 0x1, R21, P2 ;  /* 0x000000011e157824 */ /* 0x004fca00010e0615 */
[----:B------:R0:W-:Y:S01]  /*15890*/  STL [R1+0x490], R21 ;  /* 0x0004901501007387 */ /* 0x0001e20000100800 */
[----:B---3--:R-:W-:Y:S01]  /*158a0*/  IADD3 R45, P2, PT, R14, R45, RZ ;  /* 0x0000002d0e2d7210 */ /* 0x008fe20007f5e0ff */
[----:B------:R-:W-:Y:S02]  /*158b0*/  IMAD.X R44, R30, 0x1, R44, P3 ;  /* 0x000000011e2c7824 */ /* 0x000fe400018e062c */
[----:B0-----:R-:W2:Y:S01]  /*158c0*/  LDL.LU R21, [R1+0xb0c] ;  /* 0x000b0c0001157983 */ /* 0x001ea20000300800 */
        /* <DEDUP_REMOVED lines=36> */
[----:B------:R-:W-:Y:S04]  /*15b10*/  STL [R1+0x448], R27 ;  /* 0x0004481b01007387 */ /* 0x000fe80000100800 */
[----:B0-----:R-:W3:Y:S01]  /*15b20*/  LDL.LU R20, [R1+0xb28] ;  /* 0x000b280001147983 */ /* 0x001ee20000300800 */
[----:B----4-:R-:W-:-:S03]  /*15b30*/  IMAD.X R19, R15, 0x1, R19, P3 ;  /* 0x000000010f137824 */ /* 0x010fc600018e0613 */
[----:B------:R-:W-:Y:S04]  /*15b40*/  STL [R1+0xb2c], R26 ;  /* 0x000b2c1a01007387 */ /* 0x000fe80000100800 */
[----:B------:R0:W-:Y:S04]  /*15b50*/  STL [R1+0xb40], R19 ;  /* 0x000b401301007387 */ /* 0x0001e80000100800 */
[----:B0-----:R-:W4:Y:S01]  /*15b60*/  LDL.LU R19, [R1+0xb04] ;  /* 0x000b040001137983 */ /* 0x001f220000300800 */
[----:B------:R-:W-:Y:S01]  /*15b70*/  IADD3 R25, P2, PT, R13, R25, RZ ;  /* 0x000000190d197210 */ /* 0x000fe20007f5e0ff */
[----:B-----5:R-:W-:Y:S01]  /*15b80*/  IMAD.X R16, R15, 0x1, R16, P4 ;  /* 0x000000010f107824 */ /* 0x020fe200020e0610 */
[----:B------:R-:W-:-:S03]  /*15b90*/  IADD3 R24, P3, PT, R13, R24, RZ ;  /* 0x000000180d187210 */ /* 0x000fc60007f7e0ff */
[----:B------:R-:W-:Y:S01]  /*15ba0*/  STL [R1+0xb24], R25 ;  /* 0x000b241901007387 */ /* 0x000fe20000100800 */
[----:B------:R-:W-:-:S03]  /*15bb0*/  IADD3 R23, P4, PT, R13, R23, RZ ;  /* 0x000000170d177210 */ /* 0x000fc60007f9e0ff */
[----:B------:R0:W-:Y:S04]  /*15bc0*/  STL [R1+0xb38], R16 ;  /* 0x000b381001007387 */ /* 0x0001e80000100800 */
[----:B0-----:R-:W5:Y:S01]  /*15bd0*/  LDL.LU R16, [R1+0xb20] ;  /* 0x000b200001107983 */ /* 0x001f620000300800 */
[----:B------:R-:W-:-:S03]  /*15be0*/  IMAD.X R22, R15, 0x1, R22, P6 ;  /* 0x000000010f167824 */ /* 0x000fc600030e0616 */
[----:B------:R-:W-:Y:S04]  /*15bf0*/  STL [R1+0xb1c], R24 ;  /* 0x000b1c1801007387 */ /* 0x000fe80000100800 */
[----:B------:R0:W-:Y:S04]  /*15c00*/  STL [R1+0xb30], R22 ;  /* 0x000b301601007387 */ /* 0x0001e80000100800 */
[----:B0-----:R-:W5:Y:S04]  /*15c10*/  LDL.LU R22, [R1+0xafc] ;  /* 0x000afc0001167983 */ /* 0x001f680000300800 */
[----:B------:R-:W-:Y:S04]  /*15c20*/  STL [R1+0xb14], R23 ;  /* 0x000b141701007387 */ /* 0x000fe80000100800 */
[----:B------:R-:W5:Y:S04]  /*15c30*/  LDL.LU R44, [R1+0xb18] ;  /* 0x000b1800012c7983 */ /* 0x000f680000300800 */
[----:B------:R-:W5:Y:S04]  /*15c40*/  LDL.LU R43, [R1+0xaf4] ;  /* 0x000af400012b7983 */ /* 0x000f680000300800 */
[----:B------:R-:W5:Y:S01]  /*15c50*/  LDL.LU R42, [R1+0xb10] ;  /* 0x000b1000012a7983 */ /* 0x000f620000300800 */
[----:B--2---:R-:W-:-:S05]  /*15c60*/  IADD3 R21, P6, PT, R13, R21, RZ ;  /* 0x000000150d157210 */ /* 0x004fca0007fde0ff */
[----:B------:R0:W-:Y:S04]  /*15c70*/  STL [R1+0xb0c], R21 ;  /* 0x000b0c1501007387 */ /* 0x0001e80000100800 */
        /* <DEDUP_REMOVED lines=16> */
[----:B0-----:R-:W2:Y:S04]  /*15d80*/  LDL.LU R21, [R1+0xaac] ;  /* 0x000aac0001157983 */ /* 0x001ea80000300800 */
[----:B------:R-:W2:Y:S01]  /*15d90*/  LDL.LU R25, [R1+0xac8] ;  /* 0x000ac80001197983 */ /* 0x000ea20000300800 */
[----:B---3--:R-:W-:-:S05]  /*15da0*/  IMAD.X R20, R15, 0x1, R20, P1 ;  /* 0x000000010f147824 */ /* 0x008fca00008e0614 */
[----:B------:R0:W-:Y:S04]  /*15db0*/  STL [R1+0xb28], R20 ;  /* 0x000b281401007387 */ /* 0x0001e80000100800 */
[----:B0-----:R-:W3:Y:S01]  /*15dc0*/  LDL.LU R20, [R1+0xaa4] ;  /* 0x000aa40001147983 */ /* 0x001ee20000300800 */
[----:B----4-:R-:W-:-:S03]  /*15dd0*/  IADD3 R19, P1, PT, R13, R19, RZ ;  /* 0x000000130d137210 */ /* 0x010fc60007f3e0ff */
[----:B------:R-:W4:Y:S04]  /*15de0*/  LDL.LU R24, [R1+0xac0] ;  /* 0x000ac00001187983 */ /* 0x000f280000300800 */
[----:B------:R0:W-:Y:S04]  /*15df0*/  STL [R1+0xb04], R19 ;  /* 0x000b041301007387 */ /* 0x0001e80000100800 */
[----:B0-----:R-:W4:Y:S04]  /*15e00*/  LDL.LU R19, [R1+0xa9c] ;  /* 0x000a9c0001137983 */ /* 0x001f280000300800 */
[----:B------:R-:W4:Y:S01]  /*15e10*/  LDL.LU R23, [R1+0xab8] ;  /* 0x000ab80001177983 */ /* 0x000f220000300800 */
[----:B-----5:R-:W-:-:S05]  /*15e20*/  IMAD.X R16, R15, 0x1, R16, P2 ;  /* 0x000000010f107824 */ /* 0x020fca00010e0610 */
[----:B------:R0:W-:Y:S04]  /*15e30*/  STL [R1+0xb20], R16 ;  /* 0x000b201001007387 */ /* 0x0001e80000100800 */
[----:B0-----:R-:W5:Y:S01]  /*15e40*/  LDL.LU R16, [R1+0xa94] ;  /* 0x000a940001107983 */ /* 0x001f620000300800 */
[----:B------:R-:W-:-:S05]  /*15e50*/  IADD3 R22, P2, PT, R13, R22, RZ ;  /* 0x000000160d167210 */ /* 0x000fca0007f5e0ff */
[----:B------:R0:W-:Y:S01]  /*15e60*/  STL [R1+0xafc], R22 ;  /* 0x000afc1601007387 */ /* 0x0001e20000100800 */
[----:B------:R-:W-:Y:S01]  /*15e70*/  IMAD.X R44, R15, 0x1, R44, P3 ;  /* 0x000000010f2c7824 */ /* 0x000fe200018e062c */
[----:B------:R-:W-:Y:S02]  /*15e80*/  IADD3 R43, P3, PT, R13, R43, RZ ;  /* 0x0000002b0d2b7210 */ /* 0x000fe40007f7e0ff */
[----:B0-----:R-:W5:Y:S01]  /*15e90*/  LDL.LU R22, [R1+0xab0] ;  /* 0x000ab00001167983 */ /* 0x001f620000300800 */
[----:B------:R-:W-:-:S03]  /*15ea0*/  IMAD.X R42, R15, 0x1, R42, P4 ;  /* 0x000000010f2a7824 */ /* 0x000fc600020e062a */
[----:B------:R-:W-:Y:S04]  /*15eb0*/  STL [R1+0xb18], R44 ;  /* 0x000b182c01007387 */ /* 0x000fe80000100800 */
[----:B------:R-:W-:Y:S04]  /*15ec0*/  STL [R1+0xaf4], R43 ;  /* 0x000af42b01007387 */ /* 0x000fe80000100800 */
[----:B------:R-:W-:Y:S01]  /*15ed0*/  STL [R1+0xb10], R42 ;  /* 0x000b102a01007387 */ /* 0x000fe20000100800 */
[----:B--2---:R-:W-:Y:S01]  /*15ee0*/  IADD3 R41, P4, PT, R13, R41, RZ ;  /* 0x000000290d297210 */ /* 0x004fe20007f9e0ff */
[----:B------:R-:W-:-:S04]  /*15ef0*/  IMAD.X R40, R15, 0x1, R40, P6 ;  /* 0x000000010f287824 */ /* 0x000fc800030e0628 */
        /* <DEDUP_REMOVED lines=26> */
[----:B------:R-:W-:Y:S01]  /*160a0*/  IMAD.X R26, R15, 0x1, R26, P2 ;  /* 0x000000010f1a7824 */ /* 0x000fe200010e061a */
[----:B------:R-:W-:Y:S01]  /*160b0*/  IADD3 R21, P2, PT, R13, R21, RZ ;  /* 0x000000150d157210 */ /* 0x000fe20007f5e0ff */
[----:B------:R-:W-:Y:S01]  /*160c0*/  STL [R1+0xad8], R28 ;  /* 0x000ad81c01007387 */ /* 0x000fe20000100800 */
[----:B------:R-:W-:-:S03]  /*160d0*/  IMAD.X R25, R15, 0x1, R25, P3 ;  /* 0x000000010f197824 */ /* 0x000fc600018e0619 */
[----:B------:R0:W-:Y:S04]  /*160e0*/  STL [R1+0xaac], R21 ;  /* 0x000aac1501007387 */ /* 0x0001e80000100800 */
[----:B------:R-:W-:Y:S04]  /*160f0*/  STL [R1+0xab4], R27 ;  /* 0x000ab41b01007387 */ /* 0x000fe80000100800 */
[----:B0-----:R-:W2:Y:S04]  /*16100*/  LDL.LU R21, [R1+0xa8c] ;  /* 0x000a8c0001157983 */ /* 0x001ea80000300800 */
[----:B------:R-:W-:Y:S01]  /*16110*/  STL [R1+0xad0], R26 ;  /* 0x000ad01a01007387 */ /* 0x000fe20000100800 */
[----:B---3--:R-:W-:Y:S01]  /*16120*/  IADD3 R20, P3, PT, R13, R20, RZ ;  /* 0x000000140d147210 */ /* 0x008fe20007f7e0ff */
[----:B----4-:R-:W-:-:S04]  /*16130*/  IMAD.X R24, R15, 0x1, R24, P4 ;  /* 0x000000010f187824 */ /* 0x010fc800020e0618 */
[----:B------:R0:W-:Y:S04]  /*16140*/  STL [R1+0xaa4], R20 ;  /* 0x000aa41401007387 */ /* 0x0001e80000100800 */
[----:B0-----:R-:W3:Y:S01]  /*16150*/  LDL.LU R20, [R1+0xaa8] ;  /* 0x000aa80001147983 */ /* 0x001ee20000300800 */
[----:B------:R-:W-:-:S03]  /*16160*/  IADD3 R19, P4, PT, R13, R19, RZ ;  /* 0x000000130d137210 */ /* 0x000fc60007f9e0ff */
[----:B------:R-:W-:Y:S04]  /*16170*/  STL [R1+0xac8], R25 ;  /* 0x000ac81901007387 */ /* 0x000fe80000100800 */
[----:B------:R0:W-:Y:S04]  /*16180*/  STL [R1+0xa9c], R19 ;  /* 0x000a9c1301007387 */ /* 0x0001e80000100800 */
[----:B0-----:R-:W4:Y:S01]  /*16190*/  LDL.LU R19, [R1+0xa84] ;  /* 0x000a840001137983 */ /* 0x001f220000300800 */
[----:B------:R-:W-:Y:S01]  /*161a0*/  IMAD.X R23, R15, 0x1, R23, P6 ;  /* 0x000000010f177824 */ /* 0x000fe200030e0617 */
[----:B-----5:R-:W-:-:S02]  /*161b0*/  IADD3 R16, P6, PT, R13, R16, RZ ;  /* 0x000000100d107210 */ /* 0x020fc40007fde0ff */
[----:B------:R-:W-:Y:S04]  /*161c0*/  STL [R1+0xac0], R24 ;  /* 0x000ac01801007387 */ /* 0x000fe80000100800 */
[----:B------:R0:W-:Y:S04]  /*161d0*/  STL [R1+0xa94], R16 ;  /* 0x000a941001007387 */ /* 0x0001e80000100800 */
[----:B0-----:R-:W5:Y:S01]  /*161e0*/  LDL.LU R16, [R1+0xaa0] ;  /* 0x000aa00001107983 */ /* 0x001f620000300800 */
[----:B------:R-:W-:-:S03]  /*161f0*/  IMAD.X R22, R15, 0x1, R22, P1 ;  /* 0x000000010f167824 */ /* 0x000fc600008e0616 */
        /* <DEDUP_REMOVED lines=23> */
[----:B--2---:R-:W-:-:S05]  /*16370*/  IADD3 R21, P1, PT, R13, R21, RZ ;  /* 0x000000150d157210 */ /* 0x004fca0007f3e0ff */
[----:B------:R0:W-:Y:S04]  /*16380*/  STL [R1+0xa8c], R21 ;  /* 0x000a8c1501007387 */ /* 0x0001e80000100800 */
        /* <DEDUP_REMOVED lines=8> */
[----:B0-----:R-:W4:Y:S01]  /*16410*/  LDL.LU R19, [R1+0xa38] ;  /* 0x000a380001137983 */ /* 0x001f220000300800 */
[----:B-----5:R-:W-:-:S05]  /*16420*/  IMAD.X R16, R15, 0x1, R16, P3 ;  /* 0x000000010f107824 */ /* 0x020fca00018e0610 */
[----:B------:R0:W-:Y:S01]  /*16430*/  STL [R1+0xaa0], R16 ;  /* 0x000aa01001007387 */ /* 0x0001e20000100800 */
[----:B------:R-:W-:Y:S01]  /*16440*/  IADD3 R44, P3, PT, R13, R44, RZ ;  /* 0x0000002c0d2c7210 */ /* 0x000fe20007f7e0ff */
[----:B------:R-:W-:Y:S02]  /*16450*/  IMAD.X R43, R15, 0x1, R43, P4 ;  /* 0x000000010f2b7824 */ /* 0x000fe400020e062b */
[----:B0-----:R-:W5:Y:S01]  /*16460*/  LDL.LU R16, [R1+0xa14] ;  /* 0x000a140001107983 */ /* 0x001f620000300800 */
        /* <DEDUP_REMOVED lines=38> */
[----:B0-----:R-:W5:Y:S04]  /*166d0*/  LDL.LU R22, [R1+0xa30] ;  /* 0x000a300001167983 */ /* 0x001f680000300800 */
[----:B------:R-:W-:Y:S01]  /*166e0*/  STL [R1+0xa34], R26 ;  /* 0x000a341a01007387 */ /* 0x000fe20000100800 */
[----:B--2---:R-:W-:-:S05]  /*166f0*/  IMAD.X R21, R15, 0x1, R21, P4 ;  /* 0x000000010f157824 */ /* 0x004fca00020e0615 */
[----:B------:R0:W-:Y:S01]  /*16700*/  STL [R1+0xa48], R21 ;  /* 0x000a481501007387 */ /* 0x0001e20000100800 */
[----:B------:R-:W-:-:S03]  /*16710*/  IADD3 R24, P4, PT, R13, R24, RZ ;  /* 0x000000180d187210 */ /* 0x000fc60007f9e0ff */
[----:B0-----:R-:W2:Y:S04]  /*16720*/  LDL.LU R21, [R1+0xa0c] ;  /* 0x000a0c0001157983 */ /* 0x001ea80000300800 */
[----:B------:R-:W-:Y:S01]  /*16730*/  STL [R1+0xa2c], R25 ;  /* 0x000a2c1901007387 */ /* 0x000fe20000100800 */
[----:B---3--:R-:W-:-:S05]  /*16740*/  IMAD.X R20, R15, 0x1, R20, P6 ;  /* 0x000000010f147824 */ /* 0x008fca00030e0614 */
[----:B------:R0:W-:Y:S04]  /*16750*/  STL [R1+0xa40], R20 ;  /* 0x000a401401007387 */ /* 0x0001e80000100800 */
[----:B0-----:R-:W3:Y:S01]  /*16760*/  LDL.LU R20, [R1+0xa28] ;  /* 0x000a280001147983 */ /* 0x001ee20000300800 */
[----:B----4-:R-:W-:-:S03]  /*16770*/  IMAD.X R19, R15, 0x1, R19, P1 ;  /* 0x000000010f137824 */ /* 0x010fc600008e0613 */
[----:B------:R-:W-:Y:S04]  /*16780*/  STL [R1+0xa24], R24 ;  /* 0x000a241801007387 */ /* 0x000fe80000100800 */
[----:B------:R0:W-:Y:S04]  /*16790*/  STL [R1+0xa38], R19 ;  /* 0x000a381301007387 */ /* 0x0001e80000100800 */
[----:B0-----:R-:W4:Y:S01]  /*167a0*/  LDL.LU R19, [R1+0xa04] ;  /* 0x000a040001137983 */ /* 0x001f220000300800 */
[C---:B------:R-:W-:Y:S02]  /*167b0*/  IADD3 R23, P6, PT, R13.reuse, R23, RZ ;  /* 0x000000170d177210 */ /* 0x040fe40007fde0ff */
[----:B-----5:R-:W-:-:S03]  /*167c0*/  IADD3 R16, P1, PT, R13, R16, RZ ;  /* 0x000000100d107210 */ /* 0x020fc60007f3e0ff */
        /* <DEDUP_REMOVED lines=22> */
[----:B------:R-:W-:-:S03]  /*16930*/  IMAD.X R22, R15, 0x1, R22, P2 ;  /* 0x000000010f167824 */ /* 0x000fc600010e0616 */
[----:B------:R-:W5:Y:S04]  /*16940*/  LDL.LU R25, [R1+0x9d0] ;  /* 0x0009d00001197983 */ /* 0x000f680000300800 */
[----:B------:R0:W-:Y:S04]  /*16950*/  STL [R1+0xa30], R22 ;  /* 0x000a301601007387 */ /* 0x0001e80000100800 */
        /* <DEDUP_REMOVED lines=9> */
[----:B----4-:R-:W-:-:S05]  /*169f0*/  IADD3 R19, P3, PT, R13, R19, RZ ;  /* 0x000000130d137210 */ /* 0x010fca0007f7e0ff */
[----:B------:R0:W-:Y:S04]  /*16a00*/  STL [R1+0xa04], R19 ;  /* 0x000a041301007387 */ /* 0x0001e80000100800 */
[----:B0-----:R-:W4:Y:S01]  /*16a10*/  LDL.LU R19, [R1+0x9b8] ;  /* 0x0009b80001137983 */ /* 0x001f220000300800 */
[----:B-----5:R-:W-:Y:S01]  /*16a20*/  IMAD.X R44, R15, 0x1, R44, P4 ;  /* 0x000000010f2c7824 */ /* 0x020fe200020e062c */
[----:B------:R-:W-:Y:S01]  /*16a30*/  IADD3 R43, P4, PT, R13, R43, RZ ;  /* 0x0000002b0d2b7210 */ /* 0x000fe20007f9e0ff */
        /* <DEDUP_REMOVED lines=38> */
[----:B0-----:R-:W5:Y:S01]  /*16ca0*/  LDL.LU R16, [R1+0x994] ;  /* 0x0009940001107983 */ /* 0x001f620000300800 */
[----:B------:R-:W-:-:S03]  /*16cb0*/  IADD3 R22, P4, PT, R13, R22, RZ ;  /* 0x000000160d167210 */ /* 0x000fc60007f9e0ff */
[----:B------:R-:W-:Y:S01]  /*16cc0*/  STL [R1+0x9d8], R26 ;  /* 0x0009d81a01007387 */ /* 0x000fe20000100800 */
[----:B------:R-:W-:-:S03]  /*16cd0*/  IMAD.X R24, R15, 0x1, R24, P6 ;  /* 0x000000010f187824 */ /* 0x000fc600030e0618 */
[----:B------:R0:W-:Y:S04]  /*16ce0*/  STL [R1+0x9ac], R22 ;  /* 0x0009ac1601007387 */ /* 0x0001e80000100800 */
[----:B0-----:R-:W5:Y:S04]  /*16cf0*/  LDL.LU R22, [R1+0x9b0] ;  /* 0x0009b00001167983 */ /* 0x001f680000300800 */
[----:B------:R-:W-:Y:S01]  /*16d00*/  STL [R1+0x9d0], R25 ;  /* 0x0009d01901007387 */ /* 0x000fe20000100800 */
[----:B--2---:R-:W-:Y:S01]  /*16d10*/  IADD3 R21, P6, PT, R13, R21, RZ ;  /* 0x000000150d157210 */ /* 0x004fe20007fde0ff */
[----:B------:R-:W-:-:S04]  /*16d20*/  IMAD.X R23, R15, 0x1, R23, P1 ;  /* 0x000000010f177824 */ /* 0x000fc800008e0617 */
[----:B------:R0:W-:Y:S04]  /*16d30*/  STL [R1+0x9a4], R21 ;  /* 0x0009a41501007387 */ /* 0x0001e80000100800 */
[----:B0-----:R-:W2:Y:S04]  /*16d40*/  LDL.LU R21, [R1+0x98c] ;  /* 0x00098c0001157983 */ /* 0x001ea80000300800 */
[----:B------:R-:W-:Y:S01]  /*16d50*/  STL [R1+0x9c8], R24 ;  /* 0x0009c81801007387 */ /* 0x000fe20000100800 */
[----:B---3--:R-:W-:-:S05]  /*16d60*/  IADD3 R20, P1, PT, R13, R20, RZ ;  /* 0x000000140d147210 */ /* 0x008fca0007f3e0ff */
[----:B------:R0:W-:Y:S04]  /*16d70*/  STL [R1+0x99c], R20 ;  /* 0x00099c1401007387 */ /* 0x0001e80000100800 */
[----:B0-----:R-:W3:Y:S01]  /*16d80*/  LDL.LU R20, [R1+0x9a8] ;  /* 0x0009a80001147983 */ /* 0x001ee20000300800 */
[----:B----4-:R-:W-:-:S03]  /*16d90*/  IMAD.X R19, R15, 0x1, R19, P2 ;  /* 0x000000010f137824 */ /* 0x010fc600010e0613 */
        /* <DEDUP_REMOVED lines=21> */
[----:B0-----:R-:W4:Y:S04]  /*16ef0*/  LDL.LU R19, [R1+0x958] ;  /* 0x0009580001137983 */ /* 0x001f280000300800 */
[----:B------:R-:W4:Y:S01]  /*16f00*/  LDL.LU R25, [R1+0x934] ;  /* 0x0009340001197983 */ /* 0x000f220000300800 */
[----:B-----5:R-:W-:-:S05]  /*16f10*/  IADD3 R16, P2, PT, R13, R16, RZ ;  /* 0x000000100d107210 */ /* 0x020fca0007f5e0ff */
[----:B------:R0:W-:Y:S04]  /*16f20*/  STL [R1+0x994], R16 ;  /* 0x0009941001007387 */ /* 0x0001e80000100800 */
        /* <DEDUP_REMOVED lines=8> */
[----:B0-----:R-:W2:Y:S01]  /*16fb0*/  LDL.LU R21, [R1+0x940] ;  /* 0x0009400001157983 */ /* 0x001ea20000300800 */
[----:B---3--:R-:W-:-:S05]  /*16fc0*/  IMAD.X R20, R15, 0x1, R20, P4 ;  /* 0x000000010f147824 */ /* 0x008fca00020e0614 */
[----:B------:R0:W-:Y:S01]  /*16fd0*/  STL [R1+0x9a8], R20 ;  /* 0x0009a81401007387 */ /* 0x0001e20000100800 */
[----:B----4-:R-:W-:Y:S01]  /*16fe0*/  IADD3 R44, P4, PT, R13, R44, RZ ;  /* 0x0000002c0d2c7210 */ /* 0x010fe20007f9e0ff */
[----:B------:R-:W-:Y:S02]  /*16ff0*/  IMAD.X R43, R15, 0x1, R43, P6 ;  /* 0x000000010f2b7824 */ /* 0x000fe400030e062b */
[----:B0-----:R-:W3:Y:S01]  /*17000*/  LDL.LU R20, [R1+0x91c] ;  /* 0x00091c0001147983 */ /* 0x001ee20000300800 */
        /* <DEDUP_REMOVED lines=33> */
[----:B------:R-:W-:Y:S04]  /*17220*/  STL [R1+0x944], R28 ;  /* 0x0009441c01007387 */ /* 0x000fe80000100800 */
[----:B------:R0:W-:Y:S04]  /*17230*/  STL [R1+0x958], R19 ;  /* 0x0009581301007387 */ /* 0x0001e80000100800 */
[----:B------:R-:W-:Y:S04]  /*17240*/  STL [R1+0x960], R27 ;  /* 0x0009601b01007387 */ /* 0x000fe80000100800 */
[----:B0-----:R-:W4:Y:S01]  /*17250*/  LDL.LU R19, [R1+0x938] ;  /* 0x0009380001137983 */ /* 0x001f220000300800 */
[----:B------:R-:W-:-:S02]  /*17260*/  IADD3 R26, P3, PT, R13, R26, RZ ;  /* 0x0000001a0d1a7210 */ /* 0x000fc40007f7e0ff */
[----:B------:R-:W-:Y:S01]  /*17270*/  IADD3 R25, P4, PT, R13, R25, RZ ;  /* 0x000000190d197210 */ /* 0x000fe20007f9e0ff */
[----:B-----5:R-:W-:Y:S02]  /*17280*/  IMAD.X R16, R15, 0x1, R16, P6 ;  /* 0x000000010f107824 */ /* 0x020fe400030e0610 */
[----:B------:R-:W-:Y:S04]  /*17290*/  STL [R1+0x93c], R26 ;  /* 0x00093c1a01007387 */ /* 0x000fe80000100800 */
[----:B------:R0:W-:Y:S01]  /*172a0*/  STL [R1+0x950], R16 ;  /* 0x0009501001007387 */ /* 0x0001e20000100800 */
        /* <DEDUP_REMOVED lines=9> */
[----:B------:R0:W-:Y:S04]  /*17340*/  STL [R1+0x940], R21 ;  /* 0x0009401501007387 */ /* 0x0001e80000100800 */
[----:B0-----:R-:W2:Y:S04]  /*17350*/  LDL.LU R21, [R1+0x90c] ;  /* 0x00090c0001157983 */ /* 0x001ea80000300800 */
[----:B------:R-:W-:Y:S04]  /*17360*/  STL [R1+0x924], R23 ;  /* 0x0009241701007387 */ /* 0x000fe80000100800 */
[----:B------:R-:W2:Y:S04]  /*17370*/  LDL.LU R44, [R1+0x928] ;  /* 0x00092800012c7983 */ /* 0x000ea80000300800 */
[----:B------:R-:W2:Y:S01]  /*17380*/  LDL.LU R43, [R1+0x904] ;  /* 0x00090400012b7983 */ /* 0x000ea20000300800 */
[----:B---3--:R-:W-:-:S03]  /*17390*/  IADD3 R20, P2, PT, R13, R20, RZ ;  /* 0x000000140d147210 */ /* 0x008fc60007f5e0ff */
        /* <DEDUP_REMOVED lines=18> */
[----:B0-----:R-:W3:Y:S04]  /*174c0*/  LDL.LU R20, [R1+0x8bc] ;  /* 0x0008bc0001147983 */ /* 0x001ee80000300800 */
[----:B------:R-:W3:Y:S01]  /*174d0*/  LDL.LU R25, [R1+0x8d8] ;  /* 0x0008d80001197983 */ /* 0x000ee20000300800 */
[----:B----4-:R-:W-:-:S05]  /*174e0*/  IMAD.X R19, R15, 0x1, R19, P3 ;  /* 0x000000010f137824 */ /* 0x010fca00018e0613 */
[----:B------:R0:W-:Y:S04]  /*174f0*/  STL [R1+0x938], R19 ;  /* 0x0009381301007387 */ /* 0x0001e80000100800 */
        /* <DEDUP_REMOVED lines=8> */
[----:B0-----:R-:W5:Y:S01]  /*17580*/  LDL.LU R22, [R1+0x8a4] ;  /* 0x0008a40001167983 */ /* 0x001f620000300800 */
[----:B--2---:R-:W-:-:S05]  /*17590*/  IADD3 R21, P4, PT, R13, R21, RZ ;  /* 0x000000150d157210 */ /* 0x004fca0007f9e0ff */
[----:B------:R0:W-:Y:S01]  /*175a0*/  STL [R1+0x90c], R21 ;  /* 0x00090c1501007387 */ /* 0x0001e20000100800 */
[----:B------:R-:W-:Y:S01]  /*175b0*/  IMAD.X R44, R15, 0x1, R44, P6 ;  /* 0x000000010f2c7824 */ /* 0x000fe200030e062c */
[----:B------:R-:W-:Y:S02]  /*175c0*/  IADD3 R43, P6, PT, R13, R43, RZ ;  /* 0x0000002b0d2b7210 */ /* 0x000fe40007fde0ff */
[----:B0-----:R-:W2:Y:S01]  /*175d0*/  LDL.LU R21, [R1+0x8c0] ;  /* 0x0008c00001157983 */ /* 0x001ea20000300800 */
[----:B---3--:R-:W-:-:S03]  /*175e0*/  IMAD.X R42, R15, 0x1, R42, P1 ;  /* 0x000000010f2a7824 */ /* 0x008fc600008e062a */
        /* <DEDUP_REMOVED lines=37> */
[----:B0-----:R-:W3:Y:S04]  /*17840*/  LDL.LU R20, [R1+0x89c] ;  /* 0x00089c0001147983 */ /* 0x001ee80000300800 */
[----:B------:R-:W-:Y:S01]  /*17850*/  STL [R1+0x8e0], R26 ;  /* 0x0008e01a01007387 */ /* 0x000fe20000100800 */
[----:B----4-:R-:W-:-:S05]  /*17860*/  IADD3 R19, P6, PT, R13, R19, RZ ;  /* 0x000000130d137210 */ /* 0x010fca0007fde0ff */
[----:B------:R0:W-:Y:S04]  /*17870*/  STL [R1+0x8b4], R19 ;  /* 0x0008b41301007387 */ /* 0x0001e80000100800 */
[----:B0-----:R-:W4:Y:S01]  /*17880*/  LDL.LU R19, [R1+0x8b8] ;  /* 0x0008b80001137983 */ /* 0x001f220000300800 */
[----:B------:R-:W-:Y:S01]  /*17890*/  IMAD.X R24, R15, 0x1, R24, P1 ;  /* 0x000000010f187824 */ /* 0x000fe200008e0618 */
[----:B-----5:R-:W-:Y:S02]  /*178a0*/  IADD3 R16, P1, PT, R13, R16, RZ ;  /* 0x000000100d107210 */ /* 0x020fe40007f3e0ff */
[----:B------:R-:W-:Y:S01]  /*178b0*/  STL [R1+0x8d8], R25 ;  /* 0x0008d81901007387 */ /* 0x000fe20000100800 */
[----:B------:R-:W-:-:S03]  /*178c0*/  IMAD.X R23, R15, 0x1, R23, P2 ;  /* 0x000000010f177824 */ /* 0x000fc600010e0617 */
[----:B------:R0:W-:Y:S04]  /*178d0*/  STL [R1+0x8ac], R16 ;  /* 0x0008ac1001007387 */ /* 0x0001e80000100800 */
[----:B0-----:R-:W5:Y:S01]  /*178e0*/  LDL.LU R16, [R1+0x894] ;  /* 0x0008940001107983 */ /* 0x001f620000300800 */
[----:B------:R-:W-:-:S03]  /*178f0*/  IADD3 R22, P2, PT, R13, R22, RZ ;  /* 0x000000160d167210 */ /* 0x000fc60007f5e0ff */
[----:B------:R-:W-:Y:S04]  /*17900*/  STL [R1+0x8d0], R24 ;  /* 0x0008d01801007387 */ /* 0x000fe80000100800 */
[----:B------:R0:W-:Y:S04]  /*17910*/  STL [R1+0x8a4], R22 ;  /* 0x0008a41601007387 */ /* 0x0001e80000100800 */
[----:B0-----:R-:W5:Y:S04]  /*17920*/  LDL.LU R22, [R1+0x8b0] ;  /* 0x0008b00001167983 */ /* 0x001f680000300800 */
[----:B------:R-:W-:Y:S04]  /*17930*/  STL [R1+0x8c8], R23 ;  /* 0x0008c81701007387 */ /* 0x000fe80000100800 */
[----:B------:R-:W5:Y:S04]  /*17940*/  LDL.LU R44, [R1+0x88c] ;  /* 0x00088c00012c7983 */ /* 0x000f680000300800 */
[----:B------:R-:W5:Y:S04]  /*17950*/  LDL.LU R43, [R1+0x8a8] ;  /* 0x0008a800012b7983 */ /* 0x000f680000300800 */
[----:B------:R-:W5:Y:S01]  /*17960*/  LDL.LU R42, [R1+0x884] ;  /* 0x00088400012a7983 */ /* 0x000f620000300800 */
[----:B--2---:R-:W-:-:S05]  /*17970*/  IMAD.X R21, R15, 0x1, R21, P3 ;  /* 0x000000010f157824 */ /* 0x004fca00018e0615 */
        /* <DEDUP_REMOVED lines=19> */
[----:B---3--:R-:W-:-:S05]  /*17ab0*/  IADD3 R20, P3, PT, R13, R20, RZ ;  /* 0x000000140d147210 */ /* 0x008fca0007f7e0ff */
[----:B------:R0:W-:Y:S04]  /*17ac0*/  STL [R1+0x89c], R20 ;  /* 0x00089c1401007387 */ /* 0x0001e80000100800 */
        /* <DEDUP_REMOVED lines=9> */
[----:B------:R-:W-:-:S05]  /*17b60*/  IMAD.X R22, R15, 0x1, R22, P6 ;  /* 0x000000010f167824 */ /* 0x000fca00030e0616 */
[----:B------:R0:W-:Y:S01]  /*17b70*/  STL [R1+0x8b0], R22 ;  /* 0x0008b01601007387 */ /* 0x0001e20000100800 */
[----:B------:R-:W-:Y:S01]  /*17b80*/  IADD3 R44, P6, PT, R13, R44, RZ ;  /* 0x0000002c0d2c7210 */ /* 0x000fe20007fde0ff */
[----:B------:R-:W-:Y:S02]  /*17b90*/  IMAD.X R43, R15, 0x1, R43, P1 ;  /* 0x000000010f2b7824 */ /* 0x000fe400008e062b */
[----:B0-----:R-:W5:Y:S01]  /*17ba0*/  LDL.LU R22, [R1+0x824] ;  /* 0x0008240001167983 */ /* 0x001f620000300800 */
[----:B------:R-:W-:-:S03]  /*17bb0*/  IADD3 R42, P1, PT, R13, R42, RZ ;  /* 0x0000002a0d2a7210 */ /* 0x000fc60007f3e0ff */
[----:B------:R-:W-:Y:S04]  /*17bc0*/  STL [R1+0x88c], R44 ;  /* 0x00088c2c01007387 */ /* 0x000fe80000100800 */
[----:B------:R-:W-:Y:S04]  /*17bd0*/  STL [R1+0x8a8], R43 ;  /* 0x0008a82b01007387 */ /* 0x000fe80000100800 */
[----:B------:R-:W-:Y:S01]  /*17be0*/  STL [R1+0x884], R42 ;  /* 0x0008842a01007387 */ /* 0x000fe20000100800 */
[----:B--2---:R-:W-:Y:S01]  /*17bf0*/  IMAD.X R41, R15, 0x1, R41, P2 ;  /* 0x000000010f297824 */ /* 0x004fe200010e0629 */
[----:B------:R-:W-:-:S04]  /*17c00*/  IADD3 R40, P2, PT, R13, R40, RZ ;  /* 0x000000280d287210 */ /* 0x000fc80007f5e0ff */
        /* <DEDUP_REMOVED lines=27> */
[----:B------:R-:W-:Y:S01]  /*17dc0*/  IMAD.X R21, R15, 0x1, R21, P6 ;  /* 0x000000010f157824 */ /* 0x000fe200030e0615 */
[----:B------:R-:W-:-:S04]  /*17dd0*/  IADD3 R26, P4, PT, R13, R26, RZ ;  /* 0x0000001a0d1a7210 */ /* 0x000fc80007f9e0ff */
[----:B------:R0:W-:Y:S04]  /*17de0*/  STL [R1+0x860], R21 ;  /* 0x0008601501007387 */ /* 0x0001e80000100800 */
[----:B------:R-:W-:Y:S01]  /*17df0*/  STL [R1+0x868], R27 ;  /* 0x0008681b01007387 */ /* 0x000fe20000100800 */
[----:B------:R-:W-:-:S03]  /*17e00*/  IADD3 R25, P6, PT, R13, R25, RZ ;  /* 0x000000190d197210 */ /* 0x000fc60007fde0ff */
[----:B0-----:R-:W2:Y:S04]  /*17e10*/  LDL.LU R21, [R1+0x840] ;  /* 0x0008400001157983 */ /* 0x001ea80000300800 */
[----:B------:R-:W-:Y:S01]  /*17e20*/  STL [R1+0x844], R26 ;  /* 0x0008441a01007387 */ /* 0x000fe20000100800 */
[----:B---3--:R-:W-:-:S05]  /*17e30*/  IMAD.X R20, R15, 0x1, R20, P1 ;  /* 0x000000010f147824 */ /* 0x008fca00008e0614 */
[----:B------:R0:W-:Y:S04]  /*17e40*/  STL [R1+0x858], R20 ;  /* 0x0008581401007387 */ /* 0x0001e80000100800 */
[----:B0-----:R-:W3:Y:S04]  /*17e50*/  LDL.LU R20, [R1+0x81c] ;  /* 0x00081c0001147983 */ /* 0x001ee80000300800 */
[----:B------:R-:W-:Y:S01]  /*17e60*/  STL [R1+0x83c], R25 ;  /* 0x00083c1901007387 */ /* 0x000fe20000100800 */
[----:B----4-:R-:W-:-:S05]  /*17e70*/  IMAD.X R19, R15, 0x1, R19, P2 ;  /* 0x000000010f137824 */ /* 0x010fca00010e0613 */
[----:B------:R0:W-:Y:S04]  /*17e80*/  STL [R1+0x850], R19 ;  /* 0x0008501301007387 */ /* 0x0001e80000100800 */
[----:B0-----:R-:W4:Y:S01]  /*17e90*/  LDL.LU R19, [R1+0x838] ;  /* 0x0008380001137983 */ /* 0x001f220000300800 */
[C---:B------:R-:W-:Y:S02]  /*17ea0*/  IADD3 R24, P1, PT, R13.reuse, R24, RZ ;  /* 0x000000180d187210 */ /* 0x040fe40007f3e0ff */
[----:B------:R-:W-:Y:S01]  /*17eb0*/  IADD3 R23, P2, PT, R13, R23, RZ ;  /* 0x000000170d177210 */ /* 0x000fe20007f5e0ff */
[----:B-----5:R-:W-:Y:S02]  /*17ec0*/  IMAD.X R16, R15, 0x1, R16, P3 ;  /* 0x000000010f107824 */ /* 0x020fe400018e0610 */
[----:B------:R-:W-:Y:S04]  /*17ed0*/  STL [R1+0x834], R24 ;  /* 0x0008341801007387 */ /* 0x000fe80000100800 */
[----:B------:R0:W-:Y:S04]  /*17ee0*/  STL [R1+0x848], R16 ;  /* 0x0008481001007387 */ /* 0x0001e80000100800 */
[----:B0-----:R-:W5:Y:S01]  /*17ef0*/  LDL.LU R16, [R1+0x814] ;  /* 0x0008140001107983 */ /* 0x001f620000300800 */
[----:B------:R-:W-:-:S03]  /*17f00*/  IADD3 R22, P3, PT, R13, R22, RZ ;  /* 0x000000160d167210 */ /* 0x000fc60007f7e0ff */
        /* <DEDUP_REMOVED lines=80> */
[----:B------:R-:W-:-:S04]  /*18410*/  IMAD.X R24, R15, 0x1, R24, P2 ;  /* 0x000000010f187824 */ /* 0x000fc800010e0618 */
[----:B------:R0:W-:Y:S04]  /*18420*/  STL [R1+0x7bc], R21 ;  /* 0x0007bc1501007387 */ /* 0x0001e80000100800 */
[----:B0-----:R-:W2:Y:S04]  /*18430*/  LDL.LU R21, [R1+0x7c0] ;  /* 0x0007c00001157983 */ /* 0x001ea80000300800 */
[----:B------:R-:W-:Y:S01]  /*18440*/  STL [R1+0x7e0], R25 ;  /* 0x0007e01901007387 */ /* 0x000fe20000100800 */
[----:B---3--:R-:W-:Y:S01]  /*18450*/  IADD3 R20, P2, PT, R13, R20, RZ ;  /* 0x000000140d147210 */ /* 0x008fe20007f5e0ff */
[----:B------:R-:W-:-:S04]  /*18460*/  IMAD.X R23, R15, 0x1, R23, P3 ;  /* 0x000000010f177824 */ /* 0x000fc800018e0617 */
[----:B------:R0:W-:Y:S04]  /*18470*/  STL [R1+0x7b4], R20 ;  /* 0x0007b41401007387 */ /* 0x0001e80000100800 */
[----:B0-----:R-:W3:Y:S04]  /*18480*/  LDL.LU R20, [R1+0x79c] ;  /* 0x00079c0001147983 */ /* 0x001ee80000300800 */
[----:B------:R-:W-:Y:S01]  /*18490*/  STL [R1+0x7d8], R24 ;  /* 0x0007d81801007387 */ /* 0x000fe20000100800 */
[----:B----4-:R-:W-:-:S05]  /*184a0*/  IADD3 R19, P3, PT, R13, R19, RZ ;  /* 0x000000130d137210 */ /* 0x010fca0007f7e0ff */
[----:B------:R0:W-:Y:S04]  /*184b0*/  STL [R1+0x7ac], R19 ;  /* 0x0007ac1301007387 */ /* 0x0001e80000100800 */
[----:B0-----:R-:W4:Y:S04]  /*184c0*/  LDL.LU R19, [R1+0x7b8] ;  /* 0x0007b80001137983 */ /* 0x001f280000300800 */
[----:B------:R-:W-:Y:S01]  /*184d0*/  STL [R1+0x7d0], R23 ;  /* 0x0007d01701007387 */ /* 0x000fe20000100800 */
[----:B-----5:R-:W-:-:S03]  /*184e0*/  IMAD.X R16, R15, 0x1, R16, P4 ;  /* 0x000000010f107824 */ /* 0x020fc600020e0610 */
        /* <DEDUP_REMOVED lines=22> */
[----:B------:R-:W-:-:S05]  /*18650*/  IADD3 R22, P4, PT, R13, R22, RZ ;  /* 0x000000160d167210 */ /* 0x000fca0007f9e0ff */
[----:B------:R0:W-:Y:S04]  /*18660*/  STL [R1+0x7a4], R22 ;  /* 0x0007a41601007387 */ /* 0x0001e80000100800 */
        /* <DEDUP_REMOVED lines=50> */
[----:B------:R0:W-:Y:S04]  /*18990*/  STL [R1+0x768], R16 ;  /* 0x0007681001007387 */ /* 0x0001e80000100800 */
[----:B------:R-:W-:Y:S04]  /*189a0*/  STL [R1+0x770], R27 ;  /* 0x0007701b01007387 */ /* 0x000fe80000100800 */
        /* <DEDUP_REMOVED lines=14> */
[----:B0-----:R-:W3:Y:S04]  /*18a90*/  LDL.LU R20, [R1+0x71c] ;  /* 0x00071c0001147983 */ /* 0x001ee80000300800 */
[----:B------:R-:W-:Y:S04]  /*18aa0*/  STL [R1+0x734], R23 ;  /* 0x0007341701007387 */ /* 0x000fe80000100800 */
[----:B------:R-:W3:Y:S04]  /*18ab0*/  LDL.LU R44, [R1+0x738] ;  /* 0x00073800012c7983 */ /* 0x000ee80000300800 */
[----:B------:R-:W3:Y:S01]  /*18ac0*/  LDL.LU R43, [R1+0x714] ;  /* 0x00071400012b7983 */ /* 0x000ee20000300800 */
[----:B----4-:R-:W-:-:S03]  /*18ad0*/  IADD3 R19, P4, PT, R13, R19, RZ ;  /* 0x000000130d137210 */ /* 0x010fc60007f9e0ff */
        /* <DEDUP_REMOVED lines=20> */
[----:B-----5:R-:W-:-:S05]  /*18c20*/  IMAD.X R16, R15, 0x1, R16, P6 ;  /* 0x000000010f107824 */ /* 0x020fca00030e0610 */
[----:B------:R0:W-:Y:S04]  /*18c30*/  STL [R1+0x748], R16 ;  /* 0x0007481001007387 */ /* 0x0001e80000100800 */
        /* <DEDUP_REMOVED lines=11> */
[----:B------:R-:W-:Y:S01]  /*18cf0*/  IMAD.X R44, R15, 0x1, R44, P2 ;  /* 0x000000010f2c7824 */ /* 0x000fe200010e062c */
[----:B------:R-:W-:Y:S02]  /*18d00*/  IADD3 R43, P2, PT, R13, R43, RZ ;  /* 0x0000002b0d2b7210 */ /* 0x000fe40007f5e0ff */
[----:B0-----:R-:W3:Y:S01]  /*18d10*/  LDL.LU R20, [R1+0x6d0] ;  /* 0x0006d00001147983 */ /* 0x001ee20000300800 */
[----:B----4-:R-:W-:-:S03]  /*18d20*/  IMAD.X R42, R15, 0x1, R42, P3 ;  /* 0x000000010f2a7824 */ /* 0x010fc600018e062a */
        /* <DEDUP_REMOVED lines=37> */
[----:B------:R-:W-:-:S03]  /*18f80*/  IMAD.X R25, R15, 0x1, R25, P2 ;  /* 0x000000010f197824 */ /* 0x000fc600010e0619 */
[----:B------:R-:W-:Y:S01]  /*18f90*/  STL [R1+0x6f0], R26 ;  /* 0x0006f01a01007387 */ /* 0x000fe20000100800 */
[----:B-----5:R-:W-:Y:S01]  /*18fa0*/  IADD3 R16, P2, PT, R13, R16, RZ ;  /* 0x000000100d107210 */ /* 0x020fe20007f5e0ff */
[----:B------:R-:W-:-:S04]  /*18fb0*/  IMAD.X R24, R15, 0x1, R24, P3 ;  /* 0x000000010f187824 */ /* 0x000fc800018e0618 */
        /* <DEDUP_REMOVED lines=10> */
[----:B0-----:R-:W2:Y:S04]  /*19060*/  LDL.LU R21, [R1+0x6c0] ;  /* 0x0006c00001157983 */ /* 0x001ea80000300800 */
[----:B------:R-:W-:Y:S04]  /*19070*/  STL [R1+0x6d8], R23 ;  /* 0x0006d81701007387 */ /* 0x000fe80000100800 */
[----:B------:R-:W2:Y:S04]  /*19080*/  LDL.LU R44, [R1+0x69c] ;  /* 0x00069c00012c7983 */ /* 0x000ea80000300800 */
[----:B------:R-:W2:Y:S01]  /*19090*/  LDL.LU R43, [R1+0x6b8] ;  /* 0x0006b800012b7983 */ /* 0x000ea20000300800 */
[----:B---3--:R-:W-:-:S03]  /*190a0*/  IMAD.X R20, R15, 0x1, R20, P6 ;  /* 0x000000010f147824 */ /* 0x008fc600030e0614 */
        /* <DEDUP_REMOVED lines=20> */
[----:B----4-:R-:W-:-:S05]  /*191f0*/  IADD3 R19, P6, PT, R13, R19, RZ ;  /* 0x000000130d137210 */ /* 0x010fca0007fde0ff */
[----:B------:R0:W-:Y:S04]  /*19200*/  STL [R1+0x6ac], R19 ;  /* 0x0006ac1301007387 */ /* 0x0001e80000100800 */
        /* <DEDUP_REMOVED lines=8> */
[----:B0-----:R-:W5:Y:S01]  /*19290*/  LDL.LU R22, [R1+0x658] ;  /* 0x0006580001167983 */ /* 0x001f620000300800 */
[----:B--2---:R-:W-:-:S05]  /*192a0*/  IMAD.X R21, R15, 0x1, R21, P2 ;  /* 0x000000010f157824 */ /* 0x004fca00010e0615 */
[----:B------:R0:W-:Y:S01]  /*192b0*/  STL [R1+0x6c0], R21 ;  /* 0x0006c01501007387 */ /* 0x0001e20000100800 */
[----:B------:R-:W-:Y:S01]  /*192c0*/  IADD3 R44, P2, PT, R13, R44, RZ ;  /* 0x0000002c0d2c7210 */ /* 0x000fe20007f5e0ff */
[----:B------:R-:W-:Y:S02]  /*192d0*/  IMAD.X R43, R15, 0x1, R43, P3 ;  /* 0x000000010f2b7824 */ /* 0x000fe400018e062b */
[----:B0-----:R-:W2:Y:S01]  /*192e0*/  LDL.LU R21, [R1+0x654] ;  /* 0x0006540001157983 */ /* 0x001ea20000300800 */
[----:B---3--:R-:W-:-:S03]  /*192f0*/  IADD3 R42, P3, PT, R13, R42, RZ ;  /* 0x0000002a0d2a7210 */ /* 0x008fc60007f7e0ff */
        /* <DEDUP_REMOVED lines=36> */
[----:B0-----:R-:W3:Y:S04]  /*19540*/  LDL.LU R20, [R1+0x438] ;  /* 0x0004380001147983 */ /* 0x001ee80000300800 */
[----:B------:R-:W-:Y:S01]  /*19550*/  STL [R1+0x43c], R26 ;  /* 0x00043c1a01007387 */ /* 0x000fe20000100800 */
[----:B----4-:R-:W-:-:S05]  /*19560*/  IMAD.X R19, R15, 0x1, R19, P3 ;  /* 0x000000010f137824 */ /* 0x010fca00018e0613 */
[----:B------:R0:W-:Y:S04]  /*19570*/  STL [R1+0x668], R19 ;  /* 0x0006681301007387 */ /* 0x0001e80000100800 */
[----:B0-----:R-:W4:Y:S01]  /*19580*/  LDL.LU R19, [R1+0x64c] ;  /* 0x00064c0001137983 */ /* 0x001f220000300800 */
[C---:B------:R-:W-:Y:S02]  /*19590*/  IADD3 R25, P2, PT, R13.reuse, R25, RZ ;  /* 0x000000190d197210 */ /* 0x040fe40007f5e0ff */
[----:B------:R-:W-:-:S03]  /*195a0*/  IADD3 R24, P3, PT, R13, R24, RZ ;  /* 0x000000180d187210 */ /* 0x000fc60007f7e0ff */
[----:B------:R-:W-:Y:S01]  /*195b0*/  STL [R1+0x634], R25 ;  /* 0x0006341901007387 */ /* 0x000fe20000100800 */
[----:B-----5:R-:W-:Y:S01]  /*195c0*/  IMAD.X R16, R15, 0x1, R16, P4 ;  /* 0x000000010f107824 */ /* 0x020fe200020e0610 */
[----:B------:R-:W-:-:S04]  /*195d0*/  IADD3 R23, P4, PT, R13, R23, RZ ;  /* 0x000000170d177210 */ /* 0x000fc80007f9e0ff */
        /* <DEDUP_REMOVED lines=93> */
[----:B0-----:R-:W4:Y:S01]  /*19bb0*/  LDL.LU R19, [R1+0x390] ;  /* 0x0003900001137983 */ /* 0x001f220000300800 */
[----:B------:R-:W-:-:S03]  /*19bc0*/  IMAD.X R23, R15, 0x1, R23, P6 ;  /* 0x000000010f177824 */ /* 0x000fc600030e0617 */
[----:B------:R-:W-:Y:S01]  /*19bd0*/  STL [R1+0x3f4], R24 ;  /* 0x0003f41801007387 */ /* 0x000fe20000100800 */
[----:B-----5:R-:W-:-:S05]  /*19be0*/  IADD3 R16, P6, PT, R13, R16, RZ ;  /* 0x000000100d107210 */ /* 0x020fca0007fde0ff */
[----:B------:R0:W-:Y:S04]  /*19bf0*/  STL [R1+0x3c8], R16 ;  /* 0x0003c81001007387 */ /* 0x0001e80000100800 */
[----:B0-----:R-:W5:Y:S04]  /*19c00*/  LDL.LU R16, [R1+0x3d4] ;  /* 0x0003d40001107983 */ /* 0x001f680000300800 */
[----:B------:R-:W-:Y:S01]  /*19c10*/  STL [R1+0x3ec], R23 ;  /* 0x0003ec1701007387 */ /* 0x000fe20000100800 */
[----:B------:R-:W-:-:S03]  /*19c20*/  IMAD.X R22, R15, 0x1, R22, P1 ;  /* 0x000000010f167824 */ /* 0x000fc600008e0616 */
        /* <DEDUP_REMOVED lines=90> */
[----:B------:R-:W-:-:S05]  /*1a1d0*/  IADD3 R23, P6, PT, R13, R23, RZ ;  /* 0x000000170d177210 */ /* 0x000fca0007fde0ff */
[----:B------:R-:W-:Y:S04]  /*1a1e0*/  STL [R1+0x328], R23 ;  /* 0x0003281701007387 */ /* 0x000fe80000100800 */
[----:B------:R-:W4:Y:S04]  /*1a1f0*/  LDL.LU R44, [R1+0x32c] ;  /* 0x00032c00012c7983 */ /* 0x000f280000300800 */
[----:B------:R-:W4:Y:S01]  /*1a200*/  LDL.LU R43, [R1+0x308] ;  /* 0x00030800012b7983 */ /* 0x000f220000300800 */
[----:B-----5:R-:W-:-:S03]  /*1a210*/  IADD3 R16, P1, PT, R13, R16, RZ ;  /* 0x000000100d107210 */ /* 0x020fc60007f3e0ff */
        /* <DEDUP_REMOVED lines=20> */
[----:B------:R-:W-:-:S05]  /*1a360*/  IMAD.X R22, R15, 0x1, R22, P2 ;  /* 0x000000010f167824 */ /* 0x000fca00010e0616 */
        /* <DEDUP_REMOVED lines=13> */
[----:B------:R-:W-:Y:S01]  /*1a440*/  IMAD.X R44, R15, 0x1, R44, P4 ;  /* 0x000000010f2c7824 */ /* 0x000fe200020e062c */
[----:B------:R-:W-:Y:S01]  /*1a450*/  IADD3 R43, P4, PT, R13, R43, RZ ;  /* 0x0000002b0d2b7210 */ /* 0x000fe20007f9e0ff */
[----:B-----5:R-:W-:-:S03]  /*1a460*/  IMAD.X R42, R15, 0x1, R42, P6 ;  /* 0x000000010f2a7824 */ /* 0x020fc600030e062a */
        /* <DEDUP_REMOVED lines=39> */
[----:B------:R-:W-:Y:S01]  /*1a6e0*/  IADD3 R22, P4, PT, R13, R22, RZ ;  /* 0x000000160d167210 */ /* 0x000fe20007f9e0ff */
[----:B------:R-:W-:-:S04]  /*1a6f0*/  IMAD.X R24, R15, 0x1, R24, P6 ;  /* 0x000000010f187824 */ /* 0x000fc800030e0618 */
        /* <DEDUP_REMOVED lines=10> */
[----:B0-----:R-:W3:Y:S04]  /*1a7a0*/  LDL.LU R20, [R1+0x2b4] ;  /* 0x0002b40001147983 */ /* 0x001ee80000300800 */
[----:B------:R-:W-:Y:S04]  /*1a7b0*/  STL [R1+0x2cc], R23 ;  /* 0x0002cc1701007387 */ /* 0x000fe80000100800 */
[----:B------:R-:W3:Y:S04]  /*1a7c0*/  LDL.LU R44, [R1+0x290] ;  /* 0x00029000012c7983 */ /* 0x000ee80000300800 */
[----:B------:R-:W3:Y:S01]  /*1a7d0*/  LDL.LU R43, [R1+0x2ac] ;  /* 0x0002ac00012b7983 */ /* 0x000ee20000300800 */
[----:B----4-:R-:W-:-:S03]  /*1a7e0*/  IMAD.X R19, R15, 0x1, R19, P2 ;  /* 0x000000010f137824 */ /* 0x010fc600010e0613 */
        /* <DEDUP_REMOVED lines=33> */
[----:B------:R-:W-:Y:S01]  /*1aa00*/  IADD3 R44, P4, PT, R13, R44, RZ ;  /* 0x0000002c0d2c7210 */ /* 0x000fe20007f9e0ff */
[----:B------:R-:W-:Y:S02]  /*1aa10*/  IMAD.X R43, R15, 0x1, R43, P6 ;  /* 0x000000010f2b7824 */ /* 0x000fe400030e062b */
[----:B0-----:R-:W3:Y:S01]  /*1aa20*/  LDL.LU R20, [R1+0x228] ;  /* 0x0002280001147983 */ /* 0x001ee20000300800 */
[----:B----4-:R-:W-:-:S03]  /*1aa30*/  IADD3 R42, P6, PT, R13, R42, RZ ;  /* 0x0000002a0d2a7210 */ /* 0x010fc60007fde0ff */
        /* <DEDUP_REMOVED lines=37> */
[----:B------:R-:W-:-:S03]  /*1ac90*/  IADD3 R25, P4, PT, R13, R25, RZ ;  /* 0x000000190d197210 */ /* 0x000fc60007f9e0ff */
[----:B------:R-:W-:Y:S01]  /*1aca0*/  STL [R1+0x248], R26 ;  /* 0x0002481a01007387 */ /* 0x000fe20000100800 */
[----:B-----5:R-:W-:Y:S01]  /*1acb0*/  IMAD.X R16, R15, 0x1, R16, P6 ;  /* 0x000000010f107824 */ /* 0x020fe200030e0610 */
[----:B------:R-:W-:-:S04]  /*1acc0*/  IADD3 R24, P6, PT, R13, R24, RZ ;  /* 0x000000180d187210 */ /* 0x000fc80007fde0ff */
[----:B------:R0:W-:Y:S04]  /*1acd0*/  STL [R1+0x25c], R16 ;  /* 0x00025c1001007387 */ /* 0x0001e80000100800 */
[----:B0-----:R-:W5:Y:S04]  /*1ace0*/  LDL.LU R16, [R1+0x220] ;  /* 0x0002200001107983 */ /* 0x001f680000300800 */
[----:B------:R-:W-:Y:S01]  /*1acf0*/  STL [R1+0x240], R25 ;  /* 0x0002401901007387 */ /* 0x000fe20000100800 */
[----:B------:R-:W-:Y:S01]  /*1ad00*/  IMAD.X R22, R15, 0x1, R22, P1 ;  /* 0x000000010f167824 */ /* 0x000fe200008e0616 */
[----:B------:R-:W-:-:S04]  /*1ad10*/  IADD3 R23, P1, PT, R13, R23, RZ ;  /* 0x000000170d177210 */ /* 0x000fc80007f3e0ff */
[----:B------:R0:W-:Y:S04]  /*1ad20*/  STL [R1+0x254], R22 ;  /* 0x0002541601007387 */ /* 0x0001e80000100800 */
        /* <DEDUP_REMOVED lines=88> */
[----:B------:R-:W-:-:S03]  /*1b2b0*/  IMAD.X R24, R15, 0x1, R24, P1 ;  /* 0x000000010f187824 */ /* 0x000fc600008e0618 */
[----:B------:R-:W-:Y:S01]  /*1b2c0*/  STL [R1+0x1e0], R25 ;  /* 0x0001e01901007387 */ /* 0x000fe20000100800 */
[----:B-----5:R-:W-:Y:S01]  /*1b2d0*/  IADD3 R16, P1, PT, R13, R16, RZ ;  /* 0x000000100d107210 */ /* 0x020fe20007f3e0ff */
[----:B------:R-:W-:-:S04]  /*1b2e0*/  IMAD.X R23, R15, 0x1, R23, P2 ;  /* 0x000000010f177824 */ /* 0x000fc800010e0617 */
[----:B------:R0:W-:Y:S04]  /*1b2f0*/  STL [R1+0x1ac], R16 ;  /* 0x0001ac1001007387 */ /* 0x0001e80000100800 */
[----:B0-----:R-:W5:Y:S04]  /*1b300*/  LDL.LU R16, [R1+0x194] ;  /* 0x0001940001107983 */ /* 0x001f680000300800 */
[----:B------:R-:W-:Y:S04]  /*1b310*/  STL [R1+0x1d8], R24 ;  /* 0x0001d81801007387 */ /* 0x000fe80000100800 */
[----:B------:R-:W5:Y:S01]  /*1b320*/  LDL.LU R44, [R1+0x1b0] ;  /* 0x0001b000012c7983 */ /* 0x000f620000300800 */
[----:B------:R-:W-:-:S03]  /*1b330*/  IADD3 R22, P2, PT, R13, R22, RZ ;  /* 0x000000160d167210 */ /* 0x000fc60007f5e0ff */
[----:B------:R0:W-:Y:S04]  /*1b340*/  STL [R1+0x1d0], R23 ;  /* 0x0001d01701007387 */ /* 0x0001e80000100800 */
[----:B------:R-:W5:Y:S04]  /*1b350*/  LDL.LU R43, [R1+0x1a8] ;  /* 0x0001a800012b7983 */ /* 0x000f680000300800 */
[----:B------:R1:W-:Y:S04]  /*1b360*/  STL [R1+0x1a4], R22 ;  /* 0x0001a41601007387 */ /* 0x0003e80000100800 */
[----:B------:R-:W5:Y:S04]  /*1b370*/  LDL.LU R42, [R1+0x18c] ;  /* 0x00018c00012a7983 */ /* 0x000f680000300800 */
[----:B------:R-:W5:Y:S01]  /*1b380*/  LDL.LU R41, [R1+0x1a0] ;  /* 0x0001a00001297983 */ /* 0x000f620000300800 */
[----:B--2---:R-:W-:-:S05]  /*1b390*/  IMAD.X R21, R15, 0x1, R21, P3 ;  /* 0x000000010f157824 */ /* 0x004fca00018e0615 */
        /* <DEDUP_REMOVED lines=14> */
[----:B0-----:R-:W5:Y:S04]  /*1b480*/  LDL R23, [R1+0xb54] ;  /* 0x000b540001177983 */ /* 0x001f680000100800 */
[----:B------:R-:W5:Y:S04]  /*1b490*/  LDL.LU R27, [R1+0x164] ;  /* 0x00016400011b7983 */ /* 0x000f680000300800 */
[----:B------:R-:W5:Y:S04]  /*1b4a0*/  LDL.LU R26, [R1+0x148] ;  /* 0x00014800011a7983 */ /* 0x000f680000300800 */
[----:B------:R-:W5:Y:S04]  /*1b4b0*/  LDL.LU R25, [R1+0x15c] ;  /* 0x00015c0001197983 */ /* 0x000f680000300800 */
[----:B------:R-:W5:Y:S04]  /*1b4c0*/  LDL.LU R24, [R1+0x140] ;  /* 0x0001400001187983 */ /* 0x000f680000300800 */
[----:B-1----:R-:W5:Y:S01]  /*1b4d0*/  LDL.LU R22, [R1+0x154] ;  /* 0x0001540001167983 */ /* 0x002f620000300800 */
[----:B---3--:R-:W-:-:S05]  /*1b4e0*/  IADD3 R20, P3, PT, R13, R20, RZ ;  /* 0x000000140d147210 */ /* 0x008fca0007f7e0ff */
[----:B------:R0:W-:Y:S04]  /*1b4f0*/  STL [R1+0x19c], R20 ;  /* 0x00019c1401007387 */ /* 0x0001e80000100800 */
[----:B--2---:R-:W2:Y:S04]  /*1b500*/  LDL.LU R21, [R1+0x14c] ;  /* 0x00014c0001157983 */ /* 0x004ea80000300800 */
[----:B0-----:R-:W3:Y:S01]  /*1b510*/  LDL.LU R20, [R1+0x144] ;  /* 0x0001440001147983 */ /* 0x001ee20000300800 */
[----:B----4-:R-:W-:-:S05]  /*1b520*/  IMAD.X R19, R15, 0x1, R19, P4 ;  /* 0x000000010f137824 */ /* 0x010fca00020e0613 */
[----:B------:R0:W-:Y:S04]  /*1b530*/  STL [R1+0x1b8], R19 ;  /* 0x0001b81301007387 */ /* 0x0001e80000100800 */
[----:B0-----:R-:W4:Y:S01]  /*1b540*/  LDL.LU R19, [R1+0x138] ;  /* 0x0001380001137983 */ /* 0x001f220000300800 */
[----:B-----5:R-:W-:Y:S01]  /*1b550*/  IADD3 R16, P4, PT, R13, R16, RZ ;  /* 0x000000100d107210 */ /* 0x020fe20007f9e0ff */
[----:B------:R-:W-:-:S04]  /*1b560*/  IMAD.X R44, R15, 0x1, R44, P6 ;  /* 0x000000010f2c7824 */ /* 0x000fc800030e062c */
[----:B------:R0:W-:Y:S01]  /*1b570*/  STL [R1+0x194], R16 ;  /* 0x0001941001007387 */ /* 0x0001e20000100800 */
[----:B------:R-:W1:Y:S03]  /*1b580*/  SYNCS.PHASECHK.TRANS64.TRYWAIT P6, [UR11], R17 ;  /* 0x00000011ff0075a7 */ /* 0x000e6600080c110b */
[----:B------:R0:W-:Y:S01]  /*1b590*/  STL [R1+0x1b0], R44 ;  /* 0x0001b02c01007387 */ /* 0x0001e20000100800 */
[----:B------:R-:W-:Y:S01]  /*1b5a0*/  IMAD.X R43, R15, 0x1, R43, P1 ;  /* 0x000000010f2b7824 */ /* 0x000fe200008e062b */
[----:B------:R-:W-:-:S04]  /*1b5b0*/  IADD3 R42, P1, PT, R13, R42, RZ ;  /* 0x0000002a0d2a7210 */ /* 0x000fc80007f3e0ff */
[----:B------:R1:W-:Y:S01]  /*1b5c0*/  STL [R1+0x1a8], R43 ;  /* 0x0001a82b01007387 */ /* 0x0003e20000100800 */
[----:B0-----:R-:W0:Y:S01]  /*1b5d0*/  LDC R16, c[0x0][0x3a0] ;  /* 0x0000e800ff107b82 */ /* 0x001e220000000800 */
[----:B------:R-:W-:Y:S02]  /*1b5e0*/  IMAD.X R41, R15, 0x1, R41, P2 ;  /* 0x000000010f297824 */ /* 0x000fe400010e0629 */
[----:B------:R0:W-:Y:S04]  /*1b5f0*/  STL [R1+0x18c], R42 ;  /* 0x00018c2a01007387 */ /* 0x0001e80000100800 */
[----:B------:R0:W-:Y:S01]  /*1b600*/  STL [R1+0x1a0], R41 ;  /* 0x0001a02901007387 */ /* 0x0001e20000100800 */
[----:B------:R-:W-:Y:S02]  /*1b610*/  PRMT R18, RZ, 0x7610, R18 ;  /* 0x00007610ff127816 */ /* 0x000fe40000000012 */
[----:B------:R-:W-:Y:S01]  /*1b620*/  IADD3 R40, P2, PT, R13, R40, RZ ;  /* 0x000000280d287210 */ /* 0x000fe20007f5e0ff */
[----:B------:R-:W-:-:S04]  /*1b630*/  IMAD.X R39, R15, 0x1, R39, P3 ;  /* 0x000000010f277824 */ /* 0x000fc800018e0627 */
[----:B------:R0:W-:Y:S01]  /*1b640*/  STL [R1+0x184], R40 ;  /* 0x0001842801007387 */ /* 0x0001e20000100800 */
[----:B------:R-:W-:-:S03]  /*1b650*/  IADD3 R38, P3, PT, R13, R38, RZ ;  /* 0x000000260d267210 */ /* 0x000fc60007f7e0ff */
[----:B------:R0:W-:Y:S01]  /*1b660*/  STL [R1+0x198], R39 ;  /* 0x0001982701007387 */ /* 0x0001e20000100800 */
[----:B------:R-:W-:-:S03]  /*1b670*/  IMAD.X R37, R15, 0x1, R37, P4 ;  /* 0x000000010f257824 */ /* 0x000fc600020e0625 */
        /* <DEDUP_REMOVED lines=19> */
[----:B------:R-:W-:-:S03]  /*1b7b0*/  VIADD R23, R23, 0x1 ;  /* 0x0000000117177836 */ /* 0x000fc60000000000 */
[----:B------:R0:W-:Y:S01]  /*1b7c0*/  STL [R1+0x150], R28 ;  /* 0x0001501c01007387 */ /* 0x0001e20000100800 */
[----:B------:R-:W-:-:S03]  /*1b7d0*/  IMAD.X R27, R15, 0x1, R27, P1 ;  /* 0x000000010f1b7824 */ /* 0x000fc600008e061b */
[----:B------:R0:W-:Y:S01]  /*1b7e0*/  STL [R1+0xb60], R23 ;  /* 0x000b601701007387 */ /* 0x0001e20000100800 */
[----:B------:R-:W-:Y:S01]  /*1b7f0*/  IADD3 R26, P1, PT, R13, R26, RZ ;  /* 0x0000001a0d1a7210 */ /* 0x000fe20007f3e0ff */
[----:B------:R-:W-:Y:S02]  /*1b800*/  IMAD.X R25, R15, 0x1, R25, P2 ;  /* 0x000000010f197824 */ /* 0x000fe400010e0619 */
[----:B------:R0:W-:Y:S01]  /*1b810*/  STL [R1+0x164], R27 ;  /* 0x0001641b01007387 */ /* 0x0001e20000100800 */
[----:B------:R-:W-:-:S03]  /*1b820*/  IADD3 R24, P2, PT, R13, R24, RZ ;  /* 0x000000180d187210 */ /* 0x000fc60007f5e0ff */
[----:B------:R0:W-:Y:S01]  /*1b830*/  STL [R1+0x148], R26 ;  /* 0x0001481a01007387 */ /* 0x0001e20000100800 */
[----:B------:R-:W-:-:S03]  /*1b840*/  IMAD.X R22, R15, 0x1, R22, P3 ;  /* 0x000000010f167824 */ /* 0x000fc600018e0616 */
[----:B------:R0:W-:Y:S04]  /*1b850*/  STL [R1+0x15c], R25 ;  /* 0x00015c1901007387 */ /* 0x0001e80000100800 */
[----:B------:R0:W-:Y:S04]  /*1b860*/  STL [R1+0x140], R24 ;  /* 0x0001401801007387 */ /* 0x0001e80000100800 */
[----:B------:R0:W-:Y:S01]  /*1b870*/  STL [R1+0x154], R22 ;  /* 0x0001541601007387 */ /* 0x0001e20000100800 */
[C---:B--2---:R-:W-:Y:S02]  /*1b880*/  IMAD.X R21, R15.reuse, 0x1, R21, P4 ;  /* 0x000000010f157824 */ /* 0x044fe400020e0615 */
[----:B---3--:R-:W-:-:S03]  /*1b890*/  IMAD.X R20, R15, 0x1, R20, P1 ;  /* 0x000000010f147824 */ /* 0x008fc600008e0614 */
[----:B------:R2:W-:Y:S04]  /*1b8a0*/  STL [R1+0x14c], R21 ;  /* 0x00014c1501007387 */ /* 0x0005e80000100800 */
[----:B------:R2:W-:Y:S01]  /*1b8b0*/  STL [R1+0x144], R20 ;  /* 0x0001441401007387 */ /* 0x0005e20000100800 */
[----:B0-----:R-:W-:Y:S01]  /*1b8c0*/  IMAD R16, R23, -0x80, R16 ;  /* 0xffffff8017107824 */ /* 0x001fe200078e0210 */
[----:B------:R-:W-:Y:S01]  /*1b8d0*/  IADD3 R4, P3, PT, R13, R4, RZ ;  /* 0x000000040d047210 */ /* 0x000fe20007f7e0ff */
[----:B----4-:R-:W-:-:S05]  /*1b8e0*/  IMAD.X R19, R15, 0x1, R19, P2 ;  /* 0x000000010f137824 */ /* 0x010fca00010e0613 */
[----:B------:R2:W-:Y:S04]  /*1b8f0*/  STL [R1+0x138], R19 ;  /* 0x0001381301007387 */ /* 0x0005e80000100800 */
[----:B------:R2:W-:Y:S01]  /*1b900*/  STL.S16 [R1+0x134], R18 ;  /* 0x0001341201007387 */ /* 0x0005e20000100600 */
[----:B------:R-:W-:Y:S01]  /*1b910*/  IADD3 R2, P2, PT, R13, R2, RZ ;  /* 0x000000020d027210 */ /* 0x000fe20007f5e0ff */
[C---:B------:R-:W-:Y:S01]  /*1b920*/  IMAD.X R5, R15.reuse, 0x1, R5, P3 ;  /* 0x000000010f057824 */ /* 0x040fe200018e0605 */
[C---:B------:R-:W-:Y:S02]  /*1b930*/  ISETP.GT.AND P1, PT, R16.reuse, RZ, PT ;  /* 0x000000ff1000720c */ /* 0x040fe40003f24270 */
[----:B------:R-:W-:Y:S01]  /*1b940*/  ISETP.GT.AND P4, PT, R16, 0x1, PT ;  /* 0x000000011000780c */ /* 0x000fe20003f84270 */
[----:B------:R-:W-:Y:S01]  /*1b950*/  IMAD.X R3, R15, 0x1, R3, P2 ;  /* 0x000000010f037824 */ /* 0x000fe200010e0603 */
[----:B-1----:R-:W-:Y:S11]  /*1b960*/  @!P6 BRA `(.L_x_8) ;  /* 0x000000f000e8e947 */ /* 0x002ff60003800000 */
.L_x_16:
[----:B------:R0:W-:Y:S04]  /*1b970*/  STL [R1+0xc38], R137 ;  /* 0x000c388901007387 */ /* 0x0001e80000100800 */
[----:B0-----:R-:W3:Y:S04]  /*1b980*/  LDL R137, [R1+0x134] ;  /* 0x0001340001897983 */ /* 0x001ee80000100800 */
[----:B------:R0:W-:Y:S04]  /*1b990*/  STL [R1+0xc34], R139 ;  /* 0x000c348b01007387 */ /* 0x0001e80000100800 */
[----:B--2---:R-:W2:Y:S04]  /*1b9a0*/  LDL R19, [R1+0x138] ;  /* 0x0001380001137983 */ /* 0x004ea80000100800 */
[----:B------:R-:W2:Y:S01]  /*1b9b0*/  LDL R18, [R1+0x140] ;  /* 0x0001400001127983 */ /* 0x000ea20000100800 */
[----:B0-----:R-:W-:-:S03]  /*1b9c0*/  PRMT R139, RZ, 0x7610, R139 ;  /* 0x00007610ff8b7816 */ /* 0x001fc6000000008b */
[----:B------:R0:W-:Y:S04]  /*1b9d0*/  STL [R1+0xc30], R141 ;  /* 0x000c308d01007387 */ /* 0x0001e80000100800 */
[----:B------:R-:W4:Y:S04]  /*1b9e0*/  @P1 LDG.E.U8 R139, desc[UR20][R4.64] ;  /* 0x00000014048b1981 */ /* 0x000f28000c1e1100 */
[----:B------:R-:W-:Y:S01]  /*1b9f0*/  STL [R1+0xc2c], R143 ;  /* 0x000c2c8f01007387 */ /* 0x000fe20000100800 */
[----:B0-----:R-:W-:-:S03]  /*1ba00*/  PRMT R141, RZ, 0x7610, R141 ;  /* 0x00007610ff8d7816 */ /* 0x001fc6000000008d */
[----:B------:R-:W-:Y:S04]  /*1ba10*/  STL [R1+0xc28], R145 ;  /* 0x000c289101007387 */ /* 0x000fe80000100800 */
        /* <DEDUP_REMOVED lines=16> */
[----:B---3--:R-:W3:Y:S04]  /*1bb20*/  @P1 LDG.E.U8 R137, desc[UR20][R2.64] ;  /* 0x0000001402891981 */ /* 0x008ee8000c1e1100 */
[----:B--2---:R-:W2:Y:S04]  /*1bb30*/  @P4 LDG.E.U8 R141, desc[UR20][R18.64] ;  /* 0x00000014128d4981 */ /* 0x004ea8000c1e1100 */
[----:B---3--:R0:W-:Y:S04]  /*1bb40*/  @P1 STL [R1+0x134], R137 ;  /* 0x0001348901001387 */ /* 0x0081e80000100800 */
[----:B0-----:R-:W3:Y:S01]  /*1bb50*/  LDL.LU R137, [R1+0xc38] ;  /* 0x000c380001897983 */ /* 0x001ee20000300800 */
[----:B------:R-:W-:-:S03]  /*1bb60*/  ISETP.GT.AND P2, PT, R16, 0x2, PT ;  /* 0x000000021000780c */ /* 0x000fc60003f44270 */
[----:B------:R-:W-:Y:S04]  /*1bb70*/  STL [R1+0xb8c], R2 ;  /* 0x000b8c0201007387 */ /* 0x000fe80000100800 */
[----:B------:R-:W-:Y:S04]  /*1bb80*/  STL [R1+0xb88], R3 ;  /* 0x000b880301007387 */ /* 0x000fe80000100800 */
[----:B----4-:R0:W-:Y:S04]  /*1bb90*/  STL [R1+0x130], R139 ;  /* 0x0001308b01007387 */ /* 0x0101e80000100800 */
[----:B0-----:R-:W4:Y:S04]  /*1bba0*/  LDL.LU R139, [R1+0xc34] ;  /* 0x000c3400018b7983 */ /* 0x001f280000300800 */
[----:B------:R-:W-:Y:S04]  /*1bbb0*/  STL [R1+0xb94], R4 ;  /* 0x000b940401007387 */ /* 0x000fe80000100800 */
[----:B------:R-:W-:Y:S04]  /*1bbc0*/  STL [R1+0xb90], R5 ;  /* 0x000b900501007387 */ /* 0x000fe80000100800 */
[----:B--2---:R0:W-:Y:S04]  /*1bbd0*/  STL [R1+0x12c], R141 ;  /* 0x00012c8d01007387 */ /* 0x0041e80000100800 */
[----:B0-----:R-:W2:Y:S04]  /*1bbe0*/  LDL.LU R141, [R1+0xc30] ;  /* 0x000c3000018d7983 */ /* 0x001ea80000300800 */
[----:B------:R-:W2:Y:S04]  /*1bbf0*/  LDL R18, [R1+0x144] ;  /* 0x0001440001127983 */ /* 0x000ea80000100800 */
[----:B------:R-:W2:Y:S01]  /*1bc00*/  LDL R19, [R1+0x148] ;  /* 0x0001480001137983 */ /* 0x000ea20000100800 */
[----:B------:R-:W-:-:S02]  /*1bc10*/  PRMT R143, RZ, 0x7610, R143 ;  /* 0x00007610ff8f7816 */ /* 0x000fc4000000008f */
[----:B--2---:R-:W-:-:S04]  /*1bc20*/  @P4 LOP3.LUT R19, R19, R18, RZ, 0x3c, !PT ;  /* 0x0000001213134212 */ /* 0x004fc800078e3cff */
[----:B------:R-:W-:-:S04]  /*1bc30*/  @P4 LOP3.LUT R18, R19, R18, RZ, 0x3c, !PT ;  /* 0x0000001213124212 */ /* 0x000fc800078e3cff */
[----:B------:R-:W-:-:S05]  /*1bc40*/  @P4 LOP3.LUT R19, R19, R18, RZ, 0x3c, !PT ;  /* 0x0000001213134212 */ /* 0x000fca00078e3cff */
[----:B------:R-:W2:Y:S04]  /*1bc50*/  @P4 LDG.E.U8 R143, desc[UR20][R18.64] ;  /* 0x00000014128f4981 */ /* 0x000ea8000c1e1100 */
        /* <DEDUP_REMOVED lines=17> */
[----:B------:R-:W2:Y:S01]  /*1bd70*/  @P2 LDG.E.U8 R147, desc[UR20][R18.64] ;  /* 0x0000001412932981 */ /* 0x000ea2000c1e1100 */
[----:B------:R-:W-:-:S03]  /*1bd80*/  ISETP.GT.AND P1, PT, R16, 0x3, PT ;  /* 0x000000031000780c */ /* 0x000fc60003f24270 */
        /* <DEDUP_REMOVED lines=36> */
[----:B------:R0:W2:Y:S04]  /*1bfd0*/  @P3 LDG.E.U8 R83, desc[UR20][R18.64] ;  /* 0x0000001412533981 */ /* 0x0000a8000c1e1100 */
[----:B------:R-:W0:Y:S04]  /*1bfe0*/  LDL R18, [R1+0x180] ;  /* 0x0001800001127983 */ /* 0x000e280000100800 */
[----:B------:R-:W0:Y:S01]  /*1bff0*/  LDL R19, [R1+0x184] ;  /* 0x0001840001137983 */ /* 0x000e220000100800 */
[----:B------:R-:W-:Y:S02]  /*1c000*/  ISETP.GT.AND P2, PT, R16, 0x5, PT ;  /* 0x000000051000780c */ /* 0x000fe40003f44270 */
[----:B------:R-:W-:-:S11]  /*1c010*/  PRMT R155, RZ, 0x7610, R155 ;  /* 0x00007610ff9b7816 */ /* 0x000fd6000000009b */
[----:B0-----:R-:W-:-:S04]  /*1c020*/  @P2 LOP3.LUT R19, R19, R18, RZ, 0x3c, !PT ;  /* 0x0000001213132212 */ /* 0x001fc800078e3cff */
[----:B------:R-:W-:-:S04]  /*1c030*/  @P2 LOP3.LUT R18, R19, R18, RZ, 0x3c, !PT ;  /* 0x0000001213122212 */ /* 0x000fc800078e3cff */
[----:B------:R-:W-:-:S05]  /*1c040*/  @P2 LOP3.LUT R19, R19, R18, RZ, 0x3c, !PT ;  /* 0x0000001213132212 */ /* 0x000fca00078e3cff */
[----:B------:R-:W3:Y:S04]  /*1c050*/  @P2 LDG.E.U8 R155, desc[UR20][R18.64] ;  /* 0x00000014129b2981 */ /* 0x000ee8000c1e1100 */
[----:B--2---:R0:W-:Y:S04]  /*1c060*/  STL [R1+0x110], R83 ;  /* 0x0001105301007387 */ /* 0x0041e80000100800 */
[----:B0-----:R-:W2:Y:S04]  /*1c070*/  LDL R83, [R1+0x1a4] ;  /* 0x0001a40001537983 */ /* 0x001ea80000100800 */
[----:B---3--:R0:W-:Y:S04]  /*1c080*/  STL [R1+0x10c], R155 ;  /* 0x00010c9b01007387 */ /* 0x0081e80000100800 */
[----:B0-----:R-:W3:Y:S04]  /*1c090*/  LDL.LU R155, [R1+0xc14] ;  /* 0x000c1400019b7983 */ /* 0x001ee80000300800 */
        /* <DEDUP_REMOVED lines=26> */
[----:B------:R-:W-:Y:S02]  /*1c240*/  ISETP.GT.AND P3, PT, R16, 0x7, PT ;  /* 0x000000071000780c */ /* 0x000fe40003f64270 */
[----:B------:R-:W-:Y:S01]  /*1c250*/  PRMT R80, RZ, 0x7610, R80 ;  /* 0x00007610ff507816 */ /* 0x000fe20000000050 */
[----:B--2---:R0:W-:Y:S04]  /*1c260*/  STL [R1+0x100], R161 ;  /* 0x000100a101007387 */ /* 0x0041e80000100800 */
[----:B0-----:R-:W2:Y:S04]  /*1c270*/  LDL.LU R161, [R1+0xc08] ;  /* 0x000c080001a17983 */ /* 0x001ea80000300800 */
[----:B------:R-:W2:Y:S02]  /*1c280*/  LDL R19, [R1+0x1a0] ;  /* 0x0001a00001137983 */ /* 0x000ea40000100800 */
[----:B------:R-:W-:Y:S01]  /*1c290*/  @P3 IMAD.MOV.U32 R18, RZ, RZ, R83 ;  /* 0x000000ffff123224 */ /* 0x000fe200078e0053 */
[----:B------:R-:W-:Y:S01]  /*1c2a0*/  PRMT R163, RZ, 0x7610, R163 ;  /* 0x00007610ffa37816 */ /* 0x000fe200000000a3 */
[----:B------:R-:W3:Y:S04]  /*1c2b0*/  LDL R83, [R1+0x1d0] ;  /* 0x0001d00001537983 */ /* 0x000ee80000100800 */
[----:B--2---:R0:W2:Y:S04]  /*1c2c0*/  @P3 LDG.E.U8 R80, desc[UR20][R18.64] ;  /* 0x0000001412503981 */ /* 0x0040a8000c1e1100 */
[----:B------:R-:W0:Y:S04]  /*1c2d0*/  LDL R18, [R1+0x1a8] ;  /* 0x0001a80001127983 */ /* 0x000e280000100800 */
[----:B------:R-:W0:Y:S02]  /*1c2e0*/  LDL R19, [R1+0x1ac] ;  /* 0x0001ac0001137983 */ /* 0x000e240000100800 */
        /* <DEDUP_REMOVED lines=10> */
[----:B------:R-:W-:-:S02]  /*1c390*/  ISETP.GT.AND P2, PT, R16, 0x8, PT ;  /* 0x000000081000780c */ /* 0x000fc40003f44270 */
[----:B------:R-:W-:-:S11]  /*1c3a0*/  PRMT R82, RZ, 0x7610, R82 ;  /* 0x00007610ff527816 */ /* 0x000fd60000000052 */
[----:B--2---:R-:W-:-:S04]  /*1c3b0*/  @P2 LOP3.LUT R19, R19, R18, RZ, 0x3c, !PT ;  /* 0x0000001213132212 */ /* 0x004fc800078e3cff */
[----:B------:R-:W-:-:S04]  /*1c3c0*/  @P2 LOP3.LUT R18, R19, R18, RZ, 0x3c, !PT ;  /* 0x0000001213122212 */ /* 0x000fc800078e3cff */
[----:B------:R-:W-:-:S05]  /*1c3d0*/  @P2 LOP3.LUT R19, R19, R18, RZ, 0x3c, !PT ;  /* 0x0000001213132212 */ /* 0x000fca00078e3cff */
[----:B------:R-:W2:Y:S04]  /*1c3e0*/  @P2 LDG.E.U8 R82, desc[UR20][R18.64] ;  /* 0x0000001412522981 */ /* 0x000ea8000c1e1100 */
[----:B------:R-:W3:Y:S04]  /*1c3f0*/  LDL R18, [R1+0x1b8] ;  /* 0x0001b80001127983 */ /* 0x000ee80000100800 */
[----:B------:R-:W3:Y:S01]  /*1c400*/  LDL R19, [R1+0x1bc] ;  /* 0x0001bc0001137983 */ /* 0x000ee20000100800 */
[----:B------:R-:W-:-:S03]  /*1c410*/  PRMT R75, RZ, 0x7610, R75 ;  /* 0x00007610ff4b7816 */ /* 0x000fc6000000004b */
[----:B--2---:R0:W-:Y:S01]  /*1c420*/  STL [R1+0xfc], R82 ;  /* 0x0000fc5201007387 */ /* 0x0041e20000100800 */
[----:B------:R-:W-:Y:S02]  /*1c430*/  ISETP.GT.AND P1, PT, R16, 0x9, PT ;  /* 0x000000091000780c */ /* 0x000fe40003f24270 */
[----:B------:R-:W-:Y:S02]  /*1c440*/  PRMT R165, RZ, 0x7610, R165 ;  /* 0x00007610ffa57816 */ /* 0x000fe400000000a5 */
[----:B------:R-:W-:Y:S01]  /*1c450*/  PRMT R48, RZ, 0x7610, R48 ;  /* 0x00007610ff307816 */ /* 0x000fe20000000030 */
[----:B0-----:R-:W2:Y:S01]  /*1c460*/  LDL R82, [R1+0x1dc] ;  /* 0x0001dc0001527983 */ /* 0x001ea20000100800 */
[----:B---3--:R-:W-:-:S04]  /*1c470*/  @P2 LOP3.LUT R19, R19, R18, RZ, 0x3c, !PT ;  /* 0x0000001213132212 */ /* 0x008fc800078e3cff */
[----:B------:R-:W-:-:S04]  /*1c480*/  @P2 LOP3.LUT R18, R19, R18, RZ, 0x3c, !PT ;  /* 0x0000001213122212 */ /* 0x000fc800078e3cff */
[----:B------:R-:W-:-:S05]  /*1c490*/  @P2 LOP3.LUT R19, R19, R18, RZ, 0x3c, !PT ;  /* 0x0000001213132212 */ /* 0x000fca00078e3cff */
[----:B------:R0:W3:Y:S04]  /*1c4a0*/  @P2 LDG.E.U8 R75, desc[UR20][R18.64] ;  /* 0x00000014124b2981 */ /* 0x0000e8000c1e1100 */
[----:B------:R-:W0:Y:S04]  /*1c4b0*/  LDL R18, [R1+0x1c4] ;  /* 0x0001c40001127983 */ /* 0x000e280000100800 */
[----:B------:R-:W0:Y:S02]  /*1c4c0*/  LDL R19, [R1+0x1cc] ;  /* 0x0001cc0001137983 */ /* 0x000e240000100800 */
[----:B0-----:R-:W-:-:S04]  /*1c4d0*/  @P1 LOP3.LUT R19, R19, R18, RZ, 0x3c, !PT ;  /* 0x0000001213131212 */ /* 0x001fc800078e3cff */
[----:B------:R-:W-:-:S04]  /*1c4e0*/  @P1 LOP3.LUT R18, R19, R18, RZ, 0x3c, !PT ;  /* 0x0000001213121212 */ /* 0x000fc800078e3cff */
[----:B------:R-:W-:-:S05]  /*1c4f0*/  @P1 LOP3.LUT R19, R19, R18, RZ, 0x3c, !PT ;  /* 0x0000001213131212 */ /* 0x000fca00078e3cff */
[----:B------:R0:W2:Y:S04]  /*1c500*/  @P1 LDG.E.U8 R165, desc[UR20][R18.64] ;  /* 0x0000001412a51981 */ /* 0x0000a8000c1e1100 */
[----:B---3--:R1:W-:Y:S01]  /*1c510*/  STL [R1+0xf8], R75 ;  /* 0x0000f84b01007387 */ /* 0x0083e20000100800 */
[----:B0-----:R-:W-:Y:S02]  /*1c520*/  @P1 IMAD.MOV.U32 R18, RZ, RZ, R80 ;  /* 0x000000ffff121224 */ /* 0x001fe400078e0050 */
[----:B------:R-:W-:Y:S01]  /*1c530*/  @P1 IMAD.MOV.U32 R19, RZ, RZ, R83 ;  /* 0x000000ffff131224 */ /* 0x000fe200078e0053 */
[----:B-1----:R-:W3:Y:S04]  /*1c540*/  LDL R75, [R1+0x1e4] ;  /* 0x0001e400014b7983 */ /* 0x002ee80000100800 */
[----:B------:R0:W3:Y:S04]  /*1c550*/  @P1 LDG.E.U8 R48, desc[UR20][R18.64] ;  /* 0x0000001412301981 */ /* 0x0000e8000c1e1100 */
[----:B--2---:R1:W-:Y:S04]  /*1c560*/  STL [R1+0xf4], R165 ;  /* 0x0000f4a501007387 */ /* 0x0043e80000100800 */
[----:B-1----:R-:W2:Y:S04]  /*1c570*/  LDL.LU R165, [R1+0xc00] ;  /* 0x000c000001a57983 */ /* 0x002ea80000300800 */
[----:B------:R-:W2:Y:S01]  /*1c580*/  LDL R19, [R1+0x1d8] ;  /* 0x0001d80001137983 */ /* 0x000ea20000100800 */
[----:B------:R-:W-:-:S02]  /*1c590*/  ISETP.GT.AND P3, PT, R16, 0xa, PT ;  /* 0x0000000a1000780c */ /* 0x000fc40003f64270 */
[----:B------:R-:W-:Y:S01]  /*1c5a0*/  PRMT R81, RZ, 0x7610, R81 ;  /* 0x00007610ff517816 */ /* 0x000fe20000000051 */
[----:B------:R-:W4:Y:S04]  /*1c5b0*/  LDL R80, [R1+0x1ec] ;  /* 0x0001ec0001507983 */ /* 0x000f280000100800 */
[----:B------:R-:W4:Y:S06]  /*1c5c0*/  LDL R83, [R1+0x1f0] ;  /* 0x0001f00001537983 */ /* 0x000f2c0000100800 */
[----:B0-----:R-:W-:Y:S01]  /*1c5d0*/  @P3 IMAD.MOV.U32 R18, RZ, RZ, R82 ;  /* 0x000000ffff123224 */ /* 0x001fe200078e0052 */
[----:B---3--:R0:W-:Y:S01]  /*1c5e0*/  STL [R1+0xf0], R48 ;  /* 0x0000f03001007387 */ /* 0x0081e20000100800 */
[----:B------:R-:W-:-:S03]  /*1c5f0*/  PRMT R53, RZ, 0x7610, R53 ;  /* 0x00007610ff357816 */ /* 0x000fc60000000035 */
[----:B------:R-:W3:Y:S04]  /*1c600*/  LDL R82, [R1+0x1f8] ;  /* 0x0001f80001527983 */ /* 0x000ee80000100800 */
[----:B0-----:R-:W3:Y:S04]  /*1c610*/  LDL R48, [R1+0x1f4] ;  /* 0x0001f40001307983 */ /* 0x001ee80000100800 */
[----:B--2---:R0:W2:Y:S04]  /*1c620*/  @P3 LDG.E.U8 R81, desc[UR20][R18.64] ;  /* 0x0000001412513981 */ /* 0x0040a8000c1e1100 */
[----:B------:R-:W3:Y:S01]  /*1c630*/  LDL R19, [R1+0x1e0] ;  /* 0x0001e00001137983 */ /* 0x000ee20000100800 */
[----:B0-----:R-:W-:Y:S01]  /*1c640*/  @P3 IMAD.MOV.U32 R18, RZ, RZ, R75 ;  /* 0x000000ffff123224 */ /* 0x001fe200078e004b */
[----:B------:R-:W-:-:S02]  /*1c650*/  ISETP.GT.AND P2, PT, R16, 0xb, PT ;  /* 0x0000000b1000780c */ /* 0x000fc40003f44270 */
[----:B--2---:R0:W-:Y:S01]  /*1c660*/  STL [R1+0xec], R81 ;  /* 0x0000ec5101007387 */ /* 0x0041e20000100800 */
[----:B------:R-:W-:Y:S02]  /*1c670*/  ISETP.GT.AND P1, PT, R16, 0xc, PT ;  /* 0x0000000c1000780c */ /* 0x000fe40003f24270 */
[----:B------:R-:W-:Y:S01]  /*1c680*/  PRMT R79, RZ, 0x7610, R79 ;  /* 0x00007610ff4f7816 */ /* 0x000fe2000000004f */
[----:B------:R-:W2:Y:S04]  /*1c690*/  LDL R75, [R1+0x200] ;  /* 0x00020000014b7983 */ /* 0x000ea80000100800 */
[----:B---3--:R4:W3:Y:S04]  /*1c6a0*/  @P3 LDG.E.U8 R53, desc[UR20][R18.64] ;  /* 0x0000001412353981 */ /* 0x0088e8000c1e1100 */
[----:B0-----:R-:W2:Y:S04]  /*1c6b0*/  LDL R81, [R1+0x1fc] ;  /* 0x0001fc0001517983 */ /* 0x001ea80000100800 */
[----:B------:R-:W2:Y:S01]  /*1c6c0*/  LDL R19, [R1+0x1e8] ;  /* 0x0001e80001137983 */ /* 0x000ea20000100800 */
[----:B----4-:R-:W-:Y:S01]  /*1c6d0*/  @P2 IMAD.MOV.U32 R18, RZ, RZ, R80 ;  /* 0x000000ffff122224 */ /* 0x010fe200078e0050 */
[----:B------:R-:W-:-:S02]  /*1c6e0*/  PRMT R41, RZ, 0x7610, R41 ;  /* 0x00007610ff297816 */ /* 0x000fc40000000029 */
[----:B------:R-:W-:Y:S02]  /*1c6f0*/  PRMT R78, RZ, 0x7610, R78 ;  /* 0x00007610ff4e7816 */ /* 0x000fe4000000004e */
[----:B--2---:R0:W2:Y:S02]  /*1c700*/  @P2 LDG.E.U8 R79, desc[UR20][R18.64] ;  /* 0x00000014124f2981 */ /* 0x0040a4000c1e1100 */
[----:B0-----:R-:W-:Y:S02]  /*1c710*/  @P2 IMAD.MOV.U32 R18, RZ, RZ, R48 ;  /* 0x000000ffff122224 */ /* 0x001fe400078e0030 */
[----:B------:R-:W-:-:S05]  /*1c720*/  @P2 IMAD.MOV.U32 R19, RZ, RZ, R83 ;  /* 0x000000ffff132224 */ /* 0x000fca00078e0053 */
[----:B------:R0:W4:Y:S02]  /*1c730*/  @P2 LDG.E.U8 R41, desc[UR20][R18.64] ;  /* 0x0000001412292981 */ /* 0x000124000c1e1100 */
[----:B0-----:R-:W-:Y:S02]  /*1c740*/  @P1 IMAD.MOV.U32 R18, RZ, RZ, R81 ;  /* 0x000000ffff121224 */ /* 0x001fe400078e0051 */
[----:B------:R-:W-:-:S05]  /*1c750*/  @P1 IMAD.MOV.U32 R19, RZ, RZ, R82 ;  /* 0x000000ffff131224 */ /* 0x000fca00078e0052 */
[----:B------:R0:W4:Y:S04]  /*1c760*/  @P1 LDG.E.U8 R78, desc[UR20][R18.64] ;  /* 0x00000014124e1981 */ /* 0x000128000c1e1100 */
[----:B---3--:R1:W-:Y:S04]  /*1c770*/  STL [R1+0xe8], R53 ;  /* 0x0000e83501007387 */ /* 0x0083e80000100800 */
[----:B------:R-:W3:Y:S04]  /*1c780*/  LDL R80, [R1+0x20c] ;  /* 0x00020c0001507983 */ /* 0x000ee80000100800 */
[----:B-1----:R-:W3:Y:S01]  /*1c790*/  LDL R53, [R1+0x204] ;  /* 0x0002040001357983 */ /* 0x002ee20000100800 */
[----:B0-----:R-:W-:Y:S01]  /*1c7a0*/  @P1 IMAD.MOV.U32 R19, RZ, RZ, R75 ;  /* 0x000000ffff131224 */ /* 0x001fe200078e004b */
[----:B------:R-:W-:-:S02]  /*1c7b0*/  PRMT R43, RZ, 0x7610, R43 ;  /* 0x00007610ff2b7816 */ /* 0x000fc4000000002b */
[----:B--2---:R0:W-:Y:S04]  /*1c7c0*/  STL [R1+0xe4], R79 ;  /* 0x0000e44f01007387 */ /* 0x0041e80000100800 */
[----:B------:R-:W2:Y:S04]  /*1c7d0*/  LDL R48, [R1+0x214] ;  /* 0x0002140001307983 */ /* 0x000ea80000100800 */
[----:B0-----:R-:W2:Y:S04]  /*1c7e0*/  LDL R79, [R1+0x210] ;  /* 0x00021000014f7983 */ /* 0x001ea80000100800 */
[----:B----4-:R0:W-:Y:S04]  /*1c7f0*/  STL [R1+0xe0], R41 ;  /* 0x0000e02901007387 */ /* 0x0101e80000100800 */
[----:B0-----:R-:W4:Y:S04]  /*1c800*/  LDL R41, [R1+0x218] ;  /* 0x0002180001297983 */ /* 0x001f280000100800 */
[----:B------:R0:W-:Y:S04]  /*1c810*/  STL [R1+0xdc], R78 ;  /* 0x0000dc4e01007387 */ /* 0x0001e80000100800 */
[----:B------:R-:W4:Y:S04]  /*1c820*/  LDL R75, [R1+0x220] ;  /* 0x00022000014b7983 */ /* 0x000f280000100800 */
[----:B0-----:R-:W4:Y:S01]  /*1c830*/  LDL R78, [R1+0x21c] ;  /* 0x00021c00014e7983 */ /* 0x001f220000100800 */
[----:B---3--:R-:W-:Y:S01]  /*1c840*/  @P1 IMAD.MOV.U32 R18, RZ, RZ, R53 ;  /* 0x000000ffff121224 */ /* 0x008fe200078e0035 */
[----:B------:R-:W-:-:S02]  /*1c850*/  ISETP.GT.AND P3, PT, R16, 0xd, PT ;  /* 0x0000000d1000780c */ /* 0x000fc40003f64270 */
[----:B------:R-:W3:Y:S04]  /*1c860*/  LDL R53, [R1+0x224] ;  /* 0x0002240001357983 */ /* 0x000ee80000100800 */
[----:B------:R0:W3:Y:S01]  /*1c870*/  @P1 LDG.E.U8 R43, desc[UR20][R18.64] ;  /* 0x00000014122b1981 */ /* 0x0000e2000c1e1100 */
[----:B------:R-:W-:Y:S02]  /*1c880*/  ISETP.GT.AND P2, PT, R16, 0xe, PT ;  /* 0x0000000e1000780c */ /* 0x000fe40003f44270 */
[----:B------:R-:W-:Y:S02]  /*1c890*/  PRMT R51, RZ, 0x7610, R51 ;  /* 0x00007610ff337816 */ /* 0x000fe40000000033 */
[----:B------:R-:W-:Y:S02]  /*1c8a0*/  PRMT R33, RZ, 0x7610, R33 ;  /* 0x00007610ff217816 */ /* 0x000fe40000000021 */
[----:B0-----:R-:W-:Y:S01]  /*1c8b0*/  @P3 IMAD.MOV.U32 R19, RZ, RZ, R80 ;  /* 0x000000ffff133224 */ /* 0x001fe200078e0050 */
[----:B------:R-:W-:Y:S01]  /*1c8c0*/  PRMT R74, RZ, 0x7610, R74 ;  /* 0x00007610ff4a7816 */ /* 0x000fe2000000004a */
[----:B--2---:R-:W-:-:S05]  /*1c8d0*/  @P3 IMAD.MOV.U32 R18, RZ, RZ, R79 ;  /* 0x000000ffff123224 */ /* 0x004fca00078e004f */
[----:B------:R0:W2:Y:S02]  /*1c8e0*/  @P3 LDG.E.U8 R51, desc[UR20][R18.64] ;  /* 0x0000001412333981 */ /* 0x0000a4000c1e1100 */
[----:B0-----:R-:W-:Y:S02]  /*1c8f0*/  @P3 IMAD.MOV.U32 R19, RZ, RZ, R48 ;  /* 0x000000ffff133224 */ /* 0x001fe400078e0030 */
[----:B----4-:R-:W-:-:S05]  /*1c900*/  @P3 IMAD.MOV.U32 R18, RZ, RZ, R41 ;  /* 0x000000ffff123224 */ /* 0x010fca00078e0029 */
[----:B------:R0:W4:Y:S02]  /*1c910*/  @P3 LDG.E.U8 R33, desc[UR20][R18.64] ;  /* 0x0000001412213981 */ /* 0x000124000c1e1100 */
[----:B0-----:R-:W-:Y:S02]  /*1c920*/  @P2 IMAD.MOV.U32 R18, RZ, RZ, R75 ;  /* 0x000000ffff122224 */ /* 0x001fe400078e004b */
[----:B------:R-:W-:-:S05]  /*1c930*/  @P2 IMAD.MOV.U32 R19, RZ, RZ, R78 ;  /* 0x000000ffff132224 */ /* 0x000fca00078e004e */
[----:B------:R0:W4:Y:S04]  /*1c940*/  @P2 LDG.E.U8 R74, desc[UR20][R18.64] ;  /* 0x00000014124a2981 */ /* 0x000128000c1e1100 */
[----:B---3--:R1:W-:Y:S04]  /*1c950*/  STL [R1+0xd8], R43 ;  /* 0x0000d82b01007387 */ /* 0x0083e80000100800 */
[----:B-1----:R-:W3:Y:S01]  /*1c960*/  LDL R43, [R1+0x228] ;  /* 0x00022800012b7983 */ /* 0x002ee20000100800 */
[----:B0-----:R-:W-:-:S03]  /*1c970*/  @P2 IMAD.MOV.U32 R19, RZ, RZ, R53 ;  /* 0x000000ffff132224 */ /* 0x001fc600078e0035 */
[----:B--2---:R0:W-:Y:S04]  /*1c980*/  STL [R1+0xd4], R51 ;  /* 0x0000d43301007387 */ /* 0x0041e80000100800 */
[----:B------:R-:W2:Y:S04]  /*1c990*/  LDL R41, [R1+0x230] ;  /* 0x0002300001297983 */ /* 0x000ea80000100800 */
[----:B------:R-:W2:Y:S04]  /*1c9a0*/  LDL R48, [R1+0x234] ;  /* 0x0002340001307983 */ /* 0x000ea80000100800 */
[----:B0-----:R-:W2:Y:S04]  /*1c9b0*/  LDL R51, [R1+0x22c] ;  /* 0x00022c0001337983 */ /* 0x001ea80000100800 */
[----:B----4-:R0:W-:Y:S04]  /*1c9c0*/  STL [R1+0xd0], R33 ;  /* 0x0000d02101007387 */ /* 0x0101e80000100800 */
[----:B------:R-:W4:Y:S04]  /*1c9d0*/  LDL R75, [R1+0x23c] ;  /* 0x00023c00014b7983 */ /* 0x000f280000100800 */
[----:B0-----:R-:W4:Y:S04]  /*1c9e0*/  LDL R33, [R1+0x238] ;  /* 0x0002380001217983 */ /* 0x001f280000100800 */
[----:B------:R0:W-:Y:S04]  /*1c9f0*/  STL [R1+0xcc], R74 ;  /* 0x0000cc4a01007387 */ /* 0x0001e80000100800 */
[----:B------:R-:W4:Y:S04]  /*1ca00*/  LDL R53, [R1+0x244] ;  /* 0x0002440001357983 */ /* 0x000f280000100800 */
[----:B0-----:R-:W4:Y:S01]  /*1ca10*/  LDL R74, [R1+0x240] ;  /* 0x00024000014a7983 */ /* 0x001f220000100800 */
[----:B---3--:R-:W-:-:S03]  /*1ca20*/  @P2 IMAD.MOV.U32 R18, RZ, RZ, R43 ;  /* 0x000000ffff122224 */ /* 0x008fc600078e002b */
[----:B------:R-:W3:Y:S01]  /*1ca30*/  LDL R43, [R1+0x248] ;  /* 0x00024800012b7983 */ /* 0x000ee20000100800 */
[C---:B------:R-:W-:Y:S02]  /*1ca40*/  ISETP.GT.AND P1, PT, R16.reuse, 0xf, PT ;  /* 0x0000000f1000780c */ /* 0x040fe40003f24270 */
[----:B------:R-:W-:Y:S02]  /*1ca50*/  PRMT R77, RZ, 0x7610, R77 ;  /* 0x00007610ff4d7816 */ /* 0x000fe4000000004d */
[----:B------:R-:W-:Y:S02]  /*1ca60*/  ISETP.GT.AND P3, PT, R16, 0x10, PT ;  /* 0x000000101000780c */ /* 0x000fe40003f64270 */
[----:B------:R-:W-:Y:S02]  /*1ca70*/  PRMT R76, RZ, 0x7610, R76 ;  /* 0x00007610ff4c7816 */ /* 0x000fe4000000004c */
[----:B------:R2:W3:Y:S01]  /*1ca80*/  @P2 LDG.E.U8 R77, desc[UR20][R18.64] ;  /* 0x00000014124d2981 */ /* 0x0004e2000c1e1100 */
[----:B------:R-:W-:-:S02]  /*1ca90*/  PRMT R4, RZ, 0x7610, R4 ;  /* 0x00007610ff047816 */ /* 0x000fc40000000004 */
[----:B------:R-:W-:Y:S02]  /*1caa0*/  PRMT R73, RZ, 0x7610, R73 ;  /* 0x00007610ff497816 */ /* 0x000fe40000000049 */
[----:B------:R-:W-:Y:S01]  /*1cab0*/  PRMT R52, RZ, 0x7610, R52 ;  /* 0x00007610ff347816 */ /* 0x000fe20000000034 */
[----:B--2---:R-:W-:Y:S02]  /*1cac0*/  @P1 IMAD.MOV.U32 R18, RZ, RZ, R41 ;  /* 0x000000ffff121224 */ /* 0x004fe400078e0029 */
[----:B------:R-:W2:Y:S01]  /*1cad0*/  LDL R41, [R1+0x250] ;  /* 0x0002500001297983 */ /* 0x000ea20000100800 */
[----:B------:R-:W-:-:S03]  /*1cae0*/  @P1 IMAD.MOV.U32 R19, RZ, RZ, R51 ;  /* 0x000000ffff131224 */ /* 0x000fc600078e0033 */
[----:B------:R-:W2:Y:S04]  /*1caf0*/  LDL R51, [R1+0x24c] ;  /* 0x00024c0001337983 */ /* 0x000ea80000100800 */
[----:B------:R4:W2:Y:S02]  /*1cb00*/  @P1 LDG.E.U8 R76, desc[UR20][R18.64] ;  /* 0x00000014124c1981 */ /* 0x0008a4000c1e1100 */
[----:B----4-:R-:W-:Y:S02]  /*1cb10*/  @P1 IMAD.MOV.U32 R18, RZ, RZ, R33 ;  /* 0x000000ffff121224 */ /* 0x010fe400078e0021 */
[----:B------:R-:W-:Y:S01]  /*1cb20*/  @P1 IMAD.MOV.U32 R19, RZ, RZ, R48 ;  /* 0x000000ffff131224 */ /* 0x000fe200078e0030 */
[----:B------:R-:W4:Y:S04]  /*1cb30*/  LDL R33, [R1+0x258] ;  /* 0x0002580001217983 */ /* 0x000f280000100800 */
[----:B------:R0:W4:Y:S04]  /*1cb40*/  @P1 LDG.E.U8 R4, desc[UR20][R18.64] ;  /* 0x0000001412041981 */ /* 0x000128000c1e1100 */
[----:B------:R-:W4:Y:S01]  /*1cb50*/  LDL R48, [R1+0x254] ;  /* 0x0002540001307983 */ /* 0x000f220000100800 */
[----:B0-----:R-:W-:-:S02]  /*1cb60*/  @P3 IMAD.MOV.U32 R18, RZ, RZ, R74 ;  /* 0x000000ffff123224 */ /* 0x001fc400078e004a */
[----:B------:R-:W-:-:S05]  /*1cb70*/  @P3 IMAD.MOV.U32 R19, RZ, RZ, R75 ;  /* 0x000000ffff133224 */ /* 0x000fca00078e004b */
[----:B------:R3:W4:Y:S02]  /*1cb80*/  @P3 LDG.E.U8 R73, desc[UR20][R18.64] ;  /* 0x0000001412493981 */ /* 0x000724000c1e1100 */
[----:B---3--:R-:W-:Y:S02]  /*1cb90*/  @P3 IMAD.MOV.U32 R18, RZ, RZ, R43 ;  /* 0x000000ffff123224 */ /* 0x008fe400078e002b */
[----:B------:R-:W-:-:S05]  /*1cba0*/  @P3 IMAD.MOV.U32 R19, RZ, RZ, R53 ;  /* 0x000000ffff133224 */ /* 0x000fca00078e0035 */
[----:B------:R2:W3:Y:S01]  /*1cbb0*/  @P3 LDG.E.U8 R52, desc[UR20][R18.64] ;  /* 0x0000001412343981 */ /* 0x0004e2000c1e1100 */
[----:B------:R-:W-:Y:S02]  /*1cbc0*/  ISETP.GT.AND P2, PT, R16, 0x11, PT ;  /* 0x000000111000780c */ /* 0x000fe40003f44270 */
[----:B------:R-:W-:-:S11]  /*1cbd0*/  PRMT R50, RZ, 0x7610, R50 ;  /* 0x00007610ff327816 */ /* 0x000fd60000000032 */
[----:B--2---:R-:W-:Y:S02]  /*1cbe0*/  @P2 IMAD.MOV.U32 R18, RZ, RZ, R41 ;  /* 0x000000ffff122224 */ /* 0x004fe400078e0029 */
[----:B------:R-:W-:-:S05]  /*1cbf0*/  @P2 IMAD.MOV.U32 R19, RZ, RZ, R51 ;  /* 0x000000ffff132224 */ /* 0x000fca00078e0033 */
[----:B------:R0:W2:Y:S04]  /*1cc00*/  @P2 LDG.E.U8 R50, desc[UR20][R18.64] ;  /* 0x0000001412322981 */ /* 0x0000a8000c1e1100 */
[----:B----4-:R-:W-:Y:S04]  /*1cc10*/  STL [R1+0xb98], R4 ;  /* 0x000b980401007387 */ /* 0x010fe80000100800 */
[----:B------:R-:W4:Y:S04]  /*1cc20*/  LDL R53, [R1+0x25c] ;  /* 0x00025c0001357983 */ /* 0x000f280000100800 */
[----:B------:R-:W4:Y:S01]  /*1cc30*/  LDL R43, [R1+0x260] ;  /* 0x00026000012b7983 */ /* 0x000f220000100800 */
[----:B0-----:R-:W-:-:S02]  /*1cc40*/  @P2 IMAD.MOV.U32 R19, RZ, RZ, R48 ;  /* 0x000000ffff132224 */ /* 0x001fc400078e0030 */
[----:B------:R-:W-:Y:S01]  /*1cc50*/  @P2 IMAD.MOV.U32 R18, RZ, RZ, R33 ;  /* 0x000000ffff122224 */ /* 0x000fe200078e0021 */
[----:B---3--:R0:W-:Y:S04]  /*1cc60*/  STL [R1+0xc0], R52 ;  /* 0x0000c03401007387 */ /* 0x0081e80000100800 */
[----:B------:R-:W3:Y:S04]  /*1cc70*/  LDL R41, [R1+0x268] ;  /* 0x0002680001297983 */ /* 0x000ee80000100800 */
[----:B------:R-:W3:Y:S04]  /*1cc80*/  LDL R48, [R1+0x26c] ;  /* 0x00026c0001307983 */ /* 0x000ee80000100800 */
[----:B0-----:R-:W3:Y:S04]  /*1cc90*/  LDL R52, [R1+0x264] ;  /* 0x0002640001347983 */ /* 0x001ee80000100800 */
[----:B------:R-:W-:Y:S04]  /*1cca0*/  STL [R1+0xc8], R77 ;  /* 0x0000c84d01007387 */ /* 0x000fe80000100800 */
[----:B------:R-:W3:Y:S01]  /*1ccb0*/  LDL R33, [R1+0x270] ;  /* 0x0002700001217983 */ /* 0x000ee20000100800 */
[----:B------:R-:W-:-:S02]  /*1ccc0*/  ISETP.GT.AND P1, PT, R16, 0x12, PT ;  /* 0x000000121000780c */ /* 0x000fc40003f24270 */
[----:B------:R-:W-:Y:S01]  /*1ccd0*/  PRMT R72, RZ, 0x7610, R72 ;  /* 0x00007610ff487816 */ /* 0x000fe20000000048 */
[----:B------:R-:W3:Y:S01]  /*1cce0*/  LDL R51, [R1+0x274] ;  /* 0x0002740001337983 */ /* 0x000ee20000100800 */
[----:B------:R-:W-:Y:S02]  /*1ccf0*/  ISETP.GT.AND P3, PT, R16, 0x13, PT ;  /* 0x000000131000780c */ /* 0x000fe40003f64270 */
[----:B------:R-:W-:Y:S02]  /*1cd00*/  PRMT R71, RZ, 0x7610, R71 ;  /* 0x00007610ff477816 */ /* 0x000fe40000000047 */
[----:B------:R4:W3:Y:S01]  /*1cd10*/  @P2 LDG.E.U8 R72, desc[UR20][R18.64] ;  /* 0x0000001412482981 */ /* 0x0008e2000c1e1100 */
[----:B------:R-:W-:-:S03]  /*1cd20*/  PRMT R70, RZ, 0x7610, R70 ;  /* 0x00007610ff467816 */ /* 0x000fc60000000046 */
[----:B--2---:R0:W-:Y:S04]  /*1cd30*/  STL [R1+0xbc], R50 ;  /* 0x0000bc3201007387 */ /* 0x0041e80000100800 */
[----:B0-----:R-:W2:Y:S04]  /*1cd40*/  LDL R50, [R1+0x278] ;  /* 0x0002780001327983 */ /* 0x001ea80000100800 */
[----:B------:R-:W-:Y:S01]  /*1cd50*/  STL [R1+0xb50], R76 ;  /* 0x000b504c01007387 */ /* 0x000fe20000100800 */
[----:B----4-:R-:W-:-:S03]  /*1cd60*/  @P1 IMAD.MOV.U32 R19, RZ, RZ, R53 ;  /* 0x000000ffff131224 */ /* 0x010fc600078e0035 */
[----:B------:R-:W4:Y:S01]  /*1cd70*/  LDL R53, [R1+0x27c] ;  /* 0x00027c0001357983 */ /* 0x000f220000100800 */
[----:B------:R-:W-:-:S03]  /*1cd80*/  @P1 IMAD.MOV.U32 R18, RZ, RZ, R43 ;  /* 0x000000ffff121224 */ /* 0x000fc600078e002b */
[----:B------:R-:W4:Y:S04]  /*1cd90*/  LDL R43, [R1+0x280] ;  /* 0x00028000012b7983 */ /* 0x000f280000100800 */
[----:B------:R3:W4:Y:S02]  /*1cda0*/  @P1 LDG.E.U8 R71, desc[UR20][R18.64] ;  /* 0x0000001412471981 */ /* 0x000724000c1e1100 */
[----:B---3--:R-:W-:Y:S02]  /*1cdb0*/  @P1 IMAD.MOV.U32 R18, RZ, RZ, R41 ;  /* 0x000000ffff121224 */ /* 0x008fe400078e0029 */
[----:B------:R-:W3:Y:S01]  /*1cdc0*/  LDL R41, [R1+0x288] ;  /* 0x0002880001297983 */ /* 0x000ee20000100800 */
[----:B------:R-:W-:-:S03]  /*1cdd0*/  @P1 IMAD.MOV.U32 R19, RZ, RZ, R52 ;  /* 0x000000ffff131224 */ /* 0x000fc600078e0034 */
[----:B------:R-:W3:Y:S04]  /*1cde0*/  LDL R52, [R1+0x284] ;  /* 0x0002840001347983 */ /* 0x000ee80000100800 */
[----:B------:R0:W3:Y:S04]  /*1cdf0*/  @P1 LDG.E.U8 R70, desc[UR20][R18.64] ;  /* 0x0000001412461981 */ /* 0x0000e8000c1e1100 */
[----:B------:R-:W-:Y:S01]  /*1ce00*/  STL [R1+0xc4], R73 ;  /* 0x0000c44901007387 */ /* 0x000fe20000100800 */
[----:B0-----:R-:W-:Y:S02]  /*1ce10*/  @P3 IMAD.MOV.U32 R18, RZ, RZ, R33 ;  /* 0x000000ffff123224 */ /* 0x001fe400078e0021 */
[----:B------:R-:W-:Y:S01]  /*1ce20*/  @P3 IMAD.MOV.U32 R19, RZ, RZ, R48 ;  /* 0x000000ffff133224 */ /* 0x000fe200078e0030 */
[----:B------:R-:W3:Y:S04]  /*1ce30*/  LDL R33, [R1+0x290] ;  /* 0x0002900001217983 */ /* 0x000ee80000100800 */
[----:B------:R-:W3:Y:S01]  /*1ce40*/  LDL R48, [R1+0x28c] ;  /* 0x00028c0001307983 */ /* 0x000ee20000100800 */
[----:B------:R-:W-:-:S02]  /*1ce50*/  ISETP.GT.AND P2, PT, R16, 0x14, PT ;  /* 0x000000141000780c */ /* 0x000fc40003f44270 */
[----:B------:R-:W-:Y:S02]  /*1ce60*/  PRMT R69, RZ, 0x7610, R69 ;  /* 0x00007610ff457816 */ /* 0x000fe40000000045 */
[----:B------:R-:W-:-:S04]  /*1ce70*/  PRMT R68, RZ, 0x7610, R68 ;  /* 0x00007610ff447816 */ /* 0x000fc80000000044 */
[----:B------:R0:W3:Y:S01]  /*1ce80*/  @P3 LDG.E.U8 R69, desc[UR20][R18.64] ;  /* 0x0000001412453981 */ /* 0x0000e2000c1e1100 */
[----:B------:R-:W-:Y:S02]  /*1ce90*/  ISETP.GT.AND P1, PT, R16, 0x15, PT ;  /* 0x000000151000780c */ /* 0x000fe40003f24270 */
[----:B------:R-:W-:Y:S01]  /*1cea0*/  PRMT R67, RZ, 0x7610, R67 ;  /* 0x00007610ff437816 */ /* 0x000fe20000000043 */
[----:B0-----:R-:W-:Y:S01]  /*1ceb0*/  @P3 IMAD.MOV.U32 R19, RZ, RZ, R51 ;  /* 0x000000ffff133224 */ /* 0x001fe200078e0033 */
[----:B------:R-:W-:Y:S01]  /*1cec0*/  PRMT R58, RZ, 0x7610, R58 ;  /* 0x00007610ff3a7816 */ /* 0x000fe2000000003a */
[----:B------:R-:W3:Y:S01]  /*1ced0*/  LDL R51, [R1+0x294] ;  /* 0x0002940001337983 */ /* 0x000ee20000100800 */
[----:B------:R-:W-:Y:S01]  /*1cee0*/  PRMT R57, RZ, 0x7610, R57 ;  /* 0x00007610ff397816 */ /* 0x000fe20000000039 */
[----:B--2---:R-:W-:Y:S02]  /*1cef0*/  @P3 IMAD.MOV.U32 R18, RZ, RZ, R50 ;  /* 0x000000ffff123224 */ /* 0x004fe400078e0032 */
[----:B------:R-:W2:Y:S04]  /*1cf00*/  LDL R50, [R1+0x298] ;  /* 0x0002980001327983 */ /* 0x000ea80000100800 */
[----:B------:R4:W2:Y:S02]  /*1cf10*/  @P3 LDG.E.U8 R68, desc[UR20][R18.64] ;  /* 0x0000001412443981 */ /* 0x0008a4000c1e1100 */
[----:B----4-:R-:W-:-:S02]  /*1cf20*/  @P2 IMAD.MOV.U32 R18, RZ, RZ, R43 ;  /* 0x000000ffff122224 */ /* 0x010fc400078e002b */
[----:B------:R-:W-:Y:S01]  /*1cf30*/  @P2 IMAD.MOV.U32 R19, RZ, RZ, R53 ;  /* 0x000000ffff132224 */ /* 0x000fe200078e0035 */
[----:B------:R-:W4:Y:S04]  /*1cf40*/  LDL R43, [R1+0x2a0] ;  /* 0x0002a000012b7983 */ /* 0x000f280000100800 */
[----:B------:R3:W2:Y:S04]  /*1cf50*/  @P2 LDG.E.U8 R67, desc[UR20][R18.64] ;  /* 0x0000001412432981 */ /* 0x0006a8000c1e1100 */
[----:B------:R-:W2:Y:S01]  /*1cf60*/  LDL R53, [R1+0x29c] ;  /* 0x00029c0001357983 */ /* 0x000ea20000100800 */
[----:B---3--:R-:W-:-:S02]  /*1cf70*/  @P2 IMAD.MOV.U32 R18, RZ, RZ, R41 ;  /* 0x000000ffff122224 */ /* 0x008fc400078e0029 */
[----:B------:R-:W-:Y:S02]  /*1cf80*/  @P2 IMAD.MOV.U32 R19, RZ, RZ, R52 ;  /* 0x000000ffff132224 */ /* 0x000fe400078e0034 */
[----:B------:R-:W3:Y:S04]  /*1cf90*/  LDL R52, [R1+0x2a4] ;  /* 0x0002a40001347983 */ /* 0x000ee80000100800 */
[----:B------:R0:W2:Y:S02]  /*1cfa0*/  @P2 LDG.E.U8 R58, desc[UR20][R18.64] ;  /* 0x00000014123a2981 */ /* 0x0000a4000c1e1100 */
[----:B0-----:R-:W-:Y:S02]  /*1cfb0*/  @P1 IMAD.MOV.U32 R18, RZ, RZ, R33 ;  /* 0x000000ffff121224 */ /* 0x001fe400078e0021 */
[----:B------:R-:W-:-:S05]  /*1cfc0*/  @P1 IMAD.MOV.U32 R19, RZ, RZ, R48 ;  /* 0x000000ffff131224 */ /* 0x000fca00078e0030 */
[----:B------:R-:W3:Y:S04]  /*1cfd0*/  @P1 LDG.E.U8 R57, desc[UR20][R18.64] ;  /* 0x0000001412391981 */ /* 0x000ee8000c1e1100 */
[----:B------:R-:W-:Y:S04]  /*1cfe0*/  STL [R1+0xb8], R72 ;  /* 0x0000b84801007387 */ /* 0x000fe80000100800 */
[----:B------:R-:W4:Y:S04]  /*1cff0*/  LDL R41, [R1+0x2a8] ;  /* 0x0002a80001297983 */ /* 0x000f280000100800 */
[----:B------:R-:W4:Y:S04]  /*1d000*/  LDL R48, [R1+0x2ac] ;  /* 0x0002ac0001307983 */ /* 0x000f280000100800 */
[----:B------:R-:W4:Y:S04]  /*1d010*/  LDL R33, [R1+0x2b0] ;  /* 0x0002b00001217983 */ /* 0x000f280000100800 */
[----:B------:R-:W-:Y:S04]  /*1d020*/  STL [R1+0xb4], R71 ;  /* 0x0000b44701007387 */ /* 0x000fe80000100800 */
[----:B--2---:R0:W-:Y:S04]  /*1d030*/  STL [R1+0xa0], R58 ;  /* 0x0000a03a01007387 */ /* 0x0041e80000100800 */
[----:B------:R-:W-:Y:S04]  /*1d040*/  STL [R1+0xb0], R70 ;  /* 0x0000b04601007387 */ /* 0x000fe80000100800 */
[----:B0-----:R-:W2:Y:S04]  /*1d050*/  LDL R58, [R1+0x2b4] ;  /* 0x0002b400013a7983 */ /* 0x001ea80000100800 */
[----:B---3--:R0:W-:Y:S04]  /*1d060*/  STL [R1+0x9c], R57 ;  /* 0x00009c3901007387 */ /* 0x0081e80000100800 */
[----:B0-----:R-:W3:Y:S01]  /*1d070*/  LDL R57, [R1+0x2b8] ;  /* 0x0002b80001397983 */ /* 0x001ee20000100800 */
[C---:B------:R-:W-:Y:S01]  /*1d080*/  ISETP.GT.AND P3, PT, R16.reuse, 0x16, PT ;  /* 0x000000161000780c */ /* 0x040fe20003f64270 */
[----:B------:R-:W-:Y:S01]  /*1d090*/  @P1 IMAD.MOV.U32 R18, RZ, RZ, R50 ;  /* 0x000000ffff121224 */ /* 0x000fe200078e0032 */
[----:B------:R-:W-:Y:S01]  /*1d0a0*/  PRMT R66, RZ, 0x7610, R66 ;  /* 0x00007610ff427816 */ /* 0x000fe20000000042 */
[----:B------:R-:W-:Y:S01]  /*1d0b0*/  @P1 IMAD.MOV.U32 R19, RZ, RZ, R51 ;  /* 0x000000ffff131224 */ /* 0x000fe200078e0033 */
[----:B------:R-:W-:Y:S01]  /*1d0c0*/  ISETP.GT.AND P2, PT, R16, 0x17, PT ;  /* 0x000000171000780c */ /* 0x000fe20003f44270 */
[----:B------:R-:W3:Y:S01]  /*1d0d0*/  LDL R51, [R1+0x2bc] ;  /* 0x0002bc0001337983 */ /* 0x000ee20000100800 */
[----:B------:R-:W-:-:S03]  /*1d0e0*/  PRMT R65, RZ, 0x7610, R65 ;  /* 0x00007610ff417816 */ /* 0x000fc60000000041 */
[----:B------:R4:W3:Y:S01]  /*1d0f0*/  @P1 LDG.E.U8 R66, desc[UR20][R18.64] ;  /* 0x0000001412421981 */ /* 0x0008e2000c1e1100 */
[----:B------:R-:W-:Y:S02]  /*1d100*/  PRMT R64, RZ, 0x7610, R64 ;  /* 0x00007610ff407816 */ /* 0x000fe40000000040 */
[----:B------:R-:W-:Y:S01]  /*1d110*/  PRMT R5, RZ, 0x7610, R5 ;  /* 0x00007610ff057816 */ /* 0x000fe20000000005 */
[----:B------:R-:W3:Y:S01]  /*1d120*/  LDL R50, [R1+0x2c0] ;  /* 0x0002c00001327983 */ /* 0x000ee20000100800 */
[----:B----4-:R-:W-:Y:S02]  /*1d130*/  @P3 IMAD.MOV.U32 R18, RZ, RZ, R43 ;  /* 0x000000ffff123224 */ /* 0x010fe400078e002b */
[----:B------:R-:W-:-:S05]  /*1d140*/  @P3 IMAD.MOV.U32 R19, RZ, RZ, R53 ;  /* 0x000000ffff133224 */ /* 0x000fca00078e0035 */
[----:B------:R0:W4:Y:S02]  /*1d150*/  @P3 LDG.E.U8 R65, desc[UR20][R18.64] ;  /* 0x0000001412413981 */ /* 0x000124000c1e1100 */
[----:B0-----:R-:W-:Y:S02]  /*1d160*/  @P3 IMAD.MOV.U32 R18, RZ, RZ, R41 ;  /* 0x000000ffff123224 */ /* 0x001fe400078e0029 */
[----:B------:R-:W-:-:S05]  /*1d170*/  @P3 IMAD.MOV.U32 R19, RZ, RZ, R52 ;  /* 0x000000ffff133224 */ /* 0x000fca00078e0034 */
[----:B------:R0:W4:Y:S01]  /*1d180*/  @P3 LDG.E.U8 R64, desc[UR20][R18.64] ;  /* 0x0000001412403981 */ /* 0x000122000c1e1100 */
[----:B------:R-:W-:Y:S01]  /*1d190*/  PRMT R2, RZ, 0x7610, R2 ;  /* 0x00007610ff027816 */ /* 0x000fe20000000002 */
[----:B0-----:R-:W-:Y:S02]  /*1d1a0*/  @P2 IMAD.MOV.U32 R18, RZ, RZ, R33 ;  /* 0x000000ffff122224 */ /* 0x001fe400078e0021 */
[----:B------:R-:W-:-:S05]  /*1d1b0*/  @P2 IMAD.MOV.U32 R19, RZ, RZ, R48 ;  /* 0x000000ffff132224 */ /* 0x000fca00078e0030 */
[----:B------:R2:W4:Y:S02]  /*1d1c0*/  @P2 LDG.E.U8 R5, desc[UR20][R18.64] ;  /* 0x0000001412052981 */ /* 0x000524000c1e1100 */
[----:B--2---:R-:W-:Y:S02]  /*1d1d0*/  @P2 IMAD.MOV.U32 R19, RZ, RZ, R58 ;  /* 0x000000ffff132224 */ /* 0x004fe400078e003a */
[----:B---3--:R-:W-:-:S05]  /*1d1e0*/  @P2 IMAD.MOV.U32 R18, RZ, RZ, R57 ;  /* 0x000000ffff122224 */ /* 0x008fca00078e0039 */
[----:B------:R0:W2:Y:S04]  /*1d1f0*/  @P2 LDG.E.U8 R2, desc[UR20][R18.64] ;  /* 0x0000001412022981 */ /* 0x0000a8000c1e1100 */
[----:B------:R-:W-:Y:S04]  /*1d200*/  STL [R1+0xac], R69 ;  /* 0x0000ac4501007387 */ /* 0x000fe80000100800 */
[----:B------:R-:W3:Y:S04]  /*1d210*/  LDL R53, [R1+0x2c4] ;  /* 0x0002c40001357983 */ /* 0x000ee80000100800 */
[----:B------:R-:W3:Y:S04]  /*1d220*/  LDL R43, [R1+0x2c8] ;  /* 0x0002c800012b7983 */ /* 0x000ee80000100800 */
[----:B------:R-:W-:Y:S04]  /*1d230*/  STL [R1+0xa8], R68 ;  /* 0x0000a84401007387 */ /* 0x000fe80000100800 */
[----:B------:R-:W3:Y:S04]  /*1d240*/  LDL R52, [R1+0x2cc] ;  /* 0x0002cc0001347983 */ /* 0x000ee80000100800 */
[----:B------:R-:W3:Y:S01]  /*1d250*/  LDL R41, [R1+0x2d0] ;  /* 0x0002d00001297983 */ /* 0x000ee20000100800 */
[----:B------:R-:W-:-:S03]  /*1d260*/  ISETP.GT.AND P1, PT, R16, 0x18, PT ;  /* 0x000000181000780c */ /* 0x000fc60003f24270 */
[----:B------:R-:W-:Y:S04]  /*1d270*/  STL [R1+0xa4], R67 ;  /* 0x0000a44301007387 */ /* 0x000fe80000100800 */
[----:B------:R-:W3:Y:S04]  /*1d280*/  LDL R48, [R1+0x2d4] ;  /* 0x0002d40001307983 */ /* 0x000ee80000100800 */
[----:B------:R-:W3:Y:S02]  /*1d290*/  LDL R33, [R1+0x2d8] ;  /* 0x0002d80001217983 */ /* 0x000ee40000100800 */
[----:B0-----:R-:W-:-:S02]  /*1d2a0*/  @P1 IMAD.MOV.U32 R18, RZ, RZ, R50 ;  /* 0x000000ffff121224 */ /* 0x001fc400078e0032 */
[----:B------:R-:W-:Y:S01]  /*1d2b0*/  @P1 IMAD.MOV.U32 R19, RZ, RZ, R51 ;  /* 0x000000ffff131224 */ /* 0x000fe200078e0033 */
[----:B----4-:R-:W-:Y:S04]  /*1d2c0*/  STL [R1+0xb9c], R5 ;  /* 0x000b9c0501007387 */ /* 0x010fe80000100800 */
[----:B------:R-:W4:Y:S04]  /*1d2d0*/  LDL R58, [R1+0x2dc] ;  /* 0x0002dc00013a7983 */ /* 0x000f280000100800 */
[----:B------:R-:W4:Y:S04]  /*1d2e0*/  LDL R57, [R1+0x2e0] ;  /* 0x0002e00001397983 */ /* 0x000f280000100800 */
[----:B--2---:R-:W-:Y:S04]  /*1d2f0*/  STL [R1+0xba0], R2 ;  /* 0x000ba00201007387 */ /* 0x004fe80000100800 */
[----:B------:R-:W2:Y:S04]  /*1d300*/  LDL R51, [R1+0x2e4] ;  /* 0x0002e40001337983 */ /* 0x000ea80000100800 */
[----:B------:R-:W2:Y:S01]  /*1d310*/  LDL R50, [R1+0x2e8] ;  /* 0x0002e80001327983 */ /* 0x000ea20000100800 */
[----:B------:R-:W-:-:S02]  /*1d320*/  ISETP.GT.AND P3, PT, R16, 0x19, PT ;  /* 0x000000191000780c */ /* 0x000fc40003f64270 */
[----:B------:R-:W-:Y:S02]  /*1d330*/  PRMT R63, RZ, 0x7610, R63 ;  /* 0x00007610ff3f7816 */ /* 0x000fe4000000003f */
[----:B------:R-:W-:-:S04]  /*1d340*/  PRMT R62, RZ, 0x7610, R62 ;  /* 0x00007610ff3e7816 */ /* 0x000fc8000000003e */
[----:B------:R3:W2:Y:S01]  /*1d350*/  @P1 LDG.E.U8 R63, desc[UR20][R18.64] ;  /* 0x00000014123f1981 */ /* 0x0006a2000c1e1100 */
[----:B------:R-:W-:Y:S02]  /*1d360*/  ISETP.GT.AND P2, PT, R16, 0x1a, PT ;  /* 0x0000001a1000780c */ /* 0x000fe40003f44270 */
[----:B------:R-:W-:Y:S01]  /*1d370*/  PRMT R61, RZ, 0x7610, R61 ;  /* 0x00007610ff3d7816 */ /* 0x000fe2000000003d */
[----:B---3--:R-:W-:Y:S02]  /*1d380*/  @P1 IMAD.MOV.U32 R18, RZ, RZ, R43 ;  /* 0x000000ffff121224 */ /* 0x008fe400078e002b */
[----:B------:R-:W-:-:S05]  /*1d390*/  @P1 IMAD.MOV.U32 R19, RZ, RZ, R53 ;  /* 0x000000ffff131224 */ /* 0x000fca00078e0035 */
[----:B------:R0:W3:Y:S01]  /*1d3a0*/  @P1 LDG.E.U8 R62, desc[UR20][R18.64] ;  /* 0x00000014123e1981 */ /* 0x0000e2000c1e1100 */
[----:B------:R-:W-:Y:S01]  /*1d3b0*/  PRMT R60, RZ, 0x7610, R60 ;  /* 0x00007610ff3c7816 */ /* 0x000fe2000000003c */
[----:B0-----:R-:W-:Y:S02]  /*1d3c0*/  @P3 IMAD.MOV.U32 R18, RZ, RZ, R41 ;  /* 0x000000ffff123224 */ /* 0x001fe400078e0029 */
[----:B------:R-:W-:-:S05]  /*1d3d0*/  @P3 IMAD.MOV.U32 R19, RZ, RZ, R52 ;  /* 0x000000ffff133224 */ /* 0x000fca00078e0034 */
[----:B------:R0:W3:Y:S01]  /*1d3e0*/  @P3 LDG.E.U8 R61, desc[UR20][R18.64] ;  /* 0x00000014123d3981 */ /* 0x0000e2000c1e1100 */
[----:B------:R-:W-:Y:S01]  /*1d3f0*/  PRMT R55, RZ, 0x7610, R55 ;  /* 0x00007610ff377816 */ /* 0x000fe20000000037 */
[----:B0-----:R-:W-:Y:S02]  /*1d400*/  @P3 IMAD.MOV.U32 R18, RZ, RZ, R33 ;  /* 0x000000ffff123224 */ /* 0x001fe400078e0021 */
[----:B------:R-:W-:-:S05]  /*1d410*/  @P3 IMAD.MOV.U32 R19, RZ, RZ, R48 ;  /* 0x000000ffff133224 */ /* 0x000fca00078e0030 */
[----:B------:R4:W3:Y:S01]  /*1d420*/  @P3 LDG.E.U8 R60, desc[UR20][R18.64] ;  /* 0x00000014123c3981 */ /* 0x0008e2000c1e1100 */
[----:B------:R-:W-:Y:S01]  /*1d430*/  PRMT R54, RZ, 0x7610, R54 ;  /* 0x00007610ff367816 */ /* 0x000fe20000000036 */
[----:B----4-:R-:W-:Y:S02]  /*1d440*/  @P2 IMAD.MOV.U32 R18, RZ, RZ, R57 ;  /* 0x000000ffff122224 */ /* 0x010fe400078e0039 */
[----:B------:R-:W-:-:S05]  /*1d450*/  @P2 IMAD.MOV.U32 R19, RZ, RZ, R58 ;  /* 0x000000ffff132224 */ /* 0x000fca00078e003a */
[----:B------:R2:W4:Y:S02]  /*1d460*/  @P2 LDG.E.U8 R55, desc[UR20][R18.64] ;  /* 0x0000001412372981 */ /* 0x000524000c1e1100 */
[----:B--2---:R-:W-:Y:S02]  /*1d470*/  @P2 IMAD.MOV.U32 R19, RZ, RZ, R51 ;  /* 0x000000ffff132224 */ /* 0x004fe400078e0033 */
[----:B------:R-:W-:-:S05]  /*1d480*/  @P2 IMAD.MOV.U32 R18, RZ, RZ, R50 ;  /* 0x000000ffff122224 */ /* 0x000fca00078e0032 */
[----:B------:R-:W2:Y:S04]  /*1d490*/  @P2 LDG.E.U8 R54, desc[UR20][R18.64] ;  /* 0x0000001412362981 */ /* 0x000ea8000c1e1100 */
[----:B------:R-:W-:Y:S04]  /*1d4a0*/  STL [R1+0x98], R66 ;  /* 0x0000984201007387 */ /* 0x000fe80000100800 */
[----:B------:R-:W3:Y:S04]  /*1d4b0*/  LDL R53, [R1+0x2ec] ;  /* 0x0002ec0001357983 */ /* 0x000ee80000100800 */
[----:B------:R-:W3:Y:S04]  /*1d4c0*/  LDL R43, [R1+0x2f0] ;  /* 0x0002f000012b7983 */ /* 0x000ee80000100800 */
[----:B------:R-:W-:Y:S04]  /*1d4d0*/  STL [R1+0x94], R65 ;  /* 0x0000944101007387 */ /* 0x000fe80000100800 */
[----:B------:R-:W3:Y:S04]  /*1d4e0*/  LDL R52, [R1+0x2f4] ;  /* 0x0002f40001347983 */ /* 0x000ee80000100800 */
[----:B------:R-:W3:Y:S04]  /*1d4f0*/  LDL R41, [R1+0x2f8] ;  /* 0x0002f80001297983 */ /* 0x000ee80000100800 */
[----:B------:R-:W-:Y:S04]  /*1d500*/  STL [R1+0x90], R64 ;  /* 0x0000904001007387 */ /* 0x000fe80000100800 */
[----:B------:R-:W3:Y:S04]  /*1d510*/  LDL R48, [R1+0x2fc] ;  /* 0x0002fc0001307983 */ /* 0x000ee80000100800 */
[----:B------:R-:W3:Y:S04]  /*1d520*/  LDL R33, [R1+0x300] ;  /* 0x0003000001217983 */ /* 0x000ee80000100800 */
[----:B------:R-:W3:Y:S04]  /*1d530*/  LDL R58, [R1+0x304] ;  /* 0x00030400013a7983 */ /* 0x000ee80000100800 */
[----:B------:R-:W3:Y:S04]  /*1d540*/  LDL R57, [R1+0x308] ;  /* 0x0003080001397983 */ /* 0x000ee80000100800 */
[----:B----4-:R0:W-:Y:S04]  /*1d550*/  STL [R1+0x7c], R55 ;  /* 0x00007c3701007387 */ /* 0x0101e80000100800 */
[----:B------:R-:W4:Y:S04]  /*1d560*/  LDL R51, [R1+0x310] ;  /* 0x0003100001337983 */ /* 0x000f280000100800 */
[----:B------:R-:W4:Y:S04]  /*1d570*/  LDL R50, [R1+0x318] ;  /* 0x0003180001327983 */ /* 0x000f280000100800 */
[----:B0-----:R-:W4:Y:S04]  /*1d580*/  LDL R55, [R1+0x30c] ;  /* 0x00030c0001377983 */ /* 0x001f280000100800 */
[----:B------:R-:W-:Y:S04]  /*1d590*/  STL [R1+0x8c], R63 ;  /* 0x00008c3f01007387 */ /* 0x000fe80000100800 */
[----:B--2---:R0:W-:Y:S04]  /*1d5a0*/  STL [R1+0x78], R54 ;  /* 0x0000783601007387 */ /* 0x0041e80000100800 */
[----:B0-----:R-:W2:Y:S01]  /*1d5b0*/  LDL R54, [R1+0x314] ;  /* 0x0003140001367983 */ /* 0x001ea20000100800 */
[----:B------:R-:W-:-:S02]  /*1d5c0*/  ISETP.GT.AND P1, PT, R16, 0x1b, PT ;  /* 0x0000001b1000780c */ /* 0x000fc40003f24270 */
[----:B------:R-:W-:Y:S02]  /*1d5d0*/  ISETP.GT.AND P3, PT, R16, 0x1c, PT ;  /* 0x0000001c1000780c */ /* 0x000fe40003f64270 */
[----:B------:R-:W-:Y:S02]  /*1d5e0*/  PRMT R59, RZ, 0x7610, R59 ;  /* 0x00007610ff3b7816 */ /* 0x000fe4000000003b */
[----:B------:R-:W-:-:S07]  /*1d5f0*/  PRMT R49, RZ, 0x7610, R49 ;  /* 0x00007610ff317816 */ /* 0x000fce0000000031 */
[----:B---3--:R-:W-:Y:S02]  /*1d600*/  @P1 IMAD.MOV.U32 R18, RZ, RZ, R43 ;  /* 0x000000ffff121224 */ /* 0x008fe400078e002b */
[----:B------:R-:W-:Y:S01]  /*1d610*/  @P1 IMAD.MOV.U32 R19, RZ, RZ, R53 ;  /* 0x000000ffff131224 */ /* 0x000fe200078e0035 */
[----:B------:R-:W3:Y:S04]  /*1d620*/  LDL R43, [R1+0x320] ;  /* 0x00032000012b7983 */ /* 0x000ee80000100800 */
[----:B------:R0:W3:Y:S04]  /*1d630*/  @P1 LDG.E.U8 R59, desc[UR20][R18.64] ;  /* 0x00000014123b1981 */ /* 0x0000e8000c1e1100 */
[----:B------:R-:W3:Y:S01]  /*1d640*/  LDL R53, [R1+0x31c] ;  /* 0x00031c0001357983 */ /* 0x000ee20000100800 */
[----:B------:R-:W-:Y:S01]  /*1d650*/  ISETP.GT.AND P2, PT, R16, 0x1d, PT ;  /* 0x0000001d1000780c */ /* 0x000fe20003f44270 */
[----:B0-----:R-:W-:-:S02]  /*1d660*/  @P1 IMAD.MOV.U32 R18, RZ, RZ, R41 ;  /* 0x000000ffff121224 */ /* 0x001fc400078e0029 */
[----:B------:R-:W-:Y:S01]  /*1d670*/  @P1 IMAD.MOV.U32 R19, RZ, RZ, R52 ;  /* 0x000000ffff131224 */ /* 0x000fe200078e0034 */
[----:B------:R-:W-:-:S04]  /*1d680*/  PRMT R21, RZ, 0x7610, R21 ;  /* 0x00007610ff157816 */ /* 0x000fc80000000015 */
        /* <DEDUP_REMOVED lines=13> */
[----:B0-----:R-:W-:Y:S02]  /*1d760*/  @P2 IMAD.MOV.U32 R18, RZ, RZ, R50 ;  /* 0x000000ffff122224 */ /* 0x001fe400078e0032 */
[----:B--2---:R-:W-:-:S05]  /*1d770*/  @P2 IMAD.MOV.U32 R19, RZ, RZ, R54 ;  /* 0x000000ffff132224 */ /* 0x004fca00078e0036 */
[----:B------:R3:W2:Y:S01]  /*1d780*/  @P2 LDG.E.U8 R46, desc[UR20][R18.64] ;  /* 0x00000014122e2981 */ /* 0x0006a2000c1e1100 */
[----:B------:R-:W-:Y:S02]  /*1d790*/  ISETP.GT.AND P1, PT, R16, 0x1e, PT ;  /* 0x0000001e1000780c */ /* 0x000fe40003f24270 */
[----:B------:R-:W-:Y:S01]  /*1d7a0*/  PRMT R35, RZ, 0x7610, R35 ;  /* 0x00007610ff237816 */ /* 0x000fe20000000023 */
[----:B------:R-:W-:Y:S04]  /*1d7b0*/  STL [R1+0x88], R62 ;  /* 0x0000883e01007387 */ /* 0x000fe80000100800 */
[----:B------:R-:W2:Y:S04]  /*1d7c0*/  LDL R52, [R1+0x324] ;  /* 0x0003240001347983 */ /* 0x000ea80000100800 */
[----:B------:R-:W2:Y:S02]  /*1d7d0*/  LDL R41, [R1+0x328] ;  /* 0x0003280001297983 */ /* 0x000ea40000100800 */
[----:B---3--:R-:W-:-:S02]  /*1d7e0*/  @P1 IMAD.MOV.U32 R18, RZ, RZ, R43 ;  /* 0x000000ffff121224 */ /* 0x008fc400078e002b */
[----:B------:R-:W-:Y:S01]  /*1d7f0*/  @P1 IMAD.MOV.U32 R19, RZ, RZ, R53 ;  /* 0x000000ffff131224 */ /* 0x000fe200078e0035 */
[----:B------:R-:W-:Y:S04]  /*1d800*/  STL [R1+0x84], R61 ;  /* 0x0000843d01007387 */ /* 0x000fe80000100800 */
[----:B------:R0:W3:Y:S04]  /*1d810*/  @P1 LDG.E.U8 R35, desc[UR20][R18.64] ;  /* 0x0000001412231981 */ /* 0x0000e8000c1e1100 */
[----:B------:R1:W-:Y:S04]  /*1d820*/  STL [R1+0x70], R49 ;  /* 0x0000703101007387 */ /* 0x0003e80000100800 */
[----:B-1----:R-:W3:Y:S04]  /*1d830*/  LDL R49, [R1+0x32c] ;  /* 0x00032c0001317983 */ /* 0x002ee80000100800 */
[----:B------:R-:W-:Y:S04]  /*1d840*/  STL [R1+0x80], R60 ;  /* 0x0000803c01007387 */ /* 0x000fe80000100800 */
[----:B------:R-:W3:Y:S04]  /*1d850*/  LDL R48, [R1+0x330] ;  /* 0x0003300001307983 */ /* 0x000ee80000100800 */
[----:B------:R-:W3:Y:S04]  /*1d860*/  LDL R33, [R1+0x334] ;  /* 0x0003340001217983 */ /* 0x000ee80000100800 */
[----:B------:R1:W-:Y:S04]  /*1d870*/  STL [R1+0x6c], R21 ;  /* 0x00006c1501007387 */ /* 0x0003e80000100800 */
[----:B------:R-:W3:Y:S04]  /*1d880*/  LDL R51, [R1+0x33c] ;  /* 0x00033c0001337983 */ /* 0x000ee80000100800 */
[----:B-1----:R-:W3:Y:S04]  /*1d890*/  LDL R21, [R1+0x338] ;  /* 0x0003380001157983 */ /* 0x002ee80000100800 */
[----:B----4-:R1:W-:Y:S04]  /*1d8a0*/  STL [R1+0x64], R47 ;  /* 0x0000642f01007387 */ /* 0x0103e80000100800 */
[----:B------:R-:W4:Y:S04]  /*1d8b0*/  LDL R50, [R1+0x344] ;  /* 0x0003440001327983 */ /* 0x000f280000100800 */
[----:B-1----:R-:W4:Y:S04]  /*1d8c0*/  LDL R47, [R1+0x340] ;  /* 0x00034000012f7983 */ /* 0x002f280000100800 */
[----:B--2---:R1:W-:Y:S04]  /*1d8d0*/  STL [R1+0x60], R46 ;  /* 0x0000602e01007387 */ /* 0x0043e80000100800 */
[----:B-1----:R-:W2:Y:S01]  /*1d8e0*/  LDL R46, [R1+0x348] ;  /* 0x00034800012e7983 */ /* 0x002ea20000100800 */
[----:B------:R-:W-:Y:S01]  /*1d8f0*/  ISETP.GT.AND P3, PT, R16, 0x1f, PT ;  /* 0x0000001f1000780c */ /* 0x000fe20003f64270 */
[----:B0-----:R-:W-:Y:S01]  /*1d900*/  @P1 IMAD.MOV.U32 R18, RZ, RZ, R41 ;  /* 0x000000ffff121224 */ /* 0x001fe200078e0029 */
[----:B------:R-:W-:Y:S01]  /*1d910*/  PRMT R34, RZ, 0x7610, R34 ;  /* 0x00007610ff227816 */ /* 0x000fe20000000022 */
[----:B------:R-:W-:Y:S01]  /*1d920*/  STL [R1+0x74], R59 ;  /* 0x0000743b01007387 */ /* 0x000fe20000100800 */
[----:B------:R-:W-:-:S03]  /*1d930*/  @P1 IMAD.MOV.U32 R19, RZ, RZ, R52 ;  /* 0x000000ffff131224 */ /* 0x000fc600078e0034 */
[----:B------:R-:W2:Y:S01]  /*1d940*/  LDL R43, [R1+0x34c] ;  /* 0x00034c00012b7983 */ /* 0x000ea20000100800 */
[----:B------:R-:W-:Y:S02]  /*1d950*/  PRMT R3, RZ, 0x7610, R3 ;  /* 0x00007610ff037816 */ /* 0x000fe40000000003 */
[----:B------:R-:W-:Y:S01]  /*1d960*/  ISETP.GT.AND P2, PT, R16, 0x20, PT ;  /* 0x000000201000780c */ /* 0x000fe20003f44270 */
[----:B------:R0:W2:Y:S04]  /*1d970*/  @P1 LDG.E.U8 R34, desc[UR20][R18.64] ;  /* 0x0000001412221981 */ /* 0x0000a8000c1e1100 */
[----:B---3--:R1:W-:Y:S01]  /*1d980*/  STL [R1+0x5c], R35 ;  /* 0x00005c2301007387 */ /* 0x0083e20000100800 */
[----:B------:R-:W-:Y:S02]  /*1d990*/  PRMT R160, RZ, 0x7610, R160 ;  /* 0x00007610ffa07816 */ /* 0x000fe400000000a0 */
[----:B------:R-:W-:Y:S01]  /*1d9a0*/  PRMT R37, RZ, 0x7610, R37 ;  /* 0x00007610ff257816 */ /* 0x000fe20000000025 */
[----:B------:R-:W3:Y:S04]  /*1d9b0*/  LDL R41, [R1+0x354] ;  /* 0x0003540001297983 */ /* 0x000ee80000100800 */
[----:B-1----:R-:W3:Y:S01]  /*1d9c0*/  LDL R35, [R1+0x350] ;  /* 0x0003500001237983 */ /* 0x002ee20000100800 */
[----:B0-----:R-:W-:-:S02]  /*1d9d0*/  @P3 IMAD.MOV.U32 R19, RZ, RZ, R49 ;  /* 0x000000ffff133224 */ /* 0x001fc400078e0031 */
[----:B------:R-:W-:-:S05]  /*1d9e0*/  @P3 IMAD.MOV.U32 R18, RZ, RZ, R48 ;  /* 0x000000ffff123224 */ /* 0x000fca00078e0030 */
[----:B------:R0:W3:Y:S02]  /*1d9f0*/  @P3 LDG.E.U8 R3, desc[UR20][R18.64] ;  /* 0x0000001412033981 */ /* 0x0000e4000c1e1100 */
[----:B0-----:R-:W-:Y:S02]  /*1da00*/  @P3 IMAD.MOV.U32 R19, RZ, RZ, R33 ;  /* 0x000000ffff133224 */ /* 0x001fe400078e0021 */
[----:B------:R-:W-:-:S05]  /*1da10*/  @P3 IMAD.MOV.U32 R18, RZ, RZ, R21 ;  /* 0x000000ffff123224 */ /* 0x000fca00078e0015 */
[----:B------:R0:W3:Y:S01]  /*1da20*/  @P3 LDG.E.U8 R160, desc[UR20][R18.64] ;  /* 0x0000001412a03981 */ /* 0x0000e2000c1e1100 */
[----:B------:R-:W-:Y:S01]  /*1da30*/  PRMT R45, RZ, 0x7610, R45 ;  /* 0x00007610ff2d7816 */ /* 0x000fe2000000002d */
[----:B0-----:R-:W-:Y:S02]  /*1da40*/  @P2 IMAD.MOV.U32 R19, RZ, RZ, R51 ;  /* 0x000000ffff132224 */ /* 0x001fe400078e0033 */
[----:B----4-:R-:W-:-:S05]  /*1da50*/  @P2 IMAD.MOV.U32 R18, RZ, RZ, R47 ;  /* 0x000000ffff122224 */ /* 0x010fca00078e002f */
[----:B------:R0:W4:Y:S02]  /*1da60*/  @P2 LDG.E.U8 R37, desc[UR20][R18.64] ;  /* 0x0000001412252981 */ /* 0x000124000c1e1100 */
[----:B0-----:R-:W-:Y:S02]  /*1da70*/  @P2 IMAD.MOV.U32 R19, RZ, RZ, R50 ;  /* 0x000000ffff132224 */ /* 0x001fe400078e0032 */
[----:B--2---:R-:W-:-:S05]  /*1da80*/  @P2 IMAD.MOV.U32 R18, RZ, RZ, R46 ;  /* 0x000000ffff122224 */ /* 0x004fca00078e002e */
[----:B------:R0:W2:Y:S01]  /*1da90*/  @P2 LDG.E.U8 R45, desc[UR20][R18.64] ;  /* 0x00000014122d2981 */ /* 0x0000a2000c1e1100 */
[----:B------:R-:W-:Y:S02]  /*1daa0*/  ISETP.GT.AND P1, PT, R16, 0x21, PT ;  /* 0x000000211000780c */ /* 0x000fe40003f24270 */
[----:B------:R-:W-:Y:S01]  /*1dab0*/  PRMT R42, RZ, 0x7610, R42 ;  /* 0x00007610ff2a7816 */ /* 0x000fe2000000002a */
[----:B------:R1:W-:Y:S10]  /*1dac0*/  STL [R1+0x58], R34 ;  /* 0x0000582201007387 */ /* 0x0003f40000100800 */
[----:B0-----:R-:W-:Y:S01]  /*1dad0*/  @P1 IMAD.MOV.U32 R19, RZ, RZ, R43 ;  /* 0x000000ffff131224 */ /* 0x001fe200078e002b */
[----:B-1----:R-:W2:Y:S01]  /*1dae0*/  LDL R34, [R1+0x358] ;  /* 0x0003580001227983 */ /* 0x002ea20000100800 */
[----:B---3--:R-:W-:-:S05]  /*1daf0*/  @P1 IMAD.MOV.U32 R18, RZ, RZ, R35 ;  /* 0x000000ffff121224 */ /* 0x008fca00078e0023 */
[----:B------:R0:W3:Y:S04]  /*1db00*/  @P1 LDG.E.U8 R42, desc[UR20][R18.64] ;  /* 0x00000014122a1981 */ /* 0x0000e8000c1e1100 */
[----:B------:R-:W-:Y:S04]  /*1db10*/  STL [R1+0xba4], R3 ;  /* 0x000ba40301007387 */ /* 0x000fe80000100800 */
[----:B------:R-:W-:Y:S04]  /*1db20*/  STL [R1+0x68], R56 ;  /* 0x0000683801007387 */ /* 0x000fe80000100800 */
[----:B------:R-:W3:Y:S04]  /*1db30*/  LDL R49, [R1+0x35c] ;  /* 0x00035c0001317983 */ /* 0x000ee80000100800 */
[----:B------:R-:W3:Y:S04]  /*1db40*/  LDL R33, [R1+0x360] ;  /* 0x0003600001217983 */ /* 0x000ee80000100800 */
[----:B------:R-:W3:Y:S04]  /*1db50*/  LDL R48, [R1+0x364] ;  /* 0x0003640001307983 */ /* 0x000ee80000100800 */
[----:B------:R-:W3:Y:S04]  /*1db60*/  LDL R21, [R1+0x368] ;  /* 0x0003680001157983 */ /* 0x000ee80000100800 */
[----:B------:R-:W-:Y:S04]  /*1db70*/  STL [R1+0xba8], R160 ;  /* 0x000ba8a001007387 */ /* 0x000fe80000100800 */
[----:B------:R-:W3:Y:S04]  /*1db80*/  LDL R47, [R1+0x36c] ;  /* 0x00036c00012f7983 */ /* 0x000ee80000100800 */
[----:B----4-:R1:W-:Y:S04]  /*1db90*/  STL [R1+0x54], R37 ;  /* 0x0000542501007387 */ /* 0x0103e80000100800 */
[----:B------:R-:W4:Y:S04]  /*1dba0*/  LDL R46, [R1+0x374] ;  /* 0x00037400012e7983 */ /* 0x000f280000100800 */
[----:B-1----:R-:W4:Y:S04]  /*1dbb0*/  LDL R37, [R1+0x370] ;  /* 0x0003700001257983 */ /* 0x002f280000100800 */
[----:B--2---:R1:W-:Y:S04]  /*1dbc0*/  STL [R1+0x50], R45 ;  /* 0x0000502d01007387 */ /* 0x0043e80000100800 */
[----:B------:R-:W2:Y:S04]  /*1dbd0*/  LDL R43, [R1+0x37c] ;  /* 0x00037c00012b7983 */ /* 0x000ea80000100800 */
[----:B------:R-:W2:Y:S04]  /*1dbe0*/  LDL R35, [R1+0x380] ;  /* 0x0003800001237983 */ /* 0x000ea80000100800 */
[----:B-1----:R-:W2:Y:S01]  /*1dbf0*/  LDL R45, [R1+0x378] ;  /* 0x00037800012d7983 */ /* 0x002ea20000100800 */
[C---:B------:R-:W-:Y:S01]  /*1dc00*/  ISETP.GT.AND P3, PT, R16.reuse, 0x22, PT ;  /* 0x000000221000780c */ /* 0x040fe20003f64270 */
[----:B0-----:R-:W-:Y:S01]  /*1dc10*/  @P1 IMAD.MOV.U32 R19, RZ, RZ, R41 ;  /* 0x000000ffff131224 */ /* 0x001fe200078e0029 */
[----:B------:R-:W-:Y:S01]  /*1dc20*/  PRMT R40, RZ, 0x7610, R40 ;  /* 0x00007610ff287816 */ /* 0x000fe20000000028 */
[----:B------:R-:W-:Y:S01]  /*1dc30*/  @P1 IMAD.MOV.U32 R18, RZ, RZ, R34 ;  /* 0x000000ffff121224 */ /* 0x000fe200078e0022 */
[----:B------:R-:W-:-:S02]  /*1dc40*/  ISETP.GT.AND P2, PT, R16, 0x23, PT ;  /* 0x000000231000780c */ /* 0x000fc40003f44270 */
[----:B------:R-:W-:Y:S02]  /*1dc50*/  PRMT R32, RZ, 0x7610, R32 ;  /* 0x00007610ff207816 */ /* 0x000fe40000000020 */
[----:B------:R0:W2:Y:S04]  /*1dc60*/  @P1 LDG.E.U8 R40, desc[UR20][R18.64] ;  /* 0x0000001412281981 */ /* 0x0000a8000c1e1100 */
[----:B---3--:R1:W-:Y:S04]  /*1dc70*/  STL [R1+0x4c], R42 ;  /* 0x00004c2a01007387 */ /* 0x0083e80000100800 */
[----:B------:R-:W3:Y:S01]  /*1dc80*/  LDL R34, [R1+0x388] ;  /* 0x0003880001227983 */ /* 0x000ee20000100800 */
[----:B------:R-:W-:-:S02]  /*1dc90*/  PRMT R20, RZ, 0x7610, R20 ;  /* 0x00007610ff147816 */ /* 0x000fc40000000014 */
[----:B------:R-:W-:Y:S01]  /*1dca0*/  ISETP.GT.AND P1, PT, R16, 0x24, PT ;  /* 0x000000241000780c */ /* 0x000fe20003f24270 */
[----:B------:R-:W3:Y:S04]  /*1dcb0*/  LDL R41, [R1+0x38c] ;  /* 0x00038c0001297983 */ /* 0x000ee80000100800 */
[----:B-1----:R-:W3:Y:S01]  /*1dcc0*/  LDL R42, [R1+0x384] ;  /* 0x00038400012a7983 */ /* 0x002ee20000100800 */
        /* <DEDUP_REMOVED lines=9> */
[----:B----4-:R-:W-:-:S05]  /*1dd60*/  @P2 IMAD.MOV.U32 R18, RZ, RZ, R37 ;  /* 0x000000ffff122224 */ /* 0x010fca00078e0025 */
[----:B------:R0:W4:Y:S01]  /*1dd70*/  @P2 LDG.E.U8 R29, desc[UR20][R18.64] ;  /* 0x00000014121d2981 */ /* 0x000122000c1e1100 */
[----:B------:R-:W-:Y:S01]  /*1dd80*/  PRMT R26, RZ, 0x7610, R26 ;  /* 0x00007610ff1a7816 */ /* 0x000fe2000000001a */
[----:B0-----:R-:W-:Y:S02]  /*1dd90*/  @P2 IMAD.MOV.U32 R19, RZ, RZ, R46 ;  /* 0x000000ffff132224 */ /* 0x001fe400078e002e */
[----:B--2---:R-:W-:-:S05]  /*1dda0*/  @P2 IMAD.MOV.U32 R18, RZ, RZ, R45 ;  /* 0x000000ffff122224 */ /* 0x004fca00078e002d */
[----:B------:R0:W2:Y:S02]  /*1ddb0*/  @P2 LDG.E.U8 R44, desc[UR20][R18.64] ;  /* 0x00000014122c2981 */ /* 0x0000a4000c1e1100 */
[----:B0-----:R-:W-:Y:S02]  /*1ddc0*/  @P1 IMAD.MOV.U32 R18, RZ, RZ, R35 ;  /* 0x000000ffff121224 */ /* 0x001fe400078e0023 */
[----:B------:R-:W-:-:S05]  /*1ddd0*/  @P1 IMAD.MOV.U32 R19, RZ, RZ, R43 ;  /* 0x000000ffff131224 */ /* 0x000fca00078e002b */
[----:B------:R3:W2:Y:S01]  /*1dde0*/  @P1 LDG.E.U8 R26, desc[UR20][R18.64] ;  /* 0x00000014121a1981 */ /* 0x0006a2000c1e1100 */
[----:B------:R-:W-:-:S03]  /*1ddf0*/  PRMT R25, RZ, 0x7610, R25 ;  /* 0x00007610ff197816 */ /* 0x000fc60000000019 */
[----:B------:R0:W-:Y:S04]  /*1de00*/  STL [R1+0x48], R40 ;  /* 0x0000482801007387 */ /* 0x0001e80000100800 */
[----:B------:R-:W2:Y:S01]  /*1de10*/  LDL R33, [R1+0x394] ;  /* 0x0003940001217983 */ /* 0x000ea20000100800 */
[----:B---3--:R-:W-:Y:S02]  /*1de20*/  @P1 IMAD.MOV.U32 R18, RZ, RZ, R34 ;  /* 0x000000ffff121224 */ /* 0x008fe400078e0022 */
[----:B------:R-:W-:Y:S01]  /*1de30*/  @P1 IMAD.MOV.U32 R19, RZ, RZ, R42 ;  /* 0x000000ffff131224 */ /* 0x000fe200078e002a */
[----:B0-----:R-:W3:Y:S04]  /*1de40*/  LDL R40, [R1+0x390] ;  /* 0x0003900001287983 */ /* 0x001ee80000100800 */
[----:B------:R3:W3:Y:S04]  /*1de50*/  @P1 LDG.E.U8 R25, desc[UR20][R18.64] ;  /* 0x0000001412191981 */ /* 0x0006e8000c1e1100 */
[----:B------:R0:W-:Y:S04]  /*1de60*/  STL [R1+0x44], R32 ;  /* 0x0000442001007387 */ /* 0x0001e80000100800 */
[----:B------:R-:W3:Y:S04]  /*1de70*/  LDL R21, [R1+0x3c4] ;  /* 0x0003c40001157983 */ /* 0x000ee80000100800 */
[----:B0-----:R-:W3:Y:S04]  /*1de80*/  LDL R32, [R1+0x3c0] ;  /* 0x0003c00001207983 */ /* 0x001ee80000100800 */
[----:B------:R0:W-:Y:S04]  /*1de90*/  STL [R1+0x40], R20 ;  /* 0x0000401401007387 */ /* 0x0001e80000100800 */
[----:B------:R-:W3:Y:S04]  /*1dea0*/  LDL R37, [R1+0x3cc] ;  /* 0x0003cc0001257983 */ /* 0x000ee80000100800 */
[----:B0-----:R-:W3:Y:S04]  /*1deb0*/  LDL R20, [R1+0x3c8] ;  /* 0x0003c80001147983 */ /* 0x001ee80000100800 */
[----:B----4-:R0:W-:Y:S04]  /*1dec0*/  STL [R1+0x3c], R29 ;  /* 0x00003c1d01007387 */ /* 0x0101e80000100800 */
[----:B------:R-:W4:Y:S04]  /*1ded0*/  LDL R35, [R1+0x3d4] ;  /* 0x0003d40001237983 */ /* 0x000f280000100800 */
[----:B0-----:R-:W4:Y:S04]  /*1dee0*/  LDL R29, [R1+0x3d0] ;  /* 0x0003d000011d7983 */ /* 0x001f280000100800 */
[----:B--2---:R0:W-:Y:S01]  /*1def0*/  STL [R1+0x34], R26 ;  /* 0x0000341a01007387 */ /* 0x0041e20000100800 */
[----:B------:R-:W-:-:S02]  /*1df00*/  ISETP.GT.AND P3, PT, R16, 0x25, PT ;  /* 0x000000251000780c */ /* 0x000fc40003f64270 */
[----:B------:R-:W-:Y:S01]  /*1df10*/  ISETP.GT.AND P2, PT, R16, 0x26, PT ;  /* 0x000000261000780c */ /* 0x000fe20003f44270 */
[----:B------:R-:W2:Y:S04]  /*1df20*/  LDL R34, [R1+0x3dc] ;  /* 0x0003dc0001227983 */ /* 0x000ea80000100800 */
[----:B0-----:R-:W2:Y:S01]  /*1df30*/  LDL R26, [R1+0x3d8] ;  /* 0x0003d800011a7983 */ /* 0x001ea20000100800 */
[----:B------:R-:W-:-:S05]  /*1df40*/  PRMT R39, RZ, 0x7610, R39 ;  /* 0x00007610ff277816 */ /* 0x000fca0000000027 */
[----:B---3--:R-:W-:Y:S02]  /*1df50*/  @P3 IMAD.MOV.U32 R18, RZ, RZ, R40 ;  /* 0x000000ffff123224 */ /* 0x008fe400078e0028 */
[----:B------:R-:W-:Y:S01]  /*1df60*/  @P3 IMAD.MOV.U32 R19, RZ, RZ, R41 ;  /* 0x000000ffff133224 */ /* 0x000fe200078e0029 */
[----:B------:R0:W-:Y:S01]  /*1df70*/  STL [R1+0x30], R25 ;  /* 0x0000301901007387 */ /* 0x0001e20000100800 */
[----:B------:R-:W-:-:S03]  /*1df80*/  PRMT R38, RZ, 0x7610, R38 ;  /* 0x00007610ff267816 */ /* 0x000fc60000000026 */
[----:B------:R1:W3:Y:S04]  /*1df90*/  @P3 LDG.E.U8 R39, desc[UR20][R18.64] ;  /* 0x0000001412273981 */ /* 0x0002e8000c1e1100 */
[----:B0-----:R-:W3:Y:S01]  /*1dfa0*/  LDL R25, [R1+0x3e0] ;  /* 0x0003e00001197983 */ /* 0x001ee20000100800 */
[----:B-1----:R-:W-:Y:S02]  /*1dfb0*/  @P3 IMAD.MOV.U32 R19, RZ, RZ, R33 ;  /* 0x000000ffff133224 */ /* 0x002fe400078e0021 */
[----:B------:R-:W-:Y:S01]  /*1dfc0*/  @P3 IMAD.MOV.U32 R18, RZ, RZ, R32 ;  /* 0x000000ffff123224 */ /* 0x000fe200078e0020 */
[----:B------:R-:W3:Y:S04]  /*1dfd0*/  LDL R33, [R1+0x3e4] ;  /* 0x0003e40001217983 */ /* 0x000ee80000100800 */
[----:B------:R-:W3:Y:S01]  /*1dfe0*/  LDL R32, [R1+0x3e8] ;  /* 0x0003e80001207983 */ /* 0x000ee20000100800 */
[----:B------:R-:W-:-:S03]  /*1dff0*/  PRMT R160, RZ, 0x7610, R160 ;  /* 0x00007610ffa07816 */ /* 0x000fc600000000a0 */
[----:B------:R0:W3:Y:S01]  /*1e000*/  @P3 LDG.E.U8 R38, desc[UR20][R18.64] ;  /* 0x0000001412263981 */ /* 0x0000e2000c1e1100 */
[----:B------:R-:W-:Y:S01]  /*1e010*/  ISETP.GT.AND P1, PT, R16, 0x27, PT ;  /* 0x000000271000780c */ /* 0x000fe20003f24270 */
[----:B0-----:R-:W-:Y:S02]  /*1e020*/  @P2 IMAD.MOV.U32 R18, RZ, RZ, R20 ;  /* 0x000000ffff122224 */ /* 0x001fe400078e0014 */
[----:B------:R-:W-:Y:S01]  /*1e030*/  @P2 IMAD.MOV.U32 R19, RZ, RZ, R21 ;  /* 0x000000ffff132224 */ /* 0x000fe200078e0015 */
[----:B------:R-:W-:Y:S01]  /*1e040*/  PRMT R3, RZ, 0x7610, R3 ;  /* 0x00007610ff037816 */ /* 0x000fe20000000003 */
[----:B------:R-:W3:Y:S04]  /*1e050*/  LDL R21, [R1+0x3ec] ;  /* 0x0003ec0001157983 */ /* 0x000ee80000100800 */
[----:B------:R0:W3:Y:S01]  /*1e060*/  @P2 LDG.E.U8 R160, desc[UR20][R18.64] ;  /* 0x0000001412a02981 */ /* 0x0000e2000c1e1100 */
[----:B------:R-:W-:-:S03]  /*1e070*/  PRMT R144, RZ, 0x7610, R144 ;  /* 0x00007610ff907816 */ /* 0x000fc60000000090 */
[----:B------:R-:W3:Y:S01]  /*1e080*/  LDL R20, [R1+0x3f0] ;  /* 0x0003f00001147983 */ /* 0x000ee20000100800 */
[----:B0-----:R-:W-:Y:S02]  /*1e090*/  @P2 IMAD.MOV.U32 R19, RZ, RZ, R37 ;  /* 0x000000ffff132224 */ /* 0x001fe400078e0025 */
[----:B----4-:R-:W-:-:S05]  /*1e0a0*/  @P2 IMAD.MOV.U32 R18, RZ, RZ, R29 ;  /* 0x000000ffff122224 */ /* 0x010fca00078e001d */
[----:B------:R0:W4:Y:S02]  /*1e0b0*/  @P2 LDG.E.U8 R3, desc[UR20][R18.64] ;  /* 0x0000001412032981 */ /* 0x000124000c1e1100 */
[----:B0-----:R-:W-:Y:S02]  /*1e0c0*/  @P1 IMAD.MOV.U32 R19, RZ, RZ, R35 ;  /* 0x000000ffff131224 */ /* 0x001fe400078e0023 */
[----:B--2---:R-:W-:-:S05]  /*1e0d0*/  @P1 IMAD.MOV.U32 R18, RZ, RZ, R26 ;  /* 0x000000ffff121224 */ /* 0x004fca00078e001a */
[----:B------:R0:W2:Y:S01]  /*1e0e0*/  @P1 LDG.E.U8 R144, desc[UR20][R18.64] ;  /* 0x0000001412901981 */ /* 0x0000a2000c1e1100 */
[----:B------:R-:W-:Y:S02]  /*1e0f0*/  ISETP.GT.AND P3, PT, R16, 0x28, PT ;  /* 0x000000281000780c */ /* 0x000fe40003f64270 */
[----:B------:R-:W-:Y:S02]  /*1e100*/  PRMT R15, RZ, 0x7610, R15 ;  /* 0x00007610ff0f7816 */ /* 0x000fe4000000000f */
[----:B------:R-:W-:Y:S01]  /*1e110*/  PRMT R23, RZ, 0x7610, R23 ;  /* 0x00007610ff177816 */ /* 0x000fe20000000017 */
[----:B0-----:R-:W-:Y:S02]  /*1e120*/  @P1 IMAD.MOV.U32 R19, RZ, RZ, R34 ;  /* 0x000000ffff131224 */ /* 0x001fe400078e0022 */
[----:B---3--:R-:W-:-:S05]  /*1e130*/  @P1 IMAD.MOV.U32 R18, RZ, RZ, R25 ;  /* 0x000000ffff121224 */ /* 0x008fca00078e0019 */
[----:B------:R0:W3:Y:S02]  /*1e140*/  @P1 LDG.E.U8 R15, desc[UR20][R18.64] ;  /* 0x00000014120f1981 */ /* 0x0000e4000c1e1100 */
[----:B0-----:R-:W-:Y:S02]  /*1e150*/  @P3 IMAD.MOV.U32 R18, RZ, RZ, R32 ;  /* 0x000000ffff123224 */ /* 0x001fe400078e0020 */
[----:B------:R-:W-:-:S05]  /*1e160*/  @P3 IMAD.MOV.U32 R19, RZ, RZ, R33 ;  /* 0x000000ffff133224 */ /* 0x000fca00078e0021 */
[----:B------:R0:W3:Y:S04]  /*1e170*/  @P3 LDG.E.U8 R23, desc[UR20][R18.64] ;  /* 0x0000001412173981 */ /* 0x0000e8000c1e1100 */
[----:B------:R-:W-:Y:S04]  /*1e180*/  STL [R1+0xbac], R160 ;  /* 0x000baca001007387 */ /* 0x000fe80000100800 */
[----:B------:R-:W-:Y:S04]  /*1e190*/  STL [R1+0x38], R44 ;  /* 0x0000382c01007387 */ /* 0x000fe80000100800 */
[----:B------:R-:W3:Y:S04]  /*1e1a0*/  LDL R40, [R1+0x3f4] ;  /* 0x0003f40001287983 */ /* 0x000ee80000100800 */
[----:B------:R-:W3:Y:S01]  /*1e1b0*/  LDL R29, [R1+0x3f8] ;  /* 0x0003f800011d7983 */ /* 0x000ee20000100800 */
[----:B------:R-:W-:-:S03]  /*1e1c0*/  PRMT R6, RZ, 0x7610, R6 ;  /* 0x00007610ff067816 */ /* 0x000fc60000000006 */
[----:B----4-:R-:W-:Y:S04]  /*1e1d0*/  STL [R1+0xbb0], R3 ;  /* 0x000bb00301007387 */ /* 0x010fe80000100800 */
[----:B------:R1:W-:Y:S04]  /*1e1e0*/  STL [R1+0x2c], R39 ;  /* 0x00002c2701007387 */ /* 0x0003e80000100800 */
[----:B------:R-:W4:Y:S01]  /*1e1f0*/  LDL R26, [R1+0x400] ;  /* 0x00040000011a7983 */ /* 0x000f220000100800 */
[----:B0-----:R-:W-:-:S03]  /*1e200*/  @P3 IMAD.MOV.U32 R18, RZ, RZ, R20 ;  /* 0x000000ffff123224 */ /* 0x001fc600078e0014 */
[----:B-1----:R-:W4:Y:S01]  /*1e210*/  LDL R39, [R1+0x3fc] ;  /* 0x0003fc0001277983 */ /* 0x002f220000100800 */
[----:B------:R-:W-:-:S05]  /*1e220*/  @P3 IMAD.MOV.U32 R19, RZ, RZ, R21 ;  /* 0x000000ffff133224 */ /* 0x000fca00078e0015 */
[----:B------:R0:W4:Y:S04]  /*1e230*/  @P3 LDG.E.U8 R6, desc[UR20][R18.64] ;  /* 0x0000001412063981 */ /* 0x000128000c1e1100 */
[----:B--2---:R-:W-:Y:S04]  /*1e240*/  STL [R1+0xbb4], R144 ;  /* 0x000bb49001007387 */ /* 0x004fe80000100800 */
[----:B------:R1:W-:Y:S04]  /*1e250*/  STL [R1+0x28], R38 ;  /* 0x0000282601007387 */ /* 0x0003e80000100800 */
[----:B------:R-:W2:Y:S04]  /*1e260*/  LDL R37, [R1+0x408] ;  /* 0x0004080001257983 */ /* 0x000ea80000100800 */
[----:B------:R-:W2:Y:S04]  /*1e270*/  LDL R35, [R1+0x40c] ;  /* 0x00040c0001237983 */ /* 0x000ea80000100800 */
[----:B-1----:R-:W2:Y:S04]  /*1e280*/  LDL R38, [R1+0x404] ;  /* 0x0004040001267983 */ /* 0x002ea80000100800 */
[----:B------:R-:W2:Y:S01]  /*1e290*/  LDL R25, [R1+0x410] ;  /* 0x0004100001197983 */ /* 0x000ea20000100800 */
[----:B------:R-:W-:-:S03]  /*1e2a0*/  ISETP.GT.AND P2, PT, R16, 0x29, PT ;  /* 0x000000291000780c */ /* 0x000fc60003f44270 */
[----:B---3--:R-:W-:Y:S04]  /*1e2b0*/  STL [R1+0xbb8], R15 ;  /* 0x000bb80f01007387 */ /* 0x008fe80000100800 */
[----:B------:R-:W3:Y:S01]  /*1e2c0*/  LDL R34, [R1+0x414] ;  /* 0x0004140001227983 */ /* 0x000ee20000100800 */
[----:B------:R-:W-:-:S03]  /*1e2d0*/  PRMT R28, RZ, 0x7610, R28 ;  /* 0x00007610ff1c7816 */ /* 0x000fc6000000001c */
[----:B------:R1:W-:Y:S04]  /*1e2e0*/  STL [R1+0x24], R23 ;  /* 0x0000241701007387 */ /* 0x0003e80000100800 */
[----:B------:R-:W3:Y:S04]  /*1e2f0*/  LDL R33, [R1+0x41c] ;  /* 0x00041c0001217983 */ /* 0x000ee80000100800 */
[----:B------:R-:W3:Y:S04]  /*1e300*/  LDL R32, [R1+0x420] ;  /* 0x0004200001207983 */ /* 0x000ee80000100800 */
[----:B-1----:R-:W3:Y:S01]  /*1e310*/  LDL R23, [R1+0x418] ;  /* 0x0004180001177983 */ /* 0x002ee20000100800 */
[----:B------:R-:W-:-:S03]  /*1e320*/  ISETP.GT.AND P1, PT, R16, 0x2a, PT ;  /* 0x0000002a1000780c */ /* 0x000fc60003f24270 */
[----:B------:R-:W3:Y:S01]  /*1e330*/  LDL R21, [R1+0x638] ;  /* 0x0006380001157983 */ /* 0x000ee20000100800 */
[----:B0-----:R-:W-:-:S03]  /*1e340*/  @P2 IMAD.MOV.U32 R19, RZ, RZ, R40 ;  /* 0x000000ffff132224 */ /* 0x001fc600078e0028 */
[----:B------:R-:W3:Y:S01]  /*1e350*/  LDL R20, [R1+0x63c] ;  /* 0x00063c0001147983 */ /* 0x000ee20000100800 */
[----:B------:R-:W-:-:S05]  /*1e360*/  @P2 IMAD.MOV.U32 R18, RZ, RZ, R29 ;  /* 0x000000ffff122224 */ /* 0x000fca00078e001d */
[----:B------:R4:W3:Y:S01]  /*1e370*/  @P2 LDG.E.U8 R28, desc[UR20][R18.64] ;  /* 0x00000014121c2981 */ /* 0x0008e2000c1e1100 */
[----:B------:R-:W-:Y:S02]  /*1e380*/  PRMT R24, RZ, 0x7610, R24 ;  /* 0x00007610ff187816 */ /* 0x000fe40000000018 */
[----:B------:R-:W-:Y:S01]  /*1e390*/  PRMT R36, RZ, 0x7610, R36 ;  /* 0x00007610ff247816 */ /* 0x000fe20000000024 */
[----:B----4-:R-:W-:Y:S02]  /*1e3a0*/  @P2 IMAD.MOV.U32 R18, RZ, RZ, R26 ;  /* 0x000000ffff122224 */ /* 0x010fe400078e001a */
[----:B------:R-:W-:-:S05]  /*1e3b0*/  @P2 IMAD.MOV.U32 R19, RZ, RZ, R39 ;  /* 0x000000ffff132224 */ /* 0x000fca00078e0027 */
[----:B------:R2:W4:Y:S04]  /*1e3c0*/  @P2 LDG.E.U8 R24, desc[UR20][R18.64] ;  /* 0x0000001412182981 */ /* 0x000528000c1e1100 */
[----:B------:R0:W-:Y:S01]  /*1e3d0*/  STL [R1+0xbe4], R6 ;  /* 0x000be40601007387 */ /* 0x0001e20000100800 */
[----:B--2---:R-:W-:Y:S01]  /*1e3e0*/  @P1 IMAD.MOV.U32 R18, RZ, RZ, R37 ;  /* 0x000000ffff121224 */ /* 0x004fe200078e0025 */
[----:B0-----:R-:W-:Y:S02]  /*1e3f0*/  PRMT R6, RZ, 0x7610, R6 ;  /* 0x00007610ff067816 */ /* 0x001fe40000000006 */
[----:B------:R-:W2:Y:S01]  /*1e400*/  LDL R29, [R1+0x640] ;  /* 0x00064000011d7983 */ /* 0x000ea20000100800 */
[----:B------:R-:W-:-:S05]  /*1e410*/  @P1 IMAD.MOV.U32 R19, RZ, RZ, R38 ;  /* 0x000000ffff131224 */ /* 0x000fca00078e0026 */
[----:B------:R0:W2:Y:S02]  /*1e420*/  @P1 LDG.E.U8 R36, desc[UR20][R18.64] ;  /* 0x0000001412241981 */ /* 0x0000a4000c1e1100 */
[----:B0-----:R-:W-:Y:S02]  /*1e430*/  @P1 IMAD.MOV.U32 R18, RZ, RZ, R25 ;  /* 0x000000ffff121224 */ /* 0x001fe400078e0019 */
[----:B------:R-:W-:-:S05]  /*1e440*/  @P1 IMAD.MOV.U32 R19, RZ, RZ, R35 ;  /* 0x000000ffff131224 */ /* 0x000fca00078e0023 */
[----:B------:R3:W2:Y:S01]  /*1e450*/  @P1 LDG.E.U8 R6, desc[UR20][R18.64] ;  /* 0x0000001412061981 */ /* 0x0006a2000c1e1100 */
[C---:B------:R-:W-:Y:S02]  /*1e460*/  ISETP.GT.AND P3, PT, R16.reuse, 0x2b, PT ;  /* 0x0000002b1000780c */ /* 0x040fe40003f64270 */
[----:B------:R-:W-:Y:S02]  /*1e470*/  ISETP.GT.AND P2, PT, R16, 0x2c, PT ;  /* 0x0000002c1000780c */ /* 0x000fe40003f44270 */
[----:B------:R-:W-:Y:S02]  /*1e480*/  PRMT R22, RZ, 0x7610, R22 ;  /* 0x00007610ff167816 */ /* 0x000fe40000000016 */
[----:B------:R-:W-:-:S07]  /*1e490*/  PRMT R31, RZ, 0x7610, R31 ;  /* 0x00007610ff1f7816 */ /* 0x000fce000000001f */
[----:B---3--:R-:W-:Y:S02]  /*1e4a0*/  @P3 IMAD.MOV.U32 R18, RZ, RZ, R23 ;  /* 0x000000ffff123224 */ /* 0x008fe400078e0017 */
[----:B------:R-:W-:-:S05]  /*1e4b0*/  @P3 IMAD.MOV.U32 R19, RZ, RZ, R34 ;  /* 0x000000ffff133224 */ /* 0x000fca00078e0022 */
[----:B------:R0:W3:Y:S01]  /*1e4c0*/  @P3 LDG.E.U8 R22, desc[UR20][R18.64] ;  /* 0x0000001412163981 */ /* 0x0000e2000c1e1100 */
[----:B------:R-:W-:-:S03]  /*1e4d0*/  PRMT R30, RZ, 0x7610, R30 ;  /* 0x00007610ff1e7816 */ /* 0x000fc6000000001e */
[----:B------:R1:W-:Y:S04]  /*1e4e0*/  STL [R1+0x1c], R28 ;  /* 0x00001c1c01007387 */ /* 0x0003e80000100800 */
[----:B------:R-:W3:Y:S01]  /*1e4f0*/  LDL R26, [R1+0x648] ;  /* 0x00064800011a7983 */ /* 0x000ee20000100800 */
[----:B0-----:R-:W-:Y:S02]  /*1e500*/  @P3 IMAD.MOV.U32 R18, RZ, RZ, R32 ;  /* 0x000000ffff123224 */ /* 0x001fe400078e0020 */
[----:B------:R-:W-:Y:S01]  /*1e510*/  @P3 IMAD.MOV.U32 R19, RZ, RZ, R33 ;  /* 0x000000ffff133224 */ /* 0x000fe200078e0021 */
[----:B-1----:R-:W3:Y:S04]  /*1e520*/  LDL R28, [R1+0x644] ;  /* 0x00064400011c7983 */ /* 0x002ee80000100800 */
[----:B------:R0:W3:Y:S02]  /*1e530*/  @P3 LDG.E.U8 R31, desc[UR20][R18.64] ;  /* 0x00000014121f3981 */ /* 0x0000e4000c1e1100 */
[----:B0-----:R-:W-:-:S02]  /*1e540*/  @P2 IMAD.MOV.U32 R18, RZ, RZ, R20 ;  /* 0x000000ffff122224 */ /* 0x001fc400078e0014 */
[----:B------:R-:W-:-:S05]  /*1e550*/  @P2 IMAD.MOV.U32 R19, RZ, RZ, R21 ;  /* 0x000000ffff132224 */ /* 0x000fca00078e0015 */
[----:B------:R0:W3:Y:S04]  /*1e560*/  @P2 LDG.E.U8 R30, desc[UR20][R18.64] ;  /* 0x00000014121e2981 */ /* 0x0000e8000c1e1100 */
[----:B----4-:R1:W-:Y:S04]  /*1e570*/  STL [R1+0x18], R24 ;  /* 0x0000181801007387 */ /* 0x0103e80000100800 */
[----:B------:R-:W4:Y:S04]  /*1e580*/  LDL R25, [R1+0x650] ;  /* 0x0006500001197983 */ /* 0x000f280000100800 */
[----:B-1----:R-:W4:Y:S04]  /*1e590*/  LDL R24, [R1+0x64c] ;  /* 0x00064c0001187983 */ /* 0x002f280000100800 */
[----:B--2---:R1:W-:Y:S04]  /*1e5a0*/  STL [R1+0x10], R6 ;  /* 0x0000100601007387 */ /* 0x0043e80000100800 */
[----:B------:R-:W2:Y:S04]  /*1e5b0*/  LDL R23, [R1+0x424] ;  /* 0x0004240001177983 */ /* 0x000ea80000100800 */
[----:B-1----:R-:W2:Y:S01]  /*1e5c0*/  LDL R6, [R1+0x654] ;  /* 0x0006540001067983 */ /* 0x002ea20000100800 */
[----:B------:R-:W-:Y:S01]  /*1e5d0*/  PRMT R27, RZ, 0x7610, R27 ;  /* 0x00007610ff1b7816 */ /* 0x000fe2000000001b */
[----:B0-----:R-:W-:-:S02]  /*1e5e0*/  @P2 IMAD.MOV.U32 R19, RZ, RZ, R29 ;  /* 0x000000ffff132224 */ /* 0x001fc400078e001d */
[----:B---3--:R0:W-:Y:S04]  /*1e5f0*/  STL [R1+0xc], R22 ;  /* 0x00000c1601007387 */ /* 0x0081e80000100800 */
[----:B------:R-:W3:Y:S04]  /*1e600*/  LDL R21, [R1+0x42c] ;  /* 0x00042c0001157983 */ /* 0x000ee80000100800 */
[----:B------:R-:W3:Y:S04]  /*1e610*/  LDL R20, [R1+0x430] ;  /* 0x0004300001147983 */ /* 0x000ee80000100800 */
[----:B0-----:R-:W3:Y:S01]  /*1e620*/  LDL R22, [R1+0x428] ;  /* 0x0004280001167983 */ /* 0x001ee20000100800 */
[----:B------:R-:W-:Y:S01]  /*1e630*/  @P2 IMAD.MOV.U32 R18, RZ, RZ, R28 ;  /* 0x000000ffff122224 */ /* 0x000fe200078e001c */
[----:B------:R-:W-:-:S04]  /*1e640*/  ISETP.GT.AND P1, PT, R16, 0x2d, PT ;  /* 0x0000002d1000780c */ /* 0x000fc80003f24270 */
[----:B------:R0:W3:Y:S01]  /*1e650*/  @P2 LDG.E.U8 R27, desc[UR20][R18.64] ;  /* 0x00000014121b2981 */ /* 0x0000e2000c1e1100 */
[----:B------:R-:W-:-:S03]  /*1e660*/  PRMT R144, RZ, 0x7610, R144 ;  /* 0x00007610ff907816 */ /* 0x000fc60000000090 */
[----:B------:R1:W-:Y:S04]  /*1e670*/  STL [R1+0x4], R30 ;  /* 0x0000041e01007387 */ /* 0x0003e80000100800 */
[----:B------:R-:W3:Y:S04]  /*1e680*/  LDL R29, [R1+0x634] ;  /* 0x00063400011d7983 */ /* 0x000ee80000100800 */
[----:B-1----:R-:W3:Y:S01]  /*1e690*/  LDL R30, [R1+0x434] ;  /* 0x00043400011e7983 */ /* 0x002ee20000100800 */
[----:B0-----:R-:W-:Y:S02]  /*1e6a0*/  @P1 IMAD.MOV.U32 R19, RZ, RZ, R26 ;  /* 0x000000ffff131224 */ /* 0x001fe400078e001a */
[----:B----4-:R-:W-:Y:S01]  /*1e6b0*/  @P1 IMAD.MOV.U32 R18, RZ, RZ, R24 ;  /* 0x000000ffff121224 */ /* 0x010fe200078e0018 */
[----:B------:R-:W-:-:S04]  /*1e6c0*/  PRMT R3, RZ, 0x7610, R3 ;  /* 0x00007610ff037816 */ /* 0x000fc80000000003 */
[----:B------:R0:W4:Y:S02]  /*1e6d0*/  @P1 LDG.E.U8 R144, desc[UR20][R18.64] ;  /* 0x0000001412901981 */ /* 0x000124000c1e1100 */
[----:B0-----:R-:W-:Y:S02]  /*1e6e0*/  @P1 IMAD.MOV.U32 R19, RZ, RZ, R25 ;  /* 0x000000ffff131224 */ /* 0x001fe400078e0019 */
[----:B--2---:R-:W-:-:S05]  /*1e6f0*/  @P1 IMAD.MOV.U32 R18, RZ, RZ, R6 ;  /* 0x000000ffff121224 */ /* 0x004fca00078e0006 */
[----:B------:R0:W2:Y:S01]  /*1e700*/  @P1 LDG.E.U8 R3, desc[UR20][R18.64] ;  /* 0x0000001412031981 */ /* 0x0000a2000c1e1100 */
[C---:B------:R-:W-:Y:S02]  /*1e710*/  ISETP.GT.AND P3, PT, R16.reuse, 0x2e, PT ;  /* 0x0000002e1000780c */ /* 0x040fe40003f64270 */
[----:B------:R-:W-:Y:S02]  /*1e720*/  ISETP.GT.AND P2, PT, R16, 0x2f, PT ;  /* 0x0000002f1000780c */ /* 0x000fe40003f44270 */
[----:B------:R-:W-:Y:S02]  /*1e730*/  PRMT R2, RZ, 0x7610, R2 ;  /* 0x00007610ff027816 */ /* 0x000fe40000000002 */
[----:B------:R-:W-:-:S07]  /*1e740*/  PRMT R5, RZ, 0x7610, R5 ;  /* 0x00007610ff057816 */ /* 0x000fce0000000005 */
[----:B0-----:R-:W-:Y:S02]  /*1e750*/  @P3 IMAD.MOV.U32 R19, RZ, RZ, R23 ;  /* 0x000000ffff133224 */ /* 0x001fe400078e0017 */
[----:B---3--:R-:W-:-:S05]  /*1e760*/  @P3 IMAD.MOV.U32 R18, RZ, RZ, R22 ;  /* 0x000000ffff123224 */ /* 0x008fca00078e0016 */
[----:B------:R0:W3:Y:S01]  /*1e770*/  @P3 LDG.E.U8 R2, desc[UR20][R18.64] ;  /* 0x0000001412023981 */ /* 0x0000e2000c1e1100 */
[----:B------:R-:W-:-:S03]  /*1e780*/  PRMT R14, RZ, 0x7610, R14 ;  /* 0x00007610ff0e7816 */ /* 0x000fc6000000000e */
[----:B------:R1:W-:Y:S01]  /*1e790*/  STL [R1], R27 ;  /* 0x0000001b01007387 */ /* 0x0003e20000100800 */
[----:B0-----:R-:W-:Y:S02]  /*1e7a0*/  @P3 IMAD.MOV.U32 R18, RZ, RZ, R20 ;  /* 0x000000ffff123224 */ /* 0x001fe400078e0014 */
[----:B------:R-:W-:Y:S01]  /*1e7b0*/  @P3 IMAD.MOV.U32 R19, RZ, RZ, R21 ;  /* 0x000000ffff133224 */ /* 0x000fe200078e0015 */
[----:B------:R-:W-:Y:S04]  /*1e7c0*/  STL [R1+0x14], R36 ;  /* 0x0000142401007387 */ /* 0x000fe80000100800 */
[----:B------:R0:W3:Y:S04]  /*1e7d0*/  @P3 LDG.E.U8 R5, desc[UR20][R18.64] ;  /* 0x0000001412053981 */ /* 0x0000e8000c1e1100 */
[----:B-1----:R-:W3:Y:S04]  /*1e7e0*/  LDL R27, [R1+0x438] ;  /* 0x00043800011b7983 */ /* 0x002ee80000100800 */
[----:B------:R-:W3:Y:S01]  /*1e7f0*/  LDL R24, [R1+0x43c] ;  /* 0x00043c0001187983 */ /* 0x000ee20000100800 */
[----:B0-----:R-:W-:-:S02]  /*1e800*/  @P2 IMAD.MOV.U32 R18, RZ, RZ, R29 ;  /* 0x000000ffff122224 */ /* 0x001fc400078e001d */
[----:B------:R-:W-:Y:S01]  /*1e810*/  @P2 IMAD.MOV.U32 R19, RZ, RZ, R30 ;  /* 0x000000ffff132224 */ /* 0x000fe200078e001e */
[----:B------:R-:W3:Y:S04]  /*1e820*/  LDL R28, [R1+0x658] ;  /* 0x00065800011c7983 */ /* 0x000ee80000100800 */
[----:B------:R0:W3:Y:S04]  /*1e830*/  @P2 LDG.E.U8 R14, desc[UR20][R18.64] ;  /* 0x00000014120e2981 */ /* 0x0000e8000c1e1100 */
[----:B------:R-:W3:Y:S04]  /*1e840*/  LDL R26, [R1+0x65c] ;  /* 0x00065c00011a7983 */ /* 0x000ee80000100800 */
[----:B----4-:R-:W-:Y:S04]  /*1e850*/  STL [R1+0xbbc], R144 ;  /* 0x000bbc9001007387 */ /* 0x010fe80000100800 */
[----:B------:R-:W4:Y:S04]  /*1e860*/  LDL R25, [R1+0x660] ;  /* 0x0006600001197983 */ /* 0x000f280000100800 */
[----:B------:R-:W4:Y:S04]  /*1e870*/  LDL R6, [R1+0x664] ;  /* 0x0006640001067983 */ /* 0x000f280000100800 */
[----:B--2---:R-:W-:Y:S04]  /*1e880*/  STL [R1+0xbc0], R3 ;  /* 0x000bc00301007387 */ /* 0x004fe80000100800 */
[----:B------:R-:W-:Y:S04]  /*1e890*/  STL [R1+0x8], R31 ;  /* 0x0000081f01007387 */ /* 0x000fe80000100800 */
[----:B------:R-:W2:Y:S04]  /*1e8a0*/  LDL R23, [R1+0x668] ;  /* 0x0006680001177983 */ /* 0x000ea80000100800 */
[----:B------:R-:W2:Y:S01]  /*1e8b0*/  LDL R22, [R1+0x66c] ;  /* 0x00066c0001167983 */ /* 0x000ea20000100800 */
[----:B------:R-:W-:-:S02]  /*1e8c0*/  ISETP.GT.AND P1, PT, R16, 0x30, PT ;  /* 0x000000301000780c */ /* 0x000fc40003f24270 */
[----:B------:R-:W-:Y:S01]  /*1e8d0*/  PRMT R13, RZ, 0x7610, R13 ;  /* 0x00007610ff0d7816 */ /* 0x000fe2000000000d */
[----:B---3--:R-:W-:Y:S04]  /*1e8e0*/  STL [R1+0xbc4], R2 ;  /* 0x000bc40201007387 */ /* 0x008fe80000100800 */
[----:B------:R-:W3:Y:S04]  /*1e8f0*/  LDL R21, [R1+0x670] ;  /* 0x0006700001157983 */ /* 0x000ee80000100800 */
[----:B------:R-:W3:Y:S01]  /*1e900*/  LDL R20, [R1+0x674] ;  /* 0x0006740001147983 */ /* 0x000ee20000100800 */
[----:B------:R-:W-:-:S03]  /*1e910*/  ISETP.GT.AND P3, PT, R16, 0x31, PT ;  /* 0x000000311000780c */ /* 0x000fc60003f64270 */
[----:B------:R1:W-:Y:S01]  /*1e920*/  STL [R1+0xbc8], R5 ;  /* 0x000bc80501007387 */ /* 0x0003e20000100800 */
[----:B0-----:R-:W-:Y:S02]  /*1e930*/  @P2 IMAD.MOV.U32 R19, RZ, RZ, R27 ;  /* 0x000000ffff132224 */ /* 0x001fe400078e001b */
[----:B------:R-:W-:-:S05]  /*1e940*/  @P2 IMAD.MOV.U32 R18, RZ, RZ, R24 ;  /* 0x000000ffff122224 */ /* 0x000fca00078e0018 */
[----:B------:R0:W3:Y:S04]  /*1e950*/  @P2 LDG.E.U8 R13, desc[UR20][R18.64] ;  /* 0x00000014120d2981 */ /* 0x0000e8000c1e1100 */
[----:B------:R0:W-:Y:S01]  /*1e960*/  STL [R1+0xbcc], R14 ;  /* 0x000bcc0e01007387 */ /* 0x0001e20000100800 */
[----:B-1----:R-:W-:Y:S02]  /*1e970*/  PRMT R5, RZ, 0x7610, R5 ;  /* 0x00007610ff057816 */ /* 0x002fe40000000005 */
[----:B------:R-:W-:Y:S01]  /*1e980*/  PRMT R2, RZ, 0x7610, R2 ;  /* 0x00007610ff027816 */ /* 0x000fe20000000002 */
[----:B------:R-:W3:Y:S01]  /*1e990*/  LDL R27, [R1+0x678] ;  /* 0x00067800011b7983 */ /* 0x000ee20000100800 */
[----:B0-----:R-:W-:Y:S02]  /*1e9a0*/  @P1 IMAD.MOV.U32 R18, RZ, RZ, R26 ;  /* 0x000000ffff121224 */ /* 0x001fe400078e001a */
[----:B------:R-:W-:Y:S01]  /*1e9b0*/  @P1 IMAD.MOV.U32 R19, RZ, RZ, R28 ;  /* 0x000000ffff131224 */ /* 0x000fe200078e001c */
[----:B------:R-:W-:Y:S01]  /*1e9c0*/  PRMT R7, RZ, 0x7610, R7 ;  /* 0x00007610ff077816 */ /* 0x000fe20000000007 */
[----:B------:R-:W3:Y:S01]  /*1e9d0*/  LDL R24, [R1+0x67c] ;  /* 0x00067c0001187983 */ /* 0x000ee20000100800 */
[----:B------:R-:W-:-:S06]  /*1e9e0*/  PRMT R14, RZ, 0x7610, R14 ;  /* 0x00007610ff0e7816 */ /* 0x000fcc000000000e */
[----:B------:R4:W3:Y:S02]  /*1e9f0*/  @P1 LDG.E.U8 R14, desc[UR20][R18.64] ;  /* 0x00000014120e1981 */ /* 0x0008e4000c1e1100 */
[----:B----4-:R-:W-:Y:S02]  /*1ea00*/  @P1 IMAD.MOV.U32 R18, RZ, RZ, R6 ;  /* 0x000000ffff121224 */ /* 0x010fe400078e0006 */
[----:B------:R-:W-:-:S05]  /*1ea10*/  @P1 IMAD.MOV.U32 R19, RZ, RZ, R25 ;  /* 0x000000ffff131224 */ /* 0x000fca00078e0019 */
[----:B------:R2:W4:Y:S02]  /*1ea20*/  @P1 LDG.E.U8 R5, desc[UR20][R18.64] ;  /* 0x0000001412051981 */ /* 0x000524000c1e1100 */
[----:B--2---:R-:W-:Y:S02]  /*1ea30*/  @P3 IMAD.MOV.U32 R19, RZ, RZ, R23 ;  /* 0x000000ffff133224 */ /* 0x004fe400078e0017 */
[----:B------:R-:W-:-:S05]  /*1ea40*/  @P3 IMAD.MOV.U32 R18, RZ, RZ, R22 ;  /* 0x000000ffff123224 */ /* 0x000fca00078e0016 */
[----:B------:R3:W2:Y:S02]  /*1ea50*/  @P3 LDG.E.U8 R2, desc[UR20][R18.64] ;  /* 0x0000001412023981 */ /* 0x0006a4000c1e1100 */
[----:B---3--:R-:W-:Y:S02]  /*1ea60*/  @P3 IMAD.MOV.U32 R19, RZ, RZ, R21 ;  /* 0x000000ffff133224 */ /* 0x008fe400078e0015 */
[----:B------:R-:W-:-:S05]  /*1ea70*/  @P3 IMAD.MOV.U32 R18, RZ, RZ, R20 ;  /* 0x000000ffff123224 */ /* 0x000fca00078e0014 */
[----:B------:R-:W3:Y:S04]  /*1ea80*/  @P3 LDG.E.U8 R7, desc[UR20][R18.64] ;  /* 0x0000001412073981 */ /* 0x000ee8000c1e1100 */
[----:B------:R0:W-:Y:S04]  /*1ea90*/  STL [R1+0xbd0], R13 ;  /* 0x000bd00d01007387 */ /* 0x0001e80000100800 */
[----:B------:R-:W3:Y:S04]  /*1eaa0*/  LDL R26, [R1+0x680] ;  /* 0x00068000011a7983 */ /* 0x000ee80000100800 */
[----:B0-----:R-:W3:Y:S04]  /*1eab0*/  LDL R13, [R1+0x684] ;  /* 0x00068400010d7983 */ /* 0x001ee80000100800 */
[----:B------:R-:W-:Y:S04]  /*1eac0*/  STL [R1+0xbe8], R14 ;  /* 0x000be80e01007387 */ /* 0x000fe80000100800 */
[----:B------:R-:W3:Y:S04]  /*1ead0*/  LDL R25, [R1+0x688] ;  /* 0x0006880001197983 */ /* 0x000ee80000100800 */
[----:B------:R-:W3:Y:S04]  /*1eae0*/  LDL R6, [R1+0x68c] ;  /* 0x00068c0001067983 */ /* 0x000ee80000100800 */
[----:B----4-:R-:W-:Y:S04]  /*1eaf0*/  STL [R1+0xbec], R5 ;  /* 0x000bec0501007387 */ /* 0x010fe80000100800 */
[----:B------:R-:W4:Y:S04]  /*1eb00*/  LDL R23, [R1+0x690] ;  /* 0x0006900001177983 */ /* 0x000f280000100800 */
[----:B------:R-:W4:Y:S04]  /*1eb10*/  LDL R22, [R1+0x694] ;  /* 0x0006940001167983 */ /* 0x000f280000100800 */
[----:B--2---:R0:W-:Y:S04]  /*1eb20*/  STL [R1+0xbd4], R2 ;  /* 0x000bd40201007387 */ /* 0x0041e80000100800 */
[----:B------:R-:W2:Y:S04]  /*1eb30*/  LDL R21, [R1+0x698] ;  /* 0x0006980001157983 */ /* 0x000ea80000100800 */
[----:B------:R-:W2:Y:S01]  /*1eb40*/  LDL R20, [R1+0x69c] ;  /* 0x00069c0001147983 */ /* 0x000ea20000100800 */
[----:B------:R-:W-:-:S02]  /*1eb50*/  ISETP.GT.AND P2, PT, R16, 0x32, PT ;  /* 0x000000321000780c */ /* 0x000fc40003f44270 */
[----:B------:R-:W-:Y:S02]  /*1eb60*/  ISETP.GT.AND P1, PT, R16, 0x33, PT ;  /* 0x000000331000780c */ /* 0x000fe40003f24270 */
[----:B------:R-:W-:Y:S01]  /*1eb70*/  PRMT R3, RZ, 0x7610, R3 ;  /* 0x00007610ff037816 */ /* 0x000fe20000000003 */
[----:B---3--:R-:W-:Y:S08]  /*1eb80*/  STL [R1+0xbd8], R7 ;  /* 0x000bd80701007387 */ /* 0x008ff00000100800 */
[----:B------:R-:W-:Y:S01]  /*1eb90*/  @P2 IMAD.MOV.U32 R18, RZ, RZ, R24 ;  /* 0x000000ffff122224 */ /* 0x000fe200078e0018 */
[----:B0-----:R-:W3:Y:S01]  /*1eba0*/  LDL R2, [R1+0x6a4] ;  /* 0x0006a40001027983 */ /* 0x001ee20000100800 */
[----:B------:R-:W-:-:S03]  /*1ebb0*/  @P2 IMAD.MOV.U32 R19, RZ, RZ, R27 ;  /* 0x000000ffff132224 */ /* 0x000fc600078e001b */
[----:B------:R-:W3:Y:S01]  /*1ebc0*/  LDL R24, [R1+0x6a0] ;  /* 0x0006a00001187983 */ /* 0x000ee20000100800 */
[----:B------:R-:W-:-:S03]  /*1ebd0*/  PRMT R8, RZ, 0x7610, R8 ;  /* 0x00007610ff087816 */ /* 0x000fc60000000008 */
[----:B------:R0:W3:Y:S01]  /*1ebe0*/  @P2 LDG.E.U8 R3, desc[UR20][R18.64] ;  /* 0x0000001412032981 */ /* 0x0000e2000c1e1100 */
[----:B------:R-:W-:Y:S01]  /*1ebf0*/  PRMT R144, RZ, 0x7610, R144 ;  /* 0x00007610ff907816 */ /* 0x000fe20000000090 */
[----:B0-----:R-:W-:Y:S02]  /*1ec00*/  @P2 IMAD.MOV.U32 R19, RZ, RZ, R26 ;  /* 0x000000ffff132224 */ /* 0x001fe400078e001a */
[----:B------:R-:W-:-:S05]  /*1ec10*/  @P2 IMAD.MOV.U32 R18, RZ, RZ, R13 ;  /* 0x000000ffff122224 */ /* 0x000fca00078e000d */
[----:B------:R0:W3:Y:S01]  /*1ec20*/  @P2 LDG.E.U8 R8, desc[UR20][R18.64] ;  /* 0x0000001412082981 */ /* 0x0000e2000c1e1100 */
[----:B------:R-:W-:Y:S01]  /*1ec30*/  ISETP.GT.AND P3, PT, R16, 0x34, PT ;  /* 0x000000341000780c */ /* 0x000fe20003f64270 */
[----:B0-----:R-:W-:Y:S02]  /*1ec40*/  @P1 IMAD.MOV.U32 R19, RZ, RZ, R25 ;  /* 0x000000ffff131224 */ /* 0x001fe400078e0019 */
[----:B------:R-:W-:-:S05]  /*1ec50*/  @P1 IMAD.MOV.U32 R18, RZ, RZ, R6 ;  /* 0x000000ffff121224 */ /* 0x000fca00078e0006 */
[----:B------:R4:W3:Y:S01]  /*1ec60*/  @P1 LDG.E.U8 R144, desc[UR20][R18.64] ;  /* 0x0000001412901981 */ /* 0x0008e2000c1e1100 */
[----:B------:R-:W-:Y:S02]  /*1ec70*/  PRMT R9, RZ, 0x7610, R9 ;  /* 0x00007610ff097816 */ /* 0x000fe40000000009 */
[----:B------:R-:W-:Y:S01]  /*1ec80*/  PRMT R15, RZ, 0x7610, R15 ;  /* 0x00007610ff0f7816 */ /* 0x000fe2000000000f */
[----:B----4-:R-:W-:Y:S02]  /*1ec90*/  @P1 IMAD.MOV.U32 R19, RZ, RZ, R23 ;  /* 0x000000ffff131224 */ /* 0x010fe400078e0017 */
[----:B------:R-:W-:-:S05]  /*1eca0*/  @P1 IMAD.MOV.U32 R18, RZ, RZ, R22 ;  /* 0x000000ffff121224 */ /* 0x000fca00078e0016 */
[----:B------:R2:W4:Y:S02]  /*1ecb0*/  @P1 LDG.E.U8 R9, desc[UR20][R18.64] ;  /* 0x0000001412091981 */ /* 0x000524000c1e1100 */
[----:B--2---:R-:W-:Y:S02]  /*1ecc0*/  @P3 IMAD.MOV.U32 R19, RZ, RZ, R21 ;  /* 0x000000ffff133224 */ /* 0x004fe400078e0015 */
[----:B------:R-:W-:-:S05]  /*1ecd0*/  @P3 IMAD.MOV.U32 R18, RZ, RZ, R20 ;  /* 0x000000ffff123224 */ /* 0x000fca00078e0014 */
[----:B------:R3:W2:Y:S01]  /*1ece0*/  @P3 LDG.E.U8 R15, desc[UR20][R18.64] ;  /* 0x00000014120f3981 */ /* 0x0006a2000c1e1100 */
[----:B------:R-:W-:Y:S01]  /*1ecf0*/  PRMT R10, RZ, 0x7610, R10 ;  /* 0x00007610ff0a7816 */ /* 0x000fe2000000000a */
[----:B---3--:R-:W-:Y:S02]  /*1ed00*/  @P3 IMAD.MOV.U32 R18, RZ, RZ, R2 ;  /* 0x000000ffff123224 */ /* 0x008fe400078e0002 */
[----:B------:R-:W-:Y:S01]  /*1ed10*/  @P3 IMAD.MOV.U32 R19, RZ, RZ, R24 ;  /* 0x000000ffff133224 */ /* 0x000fe200078e0018 */
[----:B------:R-:W-:Y:S04]  /*1ed20*/  STL [R1+0xbdc], R3 ;  /* 0x000bdc0301007387 */ /* 0x000fe80000100800 */
[----:B------:R-:W3:Y:S04]  /*1ed30*/  LDL R14, [R1+0x6a8] ;  /* 0x0006a800010e7983 */ /* 0x000ee80000100800 */
[----:B------:R-:W3:Y:S04]  /*1ed40*/  LDL R13, [R1+0x6ac] ;  /* 0x0006ac00010d7983 */ /* 0x000ee80000100800 */
[----:B------:R3:W3:Y:S04]  /*1ed50*/  @P3 LDG.E.U8 R10, desc[UR20][R18.64] ;  /* 0x00000014120a3981 */ /* 0x0006e8000c1e1100 */
[----:B------:R0:W-:Y:S04]  /*1ed60*/  STL [R1+0xbe0], R8 ;  /* 0x000be00801007387 */ /* 0x0001e80000100800 */
[----:B------:R-:W3:Y:S04]  /*1ed70*/  LDL R6, [R1+0x6b0] ;  /* 0x0006b00001067983 */ /* 0x000ee80000100800 */
[----:B------:R-:W3:Y:S04]  /*1ed80*/  LDL R5, [R1+0x6b4] ;  /* 0x0006b40001057983 */ /* 0x000ee80000100800 */
[----:B------:R-:W-:Y:S04]  /*1ed90*/  STL [R1+0xbf0], R144 ;  /* 0x000bf09001007387 */ /* 0x000fe80000100800 */
[----:B------:R-:W3:Y:S04]  /*1eda0*/  LDL R23, [R1+0x6b8] ;  /* 0x0006b80001177983 */ /* 0x000ee80000100800 */
[----:B------:R-:W3:Y:S04]  /*1edb0*/  LDL R22, [R1+0x6bc] ;  /* 0x0006bc0001167983 */ /* 0x000ee80000100800 */
[----:B0-----:R-:W3:Y:S04]  /*1edc0*/  LDL R8, [R1+0x6c0] ;  /* 0x0006c00001087983 */ /* 0x001ee80000100800 */
[----:B------:R-:W3:Y:S04]  /*1edd0*/  LDL R7, [R1+0x6c4] ;  /* 0x0006c40001077983 */ /* 0x000ee80000100800 */
[----:B----4-:R-:W-:Y:S04]  /*1ede0*/  STL [R1+0xbf4], R9 ;  /* 0x000bf40901007387 */ /* 0x010fe80000100800 */
[----:B------:R-:W4:Y:S04]  /*1edf0*/  LDL R21, [R1+0x6c8] ;  /* 0x0006c80001157983 */ /* 0x000f280000100800 */
[----:B------:R-:W4:Y:S04]  /*1ee00*/  LDL R20, [R1+0x6cc] ;  /* 0x0006cc0001147983 */ /* 0x000f280000100800 */
[----:B--2---:R-:W-:Y:S04]  /*1ee10*/  STL [R1+0xbf8], R15 ;  /* 0x000bf80f01007387 */ /* 0x004fe80000100800 */
[----:B------:R-:W2:Y:S04]  /*1ee20*/  LDL R2, [R1+0x6d4] ;  /* 0x0006d40001027983 */ /* 0x000ea80000100800 */
[----:B------:R-:W2:Y:S01]  /*1ee30*/  LDL R3, [R1+0x6d0] ;  /* 0x0006d00001037983 */ /* 0x000ea20000100800 */
[----:B------:R-:W-:-:S02]  /*1ee40*/  ISETP.GT.AND P2, PT, R16, 0x35, PT ;  /* 0x000000351000780c */ /* 0x000fc40003f44270 */
[----:B------:R-:W-:Y:S02]  /*1ee50*/  ISETP.GT.AND P1, PT, R16, 0x36, PT ;  /* 0x000000361000780c */ /* 0x000fe40003f24270 */
[----:B------:R-:W-:Y:S02]  /*1ee60*/  PRMT R160, RZ, 0x7610, R160 ;  /* 0x00007610ffa07816 */ /* 0x000fe400000000a0 */
[----:B------:R-:W-:-:S07]  /*1ee70*/  PRMT R11, RZ, 0x7610, R11 ;  /* 0x00007610ff0b7816 */ /* 0x000fce000000000b */
[----:B---3--:R-:W-:Y:S02]  /*1ee80*/  @P2 IMAD.MOV.U32 R19, RZ, RZ, R14 ;  /* 0x000000ffff132224 */ /* 0x008fe400078e000e */
[----:B------:R-:W-:Y:S01]  /*1ee90*/  @P2 IMAD.MOV.U32 R18, RZ, RZ, R13 ;  /* 0x000000ffff122224 */ /* 0x000fe200078e000d */
[----:B------:R0:W-:Y:S04]  /*1eea0*/  STL [R1+0xbfc], R10 ;  /* 0x000bfc0a01007387 */ /* 0x0001e80000100800 */
[----:B------:R-:W3:Y:S04]  /*1eeb0*/  LDL R14, [R1+0x6d8] ;  /* 0x0006d800010e7983 */ /* 0x000ee80000100800 */
[----:B------:R-:W3:Y:S04]  /*1eec0*/  LDL R13, [R1+0x6dc] ;  /* 0x0006dc00010d7983 */ /* 0x000ee80000100800 */
[----:B------:R1:W3:Y:S01]  /*1eed0*/  @P2 LDG.E.U8 R160, desc[UR20][R18.64] ;  /* 0x0000001412a02981 */ /* 0x0002e2000c1e1100 */
[----:B------:R-:W-:-:S02]  /*1eee0*/  ISETP.GT.AND P3, PT, R16, 0x37, PT ;  /* 0x000000371000780c */ /* 0x000fc40003f64270 */
[----:B------:R-:W-:Y:S01]  /*1eef0*/  PRMT R4, RZ, 0x7610, R4 ;  /* 0x00007610ff047816 */ /* 0x000fe20000000004 */
[----:B0-----:R-:W3:Y:S04]  /*1ef00*/  LDL R10, [R1+0x6e8] ;  /* 0x0006e800010a7983 */ /* 0x001ee80000100800 */
[----:B------:R-:W3:Y:S01]  /*1ef10*/  LDL R9, [R1+0x6ec] ;  /* 0x0006ec0001097983 */ /* 0x000ee20000100800 */
[----:B-1----:R-:W-:Y:S02]  /*1ef20*/  @P2 IMAD.MOV.U32 R18, RZ, RZ, R5 ;  /* 0x000000ffff122224 */ /* 0x002fe400078e0005 */
[----:B------:R-:W-:Y:S01]  /*1ef30*/  @P2 IMAD.MOV.U32 R19, RZ, RZ, R6 ;  /* 0x000000ffff132224 */ /* 0x000fe200078e0006 */
[----:B------:R-:W3:Y:S04]  /*1ef40*/  LDL R5, [R1+0x6e4] ;  /* 0x0006e40001057983 */ /* 0x000ee80000100800 */
[----:B------:R-:W3:Y:S04]  /*1ef50*/  LDL R6, [R1+0x6e0] ;  /* 0x0006e00001067983 */ /* 0x000ee80000100800 */
[----:B------:R0:W3:Y:S01]  /*1ef60*/  @P2 LDG.E.U8 R11, desc[UR20][R18.64] ;  /* 0x00000014120b2981 */ /* 0x0000e2000c1e1100 */
[----:B------:R-:W-:-:S02]  /*1ef70*/  PRMT R12, RZ, 0x7610, R12 ;  /* 0x00007610ff0c7816 */ /* 0x000fc4000000000c */
[----:B------:R-:W-:Y:S01]  /*1ef80*/  PRMT R0, RZ, 0x7610, R0 ;  /* 0x00007610ff007816 */ /* 0x000fe20000000000 */
[----:B------:R-:W3:Y:S01]  /*1ef90*/  LDL R15, [R1+0x70c] ;  /* 0x00070c00010f7983 */ /* 0x000ee20000100800 */
[----:B------:R-:W-:Y:S02]  /*1efa0*/  PRMT R164, RZ, 0x7610, R164 ;  /* 0x00007610ffa47816 */ /* 0x000fe400000000a4 */
[----:B------:R-:W-:Y:S01]  /*1efb0*/  PRMT R162, RZ, 0x7610, R162 ;  /* 0x00007610ffa27816 */ /* 0x000fe200000000a2 */
[----:B------:R-:W3:Y:S01]  /*1efc0*/  LDL R27, [R1+0x838] ;  /* 0x00083800011b7983 */ /* 0x000ee20000100800 */
[----:B0-----:R-:W-:Y:S02]  /*1efd0*/  @P1 IMAD.MOV.U32 R18, RZ, RZ, R22 ;  /* 0x000000ffff121224 */ /* 0x001fe400078e0016 */
[----:B------:R-:W-:Y:S01]  /*1efe0*/  @P1 IMAD.MOV.U32 R19, RZ, RZ, R23 ;  /* 0x000000ffff131224 */ /* 0x000fe200078e0017 */
        /* <DEDUP_REMOVED lines=19> */
[----:B----4-:R-:W-:Y:S02]  /*1f120*/  @P3 IMAD.MOV.U32 R18, RZ, RZ, R20 ;  /* 0x000000ffff123224 */ /* 0x010fe400078e0014 */
[----:B------:R-:W-:Y:S01]  /*1f130*/  @P3 IMAD.MOV.U32 R19, RZ, RZ, R21 ;  /* 0x000000ffff133224 */ /* 0x000fe200078e0015 */
[C---:B------:R-:W-:Y:S01]  /*1f140*/  ISETP.GT.AND P2, PT, R16.reuse, 0x38, PT ;  /* 0x000000381000780c */ /* 0x040fe20003f44270 */
[----:B------:R-:W4:Y:S04]  /*1f150*/  LDL R21, [R1+0x6fc] ;  /* 0x0006fc0001157983 */ /* 0x000f280000100800 */
[----:B------:R2:W4:Y:S01]  /*1f160*/  @P3 LDG.E.U8 R0, desc[UR20][R18.64] ;  /* 0x0000001412003981 */ /* 0x000522000c1e1100 */
[----:B------:R-:W-:-:S03]  /*1f170*/  ISETP.GT.AND P1, PT, R16, 0x39, PT ;  /* 0x000000391000780c */ /* 0x000fc60003f24270 */
[----:B------:R-:W4:Y:S01]  /*1f180*/  LDL R20, [R1+0x708] ;  /* 0x0007080001147983 */ /* 0x000f220000100800 */
[----:B------:R-:W-:Y:S02]  /*1f190*/  PRMT R140, RZ, 0x7610, R140 ;  /* 0x00007610ff8c7816 */ /* 0x000fe4000000008c */
[----:B------:R-:W-:Y:S01]  /*1f1a0*/  PRMT R138, RZ, 0x7610, R138 ;  /* 0x00007610ff8a7816 */ /* 0x000fe2000000008a */
[----:B------:R-:W4:Y:S01]  /*1f1b0*/  LDL R36, [R1+0x888] ;  /* 0x0008880001247983 */ /* 0x000f220000100800 */
[----:B------:R-:W-:Y:S02]  /*1f1c0*/  PRMT R136, RZ, 0x7610, R136 ;  /* 0x00007610ff887816 */ /* 0x000fe40000000088 */
[----:B------:R-:W-:Y:S01]  /*1f1d0*/  PRMT R134, RZ, 0x7610, R134 ;  /* 0x00007610ff867816 */ /* 0x000fe20000000086 */
[----:B------:R-:W4:Y:S01]  /*1f1e0*/  LDL R43, [R1+0x8b8] ;  /* 0x0008b800012b7983 */ /* 0x000f220000100800 */
[----:B------:R-:W-:Y:S02]  /*1f1f0*/  PRMT R132, RZ, 0x7610, R132 ;  /* 0x00007610ff847816 */ /* 0x000fe40000000084 */
[----:B------:R-:W-:Y:S01]  /*1f200*/  PRMT R130, RZ, 0x7610, R130 ;  /* 0x00007610ff827816 */ /* 0x000fe20000000082 */
[----:B------:R-:W4:Y:S01]  /*1f210*/  LDL R42, [R1+0x8bc] ;  /* 0x0008bc00012a7983 */ /* 0x000f220000100800 */
[----:B------:R-:W-:-:S02]  /*1f220*/  PRMT R128, RZ, 0x7610, R128 ;  /* 0x00007610ff807816 */ /* 0x000fc40000000080 */
        /* <DEDUP_REMOVED lines=14> */
[----:B--2---:R-:W-:-:S03]  /*1f310*/  @P3 IMAD.MOV.U32 R18, RZ, RZ, R2 ;  /* 0x000000ffff123224 */ /* 0x004fc600078e0002 */
[----:B------:R-:W2:Y:S01]  /*1f320*/  LDL R2, [R1+0x704] ;  /* 0x0007040001027983 */ /* 0x000ea20000100800 */
[----:B------:R-:W-:-:S03]  /*1f330*/  @P3 IMAD.MOV.U32 R19, RZ, RZ, R3 ;  /* 0x000000ffff133224 */ /* 0x000fc600078e0003 */
[----:B------:R-:W2:Y:S04]  /*1f340*/  LDL R3, [R1+0x700] ;  /* 0x0007000001037983 */ /* 0x000ea80000100800 */
[----:B------:R3:W2:Y:S01]  /*1f350*/  @P3 LDG.E.U8 R164, desc[UR20][R18.64] ;  /* 0x0000001412a43981 */ /* 0x0006a2000c1e1100 */
[----:B------:R-:W-:Y:S01]  /*1f360*/  ISETP.GT.AND P3, PT, R16, 0x3a, PT ;  /* 0x0000003a1000780c */ /* 0x000fe20003f64270 */
[----:B---3--:R-:W-:Y:S02]  /*1f370*/  @P2 IMAD.MOV.U32 R19, RZ, RZ, R14 ;  /* 0x000000ffff132224 */ /* 0x008fe400078e000e */
[----:B------:R-:W3:Y:S01]  /*1f380*/  LDL R14, [R1+0x718] ;  /* 0x00071800010e7983 */ /* 0x000ee20000100800 */
[----:B------:R-:W-:-:S03]  /*1f390*/  @P2 IMAD.MOV.U32 R18, RZ, RZ, R13 ;  /* 0x000000ffff122224 */ /* 0x000fc600078e000d */
[----:B------:R-:W3:Y:S04]  /*1f3a0*/  LDL R13, [R1+0x71c] ;  /* 0x00071c00010d7983 */ /* 0x000ee80000100800 */
[----:B------:R0:W3:Y:S02]  /*1f3b0*/  @P2 LDG.E.U8 R162, desc[UR20][R18.64] ;  /* 0x0000001412a22981 */ /* 0x0000e4000c1e1100 */
[----:B0-----:R-:W-:Y:S02]  /*1f3c0*/  @P2 IMAD.MOV.U32 R18, RZ, RZ, R5 ;  /* 0x000000ffff122224 */ /* 0x001fe400078e0005 */
[----:B------:R-:W3:Y:S01]  /*1f3d0*/  LDL R5, [R1+0x714] ;  /* 0x0007140001057983 */ /* 0x000ee20000100800 */
[----:B------:R-:W-:-:S03]  /*1f3e0*/  @P2 IMAD.MOV.U32 R19, RZ, RZ, R6 ;  /* 0x000000ffff132224 */ /* 0x000fc600078e0006 */
[----:B------:R-:W3:Y:S04]  /*1f3f0*/  LDL R6, [R1+0x710] ;  /* 0x0007100001067983 */ /* 0x000ee80000100800 */
[----:B------:R0:W3:Y:S02]  /*1f400*/  @P2 LDG.E.U8 R158, desc[UR20][R18.64] ;  /* 0x00000014129e2981 */ /* 0x0000e4000c1e1100 */
[----:B0-----:R-:W-:Y:S02]  /*1f410*/  @P1 IMAD.MOV.U32 R18, RZ, RZ, R9 ;  /* 0x000000ffff121224 */ /* 0x001fe400078e0009 */
[----:B------:R-:W-:Y:S01]  /*1f420*/  @P1 IMAD.MOV.U32 R19, RZ, RZ, R10 ;  /* 0x000000ffff131224 */ /* 0x000fe200078e000a */
[----:B------:R-:W3:Y:S04]  /*1f430*/  LDL R9, [R1+0x72c] ;  /* 0x00072c0001097983 */ /* 0x000ee80000100800 */
[----:B------:R0:W3:Y:S04]  /*1f440*/  @P1 LDG.E.U8 R156, desc[UR20][R18.64] ;  /* 0x00000014129c1981 */ /* 0x0000e8000c1e1100 */
[----:B------:R-:W3:Y:S01]  /*1f450*/  LDL R10, [R1+0x728] ;  /* 0x00072800010a7983 */ /* 0x000ee20000100800 */
[----:B0-----:R-:W-:-:S03]  /*1f460*/  @P1 IMAD.MOV.U32 R18, RZ, RZ, R7 ;  /* 0x000000ffff121224 */ /* 0x001fc600078e0007 */
[----:B------:R-:W3:Y:S01]  /*1f470*/  LDL R7, [R1+0x724] ;  /* 0x0007240001077983 */ /* 0x000ee20000100800 */
[----:B------:R-:W-:-:S03]  /*1f480*/  @P1 IMAD.MOV.U32 R19, RZ, RZ, R8 ;  /* 0x000000ffff131224 */ /* 0x000fc600078e0008 */
[----:B------:R-:W3:Y:S04]  /*1f490*/  LDL R8, [R1+0x720] ;  /* 0x0007200001087983 */ /* 0x000ee80000100800 */
[----:B------:R0:W3:Y:S02]  /*1f4a0*/  @P1 LDG.E.U8 R154, desc[UR20][R18.64] ;  /* 0x00000014129a1981 */ /* 0x0000e4000c1e1100 */
[----:B0-----:R-:W-:Y:S02]  /*1f4b0*/  @P3 IMAD.MOV.U32 R19, RZ, RZ, R22 ;  /* 0x000000ffff133224 */ /* 0x001fe400078e0016 */
[----:B----4-:R-:W-:Y:S01]  /*1f4c0*/  @P3 IMAD.MOV.U32 R18, RZ, RZ, R21 ;  /* 0x000000ffff123224 */ /* 0x010fe200078e0015 */
[C---:B------:R-:W-:Y:S01]  /*1f4d0*/  ISETP.GT.AND P2, PT, R16.reuse, 0x3b, PT ;  /* 0x0000003b1000780c */ /* 0x040fe20003f44270 */
[----:B------:R-:W4:Y:S04]  /*1f4e0*/  LDL R22, [R1+0x738] ;  /* 0x0007380001167983 */ /* 0x000f280000100800 */
[----:B------:R2:W4:Y:S01]  /*1f4f0*/  @P3 LDG.E.U8 R152, desc[UR20][R18.64] ;  /* 0x0000001412983981 */ /* 0x000522000c1e1100 */
[----:B------:R-:W-:-:S03]  /*1f500*/  ISETP.GT.AND P1, PT, R16, 0x3c, PT ;  /* 0x0000003c1000780c */ /* 0x000fc60003f24270 */
[----:B------:R-:W4:Y:S01]  /*1f510*/  LDL R21, [R1+0x73c] ;  /* 0x00073c0001157983 */ /* 0x000f220000100800 */
[----:B--2---:R-:W-:-:S03]  /*1f520*/  @P3 IMAD.MOV.U32 R18, RZ, RZ, R2 ;  /* 0x000000ffff123224 */ /* 0x004fc600078e0002 */
[----:B------:R-:W2:Y:S01]  /*1f530*/  LDL R2, [R1+0x734] ;  /* 0x0007340001027983 */ /* 0x000ea20000100800 */
[----:B------:R-:W-:-:S03]  /*1f540*/  @P3 IMAD.MOV.U32 R19, RZ, RZ, R3 ;  /* 0x000000ffff133224 */ /* 0x000fc600078e0003 */
[----:B------:R-:W4:Y:S04]  /*1f550*/  LDL R3, [R1+0x730] ;  /* 0x0007300001037983 */ /* 0x000f280000100800 */
[----:B------:R0:W4:Y:S02]  /*1f560*/  @P3 LDG.E.U8 R150, desc[UR20][R18.64] ;  /* 0x0000001412963981 */ /* 0x000124000c1e1100 */
[----:B0-----:R-:W-:Y:S02]  /*1f570*/  @P2 IMAD.MOV.U32 R18, RZ, RZ, R15 ;  /* 0x000000ffff122224 */ /* 0x001fe400078e000f */
[----:B------:R-:W-:Y:S01]  /*1f580*/  @P2 IMAD.MOV.U32 R19, RZ, RZ, R20 ;  /* 0x000000ffff132224 */ /* 0x000fe200078e0014 */
[----:B------:R-:W-:Y:S01]  /*1f590*/  ISETP.GT.AND P3, PT, R16, 0x3d, PT ;  /* 0x0000003d1000780c */ /* 0x000fe20003f64270 */
[----:B------:R-:W4:Y:S04]  /*1f5a0*/  LDL R20, [R1+0x748] ;  /* 0x0007480001147983 */ /* 0x000f280000100800 */
[----:B------:R3:W4:Y:S04]  /*1f5b0*/  @P2 LDG.E.U8 R148, desc[UR20][R18.64] ;  /* 0x0000001412942981 */ /* 0x000728000c1e1100 */
[----:B------:R-:W4:Y:S01]  /*1f5c0*/  LDL R15, [R1+0x74c] ;  /* 0x00074c00010f7983 */ /* 0x000f220000100800 */
[----:B---3--:R-:W-:-:S03]  /*1f5d0*/  @P2 IMAD.MOV.U32 R18, RZ, RZ, R5 ;  /* 0x000000ffff122224 */ /* 0x008fc600078e0005 */
        /* <DEDUP_REMOVED lines=15> */
[----:B------:R-:W-:Y:S01]  /*1f6d0*/  @P3 IMAD.MOV.U32 R19, RZ, RZ, R10 ;  /* 0x000000ffff133224 */ /* 0x000fe200078e000a */
[C---:B------:R-:W-:Y:S01]  /*1f6e0*/  ISETP.GT.AND P2, PT, R16.reuse, 0x3e, PT ;  /* 0x0000003e1000780c */ /* 0x040fe20003f44270 */
[----:B------:R-:W3:Y:S04]  /*1f6f0*/  LDL R10, [R1+0x768] ;  /* 0x00076800010a7983 */ /* 0x000ee80000100800 */
[----:B------:R2:W3:Y:S01]  /*1f700*/  @P3 LDG.E.U8 R138, desc[UR20][R18.64] ;  /* 0x00000014128a3981 */ /* 0x0004e2000c1e1100 */
[----:B------:R-:W-:-:S03]  /*1f710*/  ISETP.GT.AND P1, PT, R16, 0x3f, PT ;  /* 0x0000003f1000780c */ /* 0x000fc60003f24270 */
[----:B------:R-:W3:Y:S01]  /*1f720*/  LDL R9, [R1+0x76c] ;  /* 0x00076c0001097983 */ /* 0x000ee20000100800 */
[----:B--2---:R-:W-:-:S03]  /*1f730*/  @P3 IMAD.MOV.U32 R18, RZ, RZ, R2 ;  /* 0x000000ffff123224 */ /* 0x004fc600078e0002 */
[----:B------:R-:W2:Y:S01]  /*1f740*/  LDL R2, [R1+0x764] ;  /* 0x0007640001027983 */ /* 0x000ea20000100800 */
[----:B----4-:R-:W-:-:S03]  /*1f750*/  @P3 IMAD.MOV.U32 R19, RZ, RZ, R3 ;  /* 0x000000ffff133224 */ /* 0x010fc600078e0003 */
        /* <DEDUP_REMOVED lines=67> */
[----:B------:R0:W4:Y:S01]  /*1fb90*/  @P3 LDG.E.U8 R112, desc[UR20][R18.64] ;  /* 0x0000001412703981 */ /* 0x000122000c1e1100 */
[----:B------:R-:W-:Y:S01]  /*1fba0*/  PRMT R108, RZ, 0x7610, R108 ;  /* 0x00007610ff6c7816 */ /* 0x000fe2000000006c */
[----:B0-----:R-:W-:Y:S02]  /*1fbb0*/  @P2 IMAD.MOV.U32 R18, RZ, RZ, R13 ;  /* 0x000000ffff122224 */ /* 0x001fe400078e000d */
[----:B------:R-:W-:Y:S01]  /*1fbc0*/  @P2 IMAD.MOV.U32 R19, RZ, RZ, R14 ;  /* 0x000000ffff132224 */ /* 0x000fe200078e000e */
[----:B------:R-:W-:Y:S01]  /*1fbd0*/  ISETP.GT.AND P3, PT, R16, 0x46, PT ;  /* 0x000000461000780c */ /* 0x000fe20003f64270 */
[----:B------:R-:W4:Y:S04]  /*1fbe0*/  LDL R14, [R1+0x7d8] ;  /* 0x0007d800010e7983 */ /* 0x000f280000100800 */
[----:B------:R3:W4:Y:S01]  /*1fbf0*/  @P2 LDG.E.U8 R110, desc[UR20][R18.64] ;  /* 0x00000014126e2981 */ /* 0x000722000c1e1100 */
[----:B------:R-:W-:-:S03]  /*1fc00*/  PRMT R106, RZ, 0x7610, R106 ;  /* 0x00007610ff6a7816 */ /* 0x000fc6000000006a */
[----:B------:R-:W4:Y:S01]  /*1fc10*/  LDL R13, [R1+0x7dc] ;  /* 0x0007dc00010d7983 */ /* 0x000f220000100800 */
[----:B------:R-:W-:Y:S01]  /*1fc20*/  PRMT R104, RZ, 0x7610, R104 ;  /* 0x00007610ff687816 */ /* 0x000fe20000000068 */
[----:B---3--:R-:W-:Y:S02]  /*1fc30*/  @P2 IMAD.MOV.U32 R18, RZ, RZ, R5 ;  /* 0x000000ffff122224 */ /* 0x008fe400078e0005 */
[----:B------:R-:W3:Y:S01]  /*1fc40*/  LDL R5, [R1+0x7d4] ;  /* 0x0007d40001057983 */ /* 0x000ee20000100800 */
[----:B------:R-:W-:-:S03]  /*1fc50*/  @P2 IMAD.MOV.U32 R19, RZ, RZ, R6 ;  /* 0x000000ffff132224 */ /* 0x000fc600078e0006 */
[----:B------:R-:W3:Y:S04]  /*1fc60*/  LDL R6, [R1+0x7d0] ;  /* 0x0007d00001067983 */ /* 0x000ee80000100800 */
[----:B------:R0:W3:Y:S02]  /*1fc70*/  @P2 LDG.E.U8 R108, desc[UR20][R18.64] ;  /* 0x00000014126c2981 */ /* 0x0000e4000c1e1100 */
[----:B0-----:R-:W-:Y:S02]  /*1fc80*/  @P1 IMAD.MOV.U32 R18, RZ, RZ, R9 ;  /* 0x000000ffff121224 */ /* 0x001fe400078e0009 */
[----:B------:R-:W-:Y:S01]  /*1fc90*/  @P1 IMAD.MOV.U32 R19, RZ, RZ, R10 ;  /* 0x000000ffff131224 */ /* 0x000fe200078e000a */
[----:B------:R-:W-:Y:S01]  /*1fca0*/  PRMT R102, RZ, 0x7610, R102 ;  /* 0x00007610ff667816 */ /* 0x000fe20000000066 */
        /* <DEDUP_REMOVED lines=10> */
[----:B------:R-:W-:Y:S01]  /*1fd50*/  ISETP.GT.AND P2, PT, R16, 0x47, PT ;  /* 0x000000471000780c */ /* 0x000fe20003f44270 */
[----:B------:R-:W3:Y:S04]  /*1fd60*/  LDL R22, [R1+0x7f8] ;  /* 0x0007f80001167983 */ /* 0x000ee80000100800 */
[----:B------:R2:W3:Y:S01]  /*1fd70*/  @P3 LDG.E.U8 R102, desc[UR20][R18.64] ;  /* 0x0000001412663981 */ /* 0x0004e2000c1e1100 */
[----:B------:R-:W-:-:S02]  /*1fd80*/  PRMT R100, RZ, 0x7610, R100 ;  /* 0x00007610ff647816 */ /* 0x000fc40000000064 */
[----:B------:R-:W-:Y:S01]  /*1fd90*/  ISETP.GT.AND P1, PT, R16, 0x48, PT ;  /* 0x000000481000780c */ /* 0x000fe20003f24270 */
[----:B------:R-:W3:Y:S01]  /*1fda0*/  LDL R21, [R1+0x7fc] ;  /* 0x0007fc0001157983 */ /* 0x000ee20000100800 */
[----:B--2---:R-:W-:-:S03]  /*1fdb0*/  @P3 IMAD.MOV.U32 R18, RZ, RZ, R2 ;  /* 0x000000ffff123224 */ /* 0x004fc600078e0002 */
[----:B------:R-:W2:Y:S01]  /*1fdc0*/  LDL R2, [R1+0x7f4] ;  /* 0x0007f40001027983 */ /* 0x000ea20000100800 */
[----:B----4-:R-:W-:-:S03]  /*1fdd0*/  @P3 IMAD.MOV.U32 R19, RZ, RZ, R3 ;  /* 0x000000ffff133224 */ /* 0x010fc600078e0003 */
[----:B------:R-:W4:Y:S01]  /*1fde0*/  LDL R3, [R1+0x7f0] ;  /* 0x0007f00001037983 */ /* 0x000f220000100800 */
[----:B------:R-:W-:-:S03]  /*1fdf0*/  PRMT R98, RZ, 0x7610, R98 ;  /* 0x00007610ff627816 */ /* 0x000fc60000000062 */
[----:B------:R0:W4:Y:S01]  /*1fe00*/  @P3 LDG.E.U8 R100, desc[UR20][R18.64] ;  /* 0x0000001412643981 */ /* 0x000122000c1e1100 */
[----:B------:R-:W-:Y:S01]  /*1fe10*/  PRMT R96, RZ, 0x7610, R96 ;  /* 0x00007610ff607816 */ /* 0x000fe20000000060 */
[----:B0-----:R-:W-:Y:S02]  /*1fe20*/  @P2 IMAD.MOV.U32 R18, RZ, RZ, R15 ;  /* 0x000000ffff122224 */ /* 0x001fe400078e000f */
[----:B------:R-:W-:Y:S01]  /*1fe30*/  @P2 IMAD.MOV.U32 R19, RZ, RZ, R20 ;  /* 0x000000ffff132224 */ /* 0x000fe200078e0014 */
[----:B------:R-:W-:Y:S01]  /*1fe40*/  ISETP.GT.AND P3, PT, R16, 0x49, PT ;  /* 0x000000491000780c */ /* 0x000fe20003f64270 */
[----:B------:R-:W4:Y:S04]  /*1fe50*/  LDL R20, [R1+0x808] ;  /* 0x0008080001147983 */ /* 0x000f280000100800 */
[----:B------:R3:W4:Y:S01]  /*1fe60*/  @P2 LDG.E.U8 R98, desc[UR20][R18.64] ;  /* 0x0000001412622981 */ /* 0x000722000c1e1100 */
[----:B------:R-:W-:-:S02]  /*1fe70*/  PRMT R94, RZ, 0x7610, R94 ;  /* 0x00007610ff5e7816 */ /* 0x000fc4000000005e */
[----:B------:R-:W-:Y:S01]  /*1fe80*/  PRMT R92, RZ, 0x7610, R92 ;  /* 0x00007610ff5c7816 */ /* 0x000fe2000000005c */
        /* <DEDUP_REMOVED lines=31> */
[----:B------:R-:W-:Y:S01]  /*20080*/  ISETP.GT.AND P3, PT, R16, 0x4c, PT ;  /* 0x0000004c1000780c */ /* 0x000fe20003f64270 */
[----:B0-----:R-:W-:Y:S02]  /*20090*/  @P2 IMAD.MOV.U32 R18, RZ, RZ, R21 ;  /* 0x000000ffff122224 */ /* 0x001fe400078e0015 */
[----:B------:R-:W-:-:S05]  /*200a0*/  @P2 IMAD.MOV.U32 R19, RZ, RZ, R22 ;  /* 0x000000ffff132224 */ /* 0x000fca00078e0016 */
[----:B------:R3:W4:Y:S01]  /*200b0*/  @P2 LDG.E.U8 R86, desc[UR20][R18.64] ;  /* 0x0000001412562981 */ /* 0x000722000c1e1100 */
[----:B------:R-:W-:Y:S01]  /*200c0*/  PRMT R84, RZ, 0x7610, R84 ;  /* 0x00007610ff547816 */ /* 0x000fe20000000054 */
[----:B------:R-:W-:Y:S01]  /*200d0*/  @P1 IMAD.MOV.U32 R21, RZ, RZ, R20 ;  /* 0x000000ffff151224 */ /* 0x000fe200078e0014 */
[----:B------:R-:W-:Y:S01]  /*200e0*/  PRMT R17, RZ, 0x7610, R17 ;  /* 0x00007610ff117816 */ /* 0x000fe20000000011 */
[----:B------:R-:W-:Y:S02]  /*200f0*/  @P1 IMAD.MOV.U32 R20, RZ, RZ, R15 ;  /* 0x000000ffff141224 */ /* 0x000fe400078e000f */
[----:B------:R-:W4:Y:S04]  /*20100*/  LDL R15, [R1+0x84c] ;  /* 0x00084c00010f7983 */ /* 0x000f280000100800 */
[----:B------:R-:W4:Y:S01]  /*20110*/  @P1 LDG.E.U8 R17, desc[UR20][R20.64] ;  /* 0x0000001414111981 */ /* 0x000f22000c1e1100 */
[----:B---3--:R-:W-:-:S03]  /*20120*/  @P2 IMAD.MOV.U32 R18, RZ, RZ, R5 ;  /* 0x000000ffff122224 */ /* 0x008fc600078e0005 */
[----:B------:R-:W3:Y:S01]  /*20130*/  LDL R5, [R1+0x834] ;  /* 0x0008340001057983 */ /* 0x000ee20000100800 */
[----:B------:R-:W-:-:S03]  /*20140*/  @P2 IMAD.MOV.U32 R19, RZ, RZ, R6 ;  /* 0x000000ffff132224 */ /* 0x000fc600078e0006 */
[----:B------:R-:W3:Y:S04]  /*20150*/  LDL R6, [R1+0x830] ;  /* 0x0008300001067983 */ /* 0x000ee80000100800 */
[----:B------:R0:W3:Y:S02]  /*20160*/  @P2 LDG.E.U8 R84, desc[UR20][R18.64] ;  /* 0x0000001412542981 */ /* 0x0000e4000c1e1100 */
[----:B0-----:R-:W-:Y:S01]  /*20170*/  PRMT R19, RZ, 0x7610, R19 ;  /* 0x00007610ff137816 */ /* 0x001fe20000000013 */
[----:B------:R-:W-:Y:S02]  /*20180*/  @P3 IMAD.MOV.U32 R22, RZ, RZ, R13 ;  /* 0x000000ffff163224 */ /* 0x000fe400078e000d */
[----:B------:R-:W-:Y:S02]  /*20190*/  @P3 IMAD.MOV.U32 R23, RZ, RZ, R14 ;  /* 0x000000ffff173224 */ /* 0x000fe400078e000e */
[----:B------:R-:W-:-:S03]  /*201a0*/  @P1 IMAD.MOV.U32 R20, RZ, RZ, R7 ;  /* 0x000000ffff141224 */ /* 0x000fc600078e0007 */
[----:B------:R2:W3:Y:S01]  /*201b0*/  @P3 LDG.E.U8 R19, desc[UR20][R22.64] ;  /* 0x0000001416133981 */ /* 0x0004e2000c1e1100 */
[----:B------:R-:W-:-:S03]  /*201c0*/  @P1 IMAD.MOV.U32 R21, RZ, RZ, R8 ;  /* 0x000000ffff151224 */ /* 0x000fc600078e0008 */
[----:B------:R-:W3:Y:S04]  /*201d0*/  LDL R7, [R1+0x844] ;  /* 0x0008440001077983 */ /* 0x000ee80000100800 */
[----:B------:R-:W3:Y:S01]  /*201e0*/  LDL R8, [R1+0x840] ;  /* 0x0008400001087983 */ /* 0x000ee20000100800 */
[----:B------:R-:W-:Y:S02]  /*201f0*/  ISETP.GT.AND P2, PT, R16, 0x4d, PT ;  /* 0x0000004d1000780c */ /* 0x000fe40003f44270 */
[----:B------:R-:W-:Y:S01]  /*20200*/  PRMT R18, RZ, 0x7610, R18 ;  /* 0x00007610ff127816 */ /* 0x000fe20000000012 */
[----:B------:R-:W3:Y:S04]  /*20210*/  LDL R14, [R1+0x858] ;  /* 0x00085800010e7983 */ /* 0x000ee80000100800 */
[----:B------:R-:W3:Y:S04]  /*20220*/  LDL R13, [R1+0x85c] ;  /* 0x00085c00010d7983 */ /* 0x000ee80000100800 */
[----:B------:R0:W3:Y:S01]  /*20230*/  @P1 LDG.E.U8 R18, desc[UR20][R20.64] ;  /* 0x0000001414121981 */ /* 0x0000e2000c1e1100 */
[----:B--2---:R-:W-:-:S03]  /*20240*/  @P3 IMAD.MOV.U32 R22, RZ, RZ, R2 ;  /* 0x000000ffff163224 */ /* 0x004fc600078e0002 */
[----:B------:R-:W2:Y:S01]  /*20250*/  LDL R2, [R1+0x854] ;  /* 0x0008540001027983 */ /* 0x000ea20000100800 */
[----:B----4-:R-:W-:-:S03]  /*20260*/  @P3 IMAD.MOV.U32 R23, RZ, RZ, R3 ;  /* 0x000000ffff173224 */ /* 0x010fc600078e0003 */
[----:B------:R-:W4:Y:S01]  /*20270*/  LDL R3, [R1+0x850] ;  /* 0x0008500001037983 */ /* 0x000f220000100800 */
[----:B0-----:R-:W-:Y:S01]  /*20280*/  PRMT R20, RZ, 0x7610, R20 ;  /* 0x00007610ff147816 */ /* 0x001fe20000000014 */
[----:B------:R-:W-:Y:S01]  /*20290*/  @P2 IMAD.MOV.U32 R24, RZ, RZ, R9 ;  /* 0x000000ffff182224 */ /* 0x000fe200078e0009 */
[----:B------:R-:W-:Y:S01]  /*202a0*/  PRMT R21, RZ, 0x7610, R21 ;  /* 0x00007610ff157816 */ /* 0x000fe20000000015 */
[----:B------:R-:W-:Y:S01]  /*202b0*/  @P2 IMAD.MOV.U32 R25, RZ, RZ, R10 ;  /* 0x000000ffff192224 */ /* 0x000fe200078e000a */
[C---:B------:R-:W-:Y:S01]  /*202c0*/  ISETP.GT.AND P1, PT, R16.reuse, 0x4e, PT ;  /* 0x0000004e1000780c */ /* 0x040fe20003f24270 */
[----:B------:R-:W4:Y:S04]  /*202d0*/  LDL R10, [R1+0x868] ;  /* 0x00086800010a7983 */ /* 0x000f280000100800 */
[----:B------:R0:W4:Y:S01]  /*202e0*/  @P3 LDG.E.U8 R20, desc[UR20][R22.64] ;  /* 0x0000001416143981 */ /* 0x000122000c1e1100 */
[----:B------:R-:W-:-:S03]  /*202f0*/  ISETP.GT.AND P3, PT, R16, 0x4f, PT ;  /* 0x0000004f1000780c */ /* 0x000fc60003f64270 */
[----:B------:R3:W4:Y:S04]  /*20300*/  @P2 LDG.E.U8 R21, desc[UR20][R24.64] ;  /* 0x0000001418152981 */ /* 0x000728000c1e1100 */
[----:B------:R-:W4:Y:S01]  /*20310*/  LDL R9, [R1+0x86c] ;  /* 0x00086c0001097983 */ /* 0x000f220000100800 */
[----:B0-----:R-:W-:Y:S02]  /*20320*/  PRMT R22, RZ, 0x7610, R22 ;  /* 0x00007610ff167816 */ /* 0x001fe40000000016 */
[----:B------:R-:W-:-:S03]  /*20330*/  PRMT R23, RZ, 0x7610, R23 ;  /* 0x00007610ff177816 */ /* 0x000fc60000000017 */
[----:B------:R-:W-:Y:S02]  /*20340*/  @P3 IMAD.MOV.U32 R29, RZ, RZ, R28 ;  /* 0x000000ffff1d3224 */ /* 0x000fe400078e001c */
[----:B------:R-:W-:Y:S01]  /*20350*/  @P3 IMAD.MOV.U32 R28, RZ, RZ, R15 ;  /* 0x000000ffff1c3224 */ /* 0x000fe200078e000f */
[----:B------:R-:W4:Y:S04]  /*20360*/  @P1 LDG.E.U8 R23, desc[UR20][R26.64] ;  /* 0x000000141a171981 */ /* 0x000f28000c1e1100 */
[----:B------:R-:W4:Y:S01]  /*20370*/  LDL R15, [R1+0x88c] ;  /* 0x00088c00010f7983 */ /* 0x000f220000100800 */
[----:B---3--:R-:W-:-:S03]  /*20380*/  @P2 IMAD.MOV.U32 R24, RZ, RZ, R5 ;  /* 0x000000ffff182224 */ /* 0x008fc600078e0005 */
[----:B------:R-:W3:Y:S01]  /*20390*/  LDL R5, [R1+0x864] ;  /* 0x0008640001057983 */ /* 0x000ee20000100800 */
[----:B------:R-:W-:-:S03]  /*203a0*/  @P2 IMAD.MOV.U32 R25, RZ, RZ, R6 ;  /* 0x000000ffff192224 */ /* 0x000fc600078e0006 */
[----:B------:R-:W3:Y:S04]  /*203b0*/  LDL R6, [R1+0x860] ;  /* 0x0008600001067983 */ /* 0x000ee80000100800 */
[----:B------:R0:W3:Y:S02]  /*203c0*/  @P2 LDG.E.U8 R22, desc[UR20][R24.64] ;  /* 0x0000001418162981 */ /* 0x0000e4000c1e1100 */
[----:B0-----:R-:W-:-:S06]  /*203d0*/  PRMT R25, RZ, 0x7610, R25 ;  /* 0x00007610ff197816 */ /* 0x001fcc0000000019 */
[----:B------:R2:W3:Y:S01]  /*203e0*/  @P3 LDG.E.U8 R25, desc[UR20][R28.64] ;  /* 0x000000141c193981 */ /* 0x0004e2000c1e1100 */
[----:B------:R-:W-:-:S03]  /*203f0*/  @P1 IMAD.MOV.U32 R26, RZ, RZ, R7 ;  /* 0x000000ffff1a1224 */ /* 0x000fc600078e0007 */
[----:B------:R-:W3:Y:S01]  /*20400*/  LDL R7, [R1+0x874] ;  /* 0x0008740001077983 */ /* 0x000ee20000100800 */
[----:B------:R-:W-:-:S03]  /*20410*/  @P1 IMAD.MOV.U32 R27, RZ, RZ, R8 ;  /* 0x000000ffff1b1224 */ /* 0x000fc600078e0008 */
[----:B------:R-:W3:Y:S01]  /*20420*/  LDL R8, [R1+0x870] ;  /* 0x0008700001087983 */ /* 0x000ee20000100800 */
[----:B--2---:R-:W-:-:S03]  /*20430*/  @P3 IMAD.MOV.U32 R28, RZ, RZ, R2 ;  /* 0x000000ffff1c3224 */ /* 0x004fc600078e0002 */
[----:B------:R-:W2:Y:S01]  /*20440*/  LDL R2, [R1+0x884] ;  /* 0x0008840001027983 */ /* 0x000ea20000100800 */
[----:B----4-:R-:W-:-:S03]  /*20450*/  @P3 IMAD.MOV.U32 R29, RZ, RZ, R3 ;  /* 0x000000ffff1d3224 */ /* 0x010fc600078e0003 */
[----:B------:R-:W4:Y:S01]  /*20460*/  LDL R3, [R1+0x880] ;  /* 0x0008800001037983 */ /* 0x000f220000100800 */
[----:B------:R-:W-:Y:S02]  /*20470*/  ISETP.GT.AND P2, PT, R16, 0x50, PT ;  /* 0x000000501000780c */ /* 0x000fe40003f44270 */
[----:B------:R-:W-:-:S06]  /*20480*/  PRMT R24, RZ, 0x7610, R24 ;  /* 0x00007610ff187816 */ /* 0x000fcc0000000018 */
[----:B------:R0:W4:Y:S01]  /*20490*/  @P1 LDG.E.U8 R24, desc[UR20][R26.64] ;  /* 0x000000141a181981 */ /* 0x000122000c1e1100 */
[----:B------:R-:W-:-:S04]  /*204a0*/  ISETP.GT.AND P1, PT, R16, 0x51, PT ;  /* 0x000000511000780c */ /* 0x000fc80003f24270 */
[----:B------:R-:W-:Y:S02]  /*204b0*/  @P2 IMAD.MOV.U32 R30, RZ, RZ, R13 ;  /* 0x000000ffff1e2224 */ /* 0x000fe400078e000d */
[----:B------:R-:W-:Y:S01]  /*204c0*/  @P2 IMAD.MOV.U32 R31, RZ, RZ, R14 ;  /* 0x000000ffff1f2224 */ /* 0x000fe200078e000e */
[----:B------:R-:W4:Y:S01]  /*204d0*/  LDL R13, [R1+0x89c] ;  /* 0x00089c00010d7983 */ /* 0x000f220000100800 */
[----:B0-----:R-:W-:Y:S02]  /*204e0*/  PRMT R27, RZ, 0x7610, R27 ;  /* 0x00007610ff1b7816 */ /* 0x001fe4000000001b */
[----:B------:R-:W-:Y:S01]  /*204f0*/  PRMT R26, RZ, 0x7610, R26 ;  /* 0x00007610ff1a7816 */ /* 0x000fe2000000001a */
[----:B------:R-:W4:Y:S04]  /*20500*/  LDL R14, [R1+0x898] ;  /* 0x00089800010e7983 */ /* 0x000f280000100800 */
[----:B------:R-:W4:Y:S01]  /*20510*/  @P2 LDG.E.U8 R27, desc[UR20][R30.64] ;  /* 0x000000141e1b2981 */ /* 0x000f22000c1e1100 */
[----:B------:R-:W-:-:S03]  /*20520*/  @P1 IMAD.MOV.U32 R32, RZ, RZ, R9 ;  /* 0x000000ffff201224 */ /* 0x000fc600078e0009 */
[----:B------:R0:W4:Y:S01]  /*20530*/  @P3 LDG.E.U8 R26, desc[UR20][R28.64] ;  /* 0x000000141c1a3981 */ /* 0x000122000c1e1100 */
[----:B------:R-:W-:Y:S01]  /*20540*/  ISETP.GT.AND P3, PT, R16, 0x52, PT ;  /* 0x000000521000780c */ /* 0x000fe20003f64270 */
[----:B------:R-:W-:Y:S02]  /*20550*/  @P1 IMAD.MOV.U32 R33, RZ, RZ, R10 ;  /* 0x000000ffff211224 */ /* 0x000fe400078e000a */
[----:B------:R-:W4:Y:S04]  /*20560*/  LDL R10, [R1+0x8a0] ;  /* 0x0008a000010a7983 */ /* 0x000f280000100800 */
[----:B------:R-:W4:Y:S01]  /*20570*/  LDL R9, [R1+0x8a4] ;  /* 0x0008a40001097983 */ /* 0x000f220000100800 */
[----:B0-----:R-:W-:Y:S01]  /*20580*/  PRMT R28, RZ, 0x7610, R28 ;  /* 0x00007610ff1c7816 */ /* 0x001fe2000000001c */
[----:B---3--:R-:W-:-:S02]  /*20590*/  @P2 IMAD.MOV.U32 R30, RZ, RZ, R5 ;  /* 0x000000ffff1e2224 */ /* 0x008fc400078e0005 */
[----:B------:R-:W3:Y:S01]  /*205a0*/  LDL R5, [R1+0x894] ;  /* 0x0008940001057983 */ /* 0x000ee20000100800 */
[----:B------:R-:W-:-:S03]  /*205b0*/  @P2 IMAD.MOV.U32 R31, RZ, RZ, R6 ;  /* 0x000000ffff1f2224 */ /* 0x000fc600078e0006 */
[----:B------:R-:W3:Y:S01]  /*205c0*/  LDL R6, [R1+0x890] ;  /* 0x0008900001067983 */ /* 0x000ee20000100800 */
[----:B------:R-:W-:-:S03]  /*205d0*/  PRMT R29, RZ, 0x7610, R29 ;  /* 0x00007610ff1d7816 */ /* 0x000fc6000000001d */
[----:B------:R0:W3:Y:S04]  /*205e0*/  @P2 LDG.E.U8 R28, desc[UR20][R30.64] ;  /* 0x000000141e1c2981 */ /* 0x0000e8000c1e1100 */
[----:B------:R1:W3:Y:S01]  /*205f0*/  @P1 LDG.E.U8 R29, desc[UR20][R32.64] ;  /* 0x00000014201d1981 */ /* 0x0002e2000c1e1100 */
[----:B0-----:R-:W-:-:S06]  /*20600*/  PRMT R31, RZ, 0x7610, R31 ;  /* 0x00007610ff1f7816 */ /* 0x001fcc000000001f */
[----:B------:R2:W3:Y:S01]  /*20610*/  @P3 LDG.E.U8 R31, desc[UR20][R34.64] ;  /* 0x00000014221f3981 */ /* 0x0004e2000c1e1100 */
[----:B-1----:R-:W-:-:S03]  /*20620*/  @P1 IMAD.MOV.U32 R32, RZ, RZ, R7 ;  /* 0x000000ffff201224 */ /* 0x002fc600078e0007 */
        /* <DEDUP_REMOVED lines=12> */
[----:B------:R-:W-:Y:S02]  /*206f0*/  @P2 IMAD.MOV.U32 R36, RZ, RZ, R15 ;  /* 0x000000ffff242224 */ /* 0x000fe400078e000f */
[----:B------:R-:W4:Y:S01]  /*20700*/  LDL R15, [R1+0x8cc] ;  /* 0x0008cc00010f7983 */ /* 0x000f220000100800 */
[----:B0-----:R-:W-:Y:S02]  /*20710*/  PRMT R32, RZ, 0x7610, R32 ;  /* 0x00007610ff207816 */ /* 0x001fe40000000020 */
[----:B------:R-:W-:-:S04]  /*20720*/  PRMT R33, RZ, 0x7610, R33 ;  /* 0x00007610ff217816 */ /* 0x000fc80000000021 */
[----:B------:R0:W4:Y:S01]  /*20730*/  @P3 LDG.E.U8 R32, desc[UR20][R34.64] ;  /* 0x0000001422203981 */ /* 0x000122000c1e1100 */
[----:B------:R-:W-:-:S03]  /*20740*/  ISETP.GT.AND P3, PT, R16, 0x55, PT ;  /* 0x000000551000780c */ /* 0x000fc60003f64270 */
[----:B------:R3:W4:Y:S01]  /*20750*/  @P2 LDG.E.U8 R33, desc[UR20][R36.64] ;  /* 0x0000001424212981 */ /* 0x000722000c1e1100 */
[----:B------:R-:W-:Y:S02]  /*20760*/  @P1 IMAD.MOV.U32 R38, RZ, RZ, R13 ;  /* 0x000000ffff261224 */ /* 0x000fe400078e000d */
[----:B------:R-:W-:Y:S01]  /*20770*/  @P1 IMAD.MOV.U32 R39, RZ, RZ, R14 ;  /* 0x000000ffff271224 */ /* 0x000fe200078e000e */
[----:B------:R-:W4:Y:S01]  /*20780*/  LDL R13, [R1+0x8d4] ;  /* 0x0008d400010d7983 */ /* 0x000f220000100800 */
[----:B0-----:R-:W-:-:S03]  /*20790*/  PRMT R34, RZ, 0x7610, R34 ;  /* 0x00007610ff227816 */ /* 0x001fc60000000022 */
[----:B------:R-:W4:Y:S01]  /*207a0*/  LDL R14, [R1+0x8d0] ;  /* 0x0008d000010e7983 */ /* 0x000f220000100800 */
[----:B---3--:R-:W-:-:S03]  /*207b0*/  @P2 IMAD.MOV.U32 R36, RZ, RZ, R5 ;  /* 0x000000ffff242224 */ /* 0x008fc600078e0005 */
[----:B------:R-:W3:Y:S01]  /*207c0*/  LDL R5, [R1+0x8c4] ;  /* 0x0008c40001057983 */ /* 0x000ee20000100800 */
[----:B------:R-:W-:-:S03]  /*207d0*/  @P2 IMAD.MOV.U32 R37, RZ, RZ, R6 ;  /* 0x000000ffff252224 */ /* 0x000fc600078e0006 */
[----:B------:R-:W3:Y:S04]  /*207e0*/  LDL R6, [R1+0x8c0] ;  /* 0x0008c00001067983 */ /* 0x000ee80000100800 */
[----:B------:R0:W3:Y:S02]  /*207f0*/  @P2 LDG.E.U8 R34, desc[UR20][R36.64] ;  /* 0x0000001424222981 */ /* 0x0000e4000c1e1100 */
[----:B0-----:R-:W-:Y:S01]  /*20800*/  PRMT R37, RZ, 0x7610, R37 ;  /* 0x00007610ff257816 */ /* 0x001fe20000000025 */
[----:B------:R-:W-:Y:S02]  /*20810*/  @P3 IMAD.MOV.U32 R40, RZ, RZ, R7 ;  /* 0x000000ffff283224 */ /* 0x000fe400078e0007 */
[----:B------:R-:W3:Y:S01]  /*20820*/  LDL R7, [R1+0x8dc] ;  /* 0x0008dc0001077983 */ /* 0x000ee20000100800 */
[----:B------:R-:W-:-:S03]  /*20830*/  @P3 IMAD.MOV.U32 R41, RZ, RZ, R8 ;  /* 0x000000ffff293224 */ /* 0x000fc600078e0008 */
[----:B------:R-:W3:Y:S04]  /*20840*/  LDL R8, [R1+0x8d8] ;  /* 0x0008d80001087983 */ /* 0x000ee80000100800 */
[----:B------:R2:W3:Y:S02]  /*20850*/  @P3 LDG.E.U8 R37, desc[UR20][R40.64] ;  /* 0x0000001428253981 */ /* 0x0004e4000c1e1100 */
[----:B--2---:R-:W-:Y:S02]  /*20860*/  @P3 IMAD.MOV.U32 R40, RZ, RZ, R2 ;  /* 0x000000ffff283224 */ /* 0x004fe400078e0002 */
[----:B------:R-:W2:Y:S01]  /*20870*/  LDL R2, [R1+0x8e4] ;  /* 0x0008e40001027983 */ /* 0x000ea20000100800 */
[----:B----4-:R-:W-:-:S03]  /*20880*/  @P3 IMAD.MOV.U32 R41, RZ, RZ, R3 ;  /* 0x000000ffff293224 */ /* 0x010fc600078e0003 */
[----:B------:R-:W4:Y:S01]  /*20890*/  LDL R3, [R1+0x8e0] ;  /* 0x0008e00001037983 */ /* 0x000f220000100800 */
[----:B------:R-:W-:Y:S02]  /*208a0*/  PRMT R35, RZ, 0x7610, R35 ;  /* 0x00007610ff237816 */ /* 0x000fe40000000023 */
[----:B------:R-:W-:-:S04]  /*208b0*/  PRMT R36, RZ, 0x7610, R36 ;  /* 0x00007610ff247816 */ /* 0x000fc80000000024 */
[----:B------:R0:W4:Y:S01]  /*208c0*/  @P1 LDG.E.U8 R35, desc[UR20][R38.64] ;  /* 0x0000001426231981 */ /* 0x000122000c1e1100 */
[C---:B------:R-:W-:Y:S01]  /*208d0*/  ISETP.GT.AND P2, PT, R16.reuse, 0x56, PT ;  /* 0x000000561000780c */ /* 0x040fe20003f44270 */
[----:B0-----:R-:W-:Y:S02]  /*208e0*/  @P1 IMAD.MOV.U32 R38, RZ, RZ, R9 ;  /* 0x000000ffff261224 */ /* 0x001fe400078e0009 */
[----:B------:R-:W-:Y:S01]  /*208f0*/  @P1 IMAD.MOV.U32 R39, RZ, RZ, R10 ;  /* 0x000000ffff271224 */ /* 0x000fe200078e000a */
[----:B------:R-:W4:Y:S04]  /*20900*/  LDL R9, [R1+0x8ec] ;  /* 0x0008ec0001097983 */ /* 0x000f280000100800 */
[----:B------:R0:W4:Y:S01]  /*20910*/  @P1 LDG.E.U8 R36, desc[UR20][R38.64] ;  /* 0x0000001426241981 */ /* 0x000122000c1e1100 */
[----:B------:R-:W-:-:S03]  /*20920*/  ISETP.GT.AND P1, PT, R16, 0x57, PT ;  /* 0x000000571000780c */ /* 0x000fc60003f24270 */
[----:B------:R-:W4:Y:S01]  /*20930*/  LDL R10, [R1+0x8e8] ;  /* 0x0008e800010a7983 */ /* 0x000f220000100800 */
[----:B0-----:R-:W-:Y:S02]  /*20940*/  PRMT R38, RZ, 0x7610, R38 ;  /* 0x00007610ff267816 */ /* 0x001fe40000000026 */
[----:B------:R-:W-:-:S07]  /*20950*/  PRMT R39, RZ, 0x7610, R39 ;  /* 0x00007610ff277816 */ /* 0x000fce0000000027 */
[----:B------:R-:W-:Y:S01]  /*20960*/  @P1 IMAD.MOV.U32 R45, RZ, RZ, R44 ;  /* 0x000000ffff2d1224 */ /* 0x000fe200078e002c */
[----:B------:R0:W4:Y:S01]  /*20970*/  @P3 LDG.E.U8 R38, desc[UR20][R40.64] ;  /* 0x0000001428263981 */ /* 0x000122000c1e1100 */
[----:B------:R-:W-:Y:S01]  /*20980*/  ISETP.GT.AND P3, PT, R16, 0x58, PT ;  /* 0x000000581000780c */ /* 0x000fe20003f64270 */
[----:B------:R-:W-:Y:S02]  /*20990*/  @P1 IMAD.MOV.U32 R44, RZ, RZ, R15 ;  /* 0x000000ffff2c1224 */ /* 0x000fe400078e000f */
[----:B------:R3:W4:Y:S04]  /*209a0*/  @P2 LDG.E.U8 R39, desc[UR20][R42.64] ;  /* 0x000000142a272981 */ /* 0x000728000c1e1100 */
[----:B------:R-:W4:Y:S01]  /*209b0*/  LDL R15, [R1+0x8fc] ;  /* 0x0008fc00010f7983 */ /* 0x000f220000100800 */
[----:B0-----:R-:W-:Y:S01]  /*209c0*/  PRMT R41, RZ, 0x7610, R41 ;  /* 0x00007610ff297816 */ /* 0x001fe20000000029 */
[----:B---3--:R-:W-:-:S02]  /*209d0*/  @P2 IMAD.MOV.U32 R42, RZ, RZ, R5 ;  /* 0x000000ffff2a2224 */ /* 0x008fc400078e0005 */
[----:B------:R-:W-:Y:S01]  /*209e0*/  @P2 IMAD.MOV.U32 R43, RZ, RZ, R6 ;  /* 0x000000ffff2b2224 */ /* 0x000fe200078e0006 */
[----:B------:R-:W3:Y:S04]  /*209f0*/  LDL R5, [R1+0x8f4] ;  /* 0x0008f40001057983 */ /* 0x000ee80000100800 */
[----:B------:R-:W3:Y:S01]  /*20a00*/  LDL R6, [R1+0x8f0] ;  /* 0x0008f00001067983 */ /* 0x000ee20000100800 */
[----:B------:R-:W-:-:S03]  /*20a10*/  PRMT R40, RZ, 0x7610, R40 ;  /* 0x00007610ff287816 */ /* 0x000fc60000000028 */
[----:B------:R0:W3:Y:S04]  /*20a20*/  @P1 LDG.E.U8 R41, desc[UR20][R44.64] ;  /* 0x000000142c291981 */ /* 0x0000e8000c1e1100 */
[----:B------:R1:W3:Y:S01]  /*20a30*/  @P2 LDG.E.U8 R40, desc[UR20][R42.64] ;  /* 0x000000142a282981 */ /* 0x0002e2000c1e1100 */
[----:B0-----:R-:W-:Y:S02]  /*20a40*/  @P1 IMAD.MOV.U32 R44, RZ, RZ, R13 ;  /* 0x000000ffff2c1224 */ /* 0x001fe400078e000d */
[----:B------:R-:W-:Y:S01]  /*20a50*/  @P1 IMAD.MOV.U32 R45, RZ, RZ, R14 ;  /* 0x000000ffff2d1224 */ /* 0x000fe200078e000e */
[----:B------:R-:W3:Y:S04]  /*20a60*/  LDL R13, [R1+0x904] ;  /* 0x00090400010d7983 */ /* 0x000ee80000100800 */
[----:B------:R-:W3:Y:S01]  /*20a70*/  LDL R14, [R1+0x900] ;  /* 0x00090000010e7983 */ /* 0x000ee20000100800 */
[----:B-1----:R-:W-:Y:S01]  /*20a80*/  PRMT R43, RZ, 0x7610, R43 ;  /* 0x00007610ff2b7816 */ /* 0x002fe2000000002b */
[----:B------:R-:W-:-:S02]  /*20a90*/  @P3 IMAD.MOV.U32 R46, RZ, RZ, R7 ;  /* 0x000000ffff2e3224 */ /* 0x000fc400078e0007 */
        /* <DEDUP_REMOVED lines=9> */
[----:B------:R-:W-:-:S04]  /*20b30*/  ISETP.GT.AND P2, PT, R16, 0x59, PT ;  /* 0x000000591000780c */ /* 0x000fc80003f44270 */
[----:B------:R0:W4:Y:S01]  /*20b40*/  @P1 LDG.E.U8 R42, desc[UR20][R44.64] ;  /* 0x000000142c2a1981 */ /* 0x000122000c1e1100 */
[----:B------:R-:W-:Y:S02]  /*20b50*/  ISETP.GT.AND P1, PT, R16, 0x5a, PT ;  /* 0x0000005a1000780c */ /* 0x000fe40003f24270 */
[----:B0-----:R-:W-:-:S06]  /*20b60*/  PRMT R44, RZ, 0x7610, R44 ;  /* 0x00007610ff2c7816 */ /* 0x001fcc000000002c */
[----:B------:R-:W-:Y:S01]  /*20b70*/  @P2 IMAD.MOV.U32 R48, RZ, RZ, R9 ;  /* 0x000000ffff302224 */ /* 0x000fe200078e0009 */
[----:B------:R-:W-:Y:S01]  /*20b80*/  PRMT R45, RZ, 0x7610, R45 ;  /* 0x00007610ff2d7816 */ /* 0x000fe2000000002d */
[----:B------:R-:W4:Y:S01]  /*20b90*/  LDL R9, [R1+0x91c] ;  /* 0x00091c0001097983 */ /* 0x000f220000100800 */
[----:B------:R-:W-:-:S03]  /*20ba0*/  @P2 IMAD.MOV.U32 R49, RZ, RZ, R10 ;  /* 0x000000ffff312224 */ /* 0x000fc600078e000a */
[----:B------:R0:W4:Y:S04]  /*20bb0*/  @P3 LDG.E.U8 R44, desc[UR20][R46.64] ;  /* 0x000000142e2c3981 */ /* 0x000128000c1e1100 */
[----:B------:R-:W4:Y:S01]  /*20bc0*/  LDL R10, [R1+0x918] ;  /* 0x00091800010a7983 */ /* 0x000f220000100800 */
[----:B------:R-:W-:Y:S01]  /*20bd0*/  ISETP.GT.AND P3, PT, R16, 0x5b, PT ;  /* 0x0000005b1000780c */ /* 0x000fe20003f64270 */
[----:B------:R-:W-:Y:S02]  /*20be0*/  @P1 IMAD.MOV.U32 R51, RZ, RZ, R50 ;  /* 0x000000ffff331224 */ /* 0x000fe400078e0032 */
[----:B------:R3:W4:Y:S01]  /*20bf0*/  @P2 LDG.E.U8 R45, desc[UR20][R48.64] ;  /* 0x00000014302d2981 */ /* 0x000722000c1e1100 */
[----:B0-----:R-:W-:Y:S02]  /*20c00*/  PRMT R47, RZ, 0x7610, R47 ;  /* 0x00007610ff2f7816 */ /* 0x001fe4000000002f */
[----:B------:R-:W-:Y:S01]  /*20c10*/  PRMT R46, RZ, 0x7610, R46 ;  /* 0x00007610ff2e7816 */ /* 0x000fe2000000002e */
[----:B------:R-:W-:-:S02]  /*20c20*/  @P1 IMAD.MOV.U32 R50, RZ, RZ, R15 ;  /* 0x000000ffff321224 */ /* 0x000fc400078e000f */
[----:B------:R-:W4:Y:S04]  /*20c30*/  LDL R15, [R1+0x954] ;  /* 0x00095400010f7983 */ /* 0x000f280000100800 */
[----:B------:R0:W4:Y:S01]  /*20c40*/  @P1 LDG.E.U8 R47, desc[UR20][R50.64] ;  /* 0x00000014322f1981 */ /* 0x000122000c1e1100 */
[----:B---3--:R-:W-:-:S03]  /*20c50*/  @P2 IMAD.MOV.U32 R48, RZ, RZ, R5 ;  /* 0x000000ffff302224 */ /* 0x008fc600078e0005 */
[----:B------:R-:W3:Y:S01]  /*20c60*/  LDL R5, [R1+0x924] ;  /* 0x0009240001057983 */ /* 0x000ee20000100800 */
[----:B------:R-:W-:-:S03]  /*20c70*/  @P2 IMAD.MOV.U32 R49, RZ, RZ, R6 ;  /* 0x000000ffff312224 */ /* 0x000fc600078e0006 */
[----:B------:R-:W3:Y:S04]  /*20c80*/  LDL R6, [R1+0x920] ;  /* 0x0009200001067983 */ /* 0x000ee80000100800 */
[----:B------:R1:W3:Y:S01]  /*20c90*/  @P2 LDG.E.U8 R46, desc[UR20][R48.64] ;  /* 0x00000014302e2981 */ /* 0x0002e2000c1e1100 */
[----:B0-----:R-:W-:-:S03]  /*20ca0*/  @P1 IMAD.MOV.U32 R50, RZ, RZ, R13 ;  /* 0x000000ffff321224 */ /* 0x001fc600078e000d */
[----:B------:R-:W3:Y:S01]  /*20cb0*/  LDL R13, [R1+0x934] ;  /* 0x00093400010d7983 */ /* 0x000ee20000100800 */
[----:B------:R-:W-:-:S03]  /*20cc0*/  @P1 IMAD.MOV.U32 R51, RZ, RZ, R14 ;  /* 0x000000ffff331224 */ /* 0x000fc600078e000e */
[----:B------:R-:W3:Y:S01]  /*20cd0*/  LDL R14, [R1+0x930] ;  /* 0x00093000010e7983 */ /* 0x000ee20000100800 */
[----:B-1----:R-:W-:Y:S01]  /*20ce0*/  PRMT R49, RZ, 0x7610, R49 ;  /* 0x00007610ff317816 */ /* 0x002fe20000000031 */
        /* <DEDUP_REMOVED lines=9> */
[----:B------:R-:W-:Y:S02]  /*20d80*/  ISETP.GT.AND P2, PT, R16, 0x5c, PT ;  /* 0x0000005c1000780c */ /* 0x000fe40003f44270 */
[----:B------:R-:W-:-:S06]  /*20d90*/  PRMT R48, RZ, 0x7610, R48 ;  /* 0x00007610ff307816 */ /* 0x000fcc0000000030 */
[----:B------:R0:W4:Y:S01]  /*20da0*/  @P1 LDG.E.U8 R48, desc[UR20][R50.64] ;  /* 0x0000001432301981 */ /* 0x000122000c1e1100 */
[----:B------:R-:W-:-:S04]  /*20db0*/  ISETP.GT.AND P1, PT, R16, 0x5d, PT ;  /* 0x0000005d1000780c */ /* 0x000fc80003f24270 */
[----:B------:R-:W-:Y:S01]  /*20dc0*/  @P2 IMAD.MOV.U32 R54, RZ, RZ, R9 ;  /* 0x000000ffff362224 */ /* 0x000fe200078e0009 */
[----:B0-----:R-:W-:Y:S01]  /*20dd0*/  PRMT R50, RZ, 0x7610, R50 ;  /* 0x00007610ff327816 */ /* 0x001fe20000000032 */
[----:B------:R-:W4:Y:S01]  /*20de0*/  LDL R9, [R1+0x94c] ;  /* 0x00094c0001097983 */ /* 0x000f220000100800 */
[----:B------:R-:W-:-:S04]  /*20df0*/  PRMT R51, RZ, 0x7610, R51 ;  /* 0x00007610ff337816 */ /* 0x000fc80000000033 */
[----:B------:R0:W4:Y:S01]  /*20e00*/  @P3 LDG.E.U8 R50, desc[UR20][R52.64] ;  /* 0x0000001434323981 */ /* 0x000122000c1e1100 */
[----:B------:R-:W-:-:S03]  /*20e10*/  @P2 IMAD.MOV.U32 R55, RZ, RZ, R10 ;  /* 0x000000ffff372224 */ /* 0x000fc600078e000a */
[----:B------:R-:W4:Y:S01]  /*20e20*/  LDL R10, [R1+0x948] ;  /* 0x00094800010a7983 */ /* 0x000f220000100800 */
[----:B------:R-:W-:-:S03]  /*20e30*/  ISETP.GT.AND P3, PT, R16, 0x5e, PT ;  /* 0x0000005e1000780c */ /* 0x000fc60003f64270 */
[----:B------:R3:W4:Y:S01]  /*20e40*/  @P2 LDG.E.U8 R51, desc[UR20][R54.64] ;  /* 0x0000001436332981 */ /* 0x000722000c1e1100 */
[----:B0-----:R-:W-:Y:S02]  /*20e50*/  PRMT R53, RZ, 0x7610, R53 ;  /* 0x00007610ff357816 */ /* 0x001fe40000000035 */
[----:B------:R-:W-:-:S04]  /*20e60*/  PRMT R52, RZ, 0x7610, R52 ;  /* 0x00007610ff347816 */ /* 0x000fc80000000034 */
        /* <DEDUP_REMOVED lines=27> */
[----:B------:R-:W4:Y:S05]  /*21020*/  LDL R9, [R1+0x97c] ;  /* 0x00097c0001097983 */ /* 0x000f2a0000100800 */
[----:B------:R0:W4:Y:S01]  /*21030*/  @P3 LDG.E.U8 R56, desc[UR20][R58.64] ;  /* 0x000000143a383981 */ /* 0x000122000c1e1100 */
[----:B------:R-:W-:-:S03]  /*21040*/  @P2 IMAD.MOV.U32 R61, RZ, RZ, R10 ;  /* 0x000000ffff3d2224 */ /* 0x000fc600078e000a */
[----:B------:R-:W4:Y:S01]  /*21050*/  LDL R10, [R1+0x978] ;  /* 0x00097800010a7983 */ /* 0x000f220000100800 */
[----:B------:R-:W-:-:S03]  /*21060*/  ISETP.GT.AND P3, PT, R16, 0x61, PT ;  /* 0x000000611000780c */ /* 0x000fc60003f64270 */
[----:B------:R1:W4:Y:S01]  /*21070*/  @P2 LDG.E.U8 R57, desc[UR20][R60.64] ;  /* 0x000000143c392981 */ /* 0x000322000c1e1100 */
[----:B0-----:R-:W-:Y:S02]  /*21080*/  PRMT R59, RZ, 0x7610, R59 ;  /* 0x00007610ff3b7816 */ /* 0x001fe4000000003b */
[----:B------:R-:W-:Y:S01]  /*21090*/  PRMT R58, RZ, 0x7610, R58 ;  /* 0x00007610ff3a7816 */ /* 0x000fe2000000003a */
[----:B-1----:R-:W-:Y:S02]  /*210a0*/  @P2 IMAD.MOV.U32 R61, RZ, RZ, R62 ;  /* 0x000000ffff3d2224 */ /* 0x002fe400078e003e */
[----:B------:R-:W-:-:S05]  /*210b0*/  @P2 IMAD.MOV.U32 R60, RZ, RZ, R15 ;  /* 0x000000ffff3c2224 */ /* 0x000fca00078e000f */
[----:B------:R0:W4:Y:S01]  /*210c0*/  @P2 LDG.E.U8 R58, desc[UR20][R60.64] ;  /* 0x000000143c3a2981 */ /* 0x000122000c1e1100 */
[----:B---3--:R-:W-:-:S03]  /*210d0*/  @P1 IMAD.MOV.U32 R62, RZ, RZ, R5 ;  /* 0x000000ffff3e1224 */ /* 0x008fc600078e0005 */
[----:B------:R-:W3:Y:S01]  /*210e0*/  LDL R5, [R1+0x984] ;  /* 0x0009840001057983 */ /* 0x000ee20000100800 */
[----:B------:R-:W-:-:S03]  /*210f0*/  @P1 IMAD.MOV.U32 R63, RZ, RZ, R6 ;  /* 0x000000ffff3f1224 */ /* 0x000fc600078e0006 */
[----:B------:R-:W3:Y:S04]  /*21100*/  LDL R6, [R1+0x980] ;  /* 0x0009800001067983 */ /* 0x000ee80000100800 */
[----:B------:R1:W3:Y:S01]  /*21110*/  @P1 LDG.E.U8 R59, desc[UR20][R62.64] ;  /* 0x000000143e3b1981 */ /* 0x0002e2000c1e1100 */
[----:B0-----:R-:W-:Y:S01]  /*21120*/  PRMT R61, RZ, 0x7610, R61 ;  /* 0x00007610ff3d7816 */ /* 0x001fe2000000003d */
[----:B-1----:R-:W-:Y:S02]  /*21130*/  @P1 IMAD.MOV.U32 R62, RZ, RZ, R13 ;  /* 0x000000ffff3e1224 */ /* 0x002fe400078e000d */
[----:B------:R-:W3:Y:S01]  /*21140*/  LDL R13, [R1+0x98c] ;  /* 0x00098c00010d7983 */ /* 0x000ee20000100800 */
[----:B------:R-:W-:-:S03]  /*21150*/  @P1 IMAD.MOV.U32 R63, RZ, RZ, R14 ;  /* 0x000000ffff3f1224 */ /* 0x000fc600078e000e */
[----:B------:R-:W3:Y:S01]  /*21160*/  LDL R14, [R1+0x988] ;  /* 0x00098800010e7983 */ /* 0x000ee20000100800 */
[----:B------:R-:W-:-:S03]  /*21170*/  @P3 IMAD.MOV.U32 R64, RZ, RZ, R7 ;  /* 0x000000ffff403224 */ /* 0x000fc600078e0007 */
        /* <DEDUP_REMOVED lines=15> */
[----:B------:R-:W-:Y:S02]  /*21270*/  PRMT R62, RZ, 0x7610, R62 ;  /* 0x00007610ff3e7816 */ /* 0x000fe4000000003e */
[----:B------:R-:W-:-:S04]  /*21280*/  ISETP.GT.AND P2, PT, R16, 0x64, PT ;  /* 0x000000641000780c */ /* 0x000fc80003f44270 */
[----:B------:R0:W4:Y:S01]  /*21290*/  @P3 LDG.E.U8 R62, desc[UR20][R64.64] ;  /* 0x00000014403e3981 */ /* 0x000122000c1e1100 */
[----:B------:R-:W-:-:S03]  /*212a0*/  @P4 IMAD.MOV.U32 R67, RZ, RZ, R10 ;  /* 0x000000ffff434224 */ /* 0x000fc600078e000a */
[----:B------:R-:W4:Y:S04]  /*212b0*/  LDL R10, [R1+0x9a0] ;  /* 0x0009a000010a7983 */ /* 0x000f280000100800 */
[----:B------:R3:W4:Y:S01]  /*212c0*/  @P4 LDG.E.U8 R63, desc[UR20][R66.64] ;  /* 0x00000014423f4981 */ /* 0x000722000c1e1100 */
[----:B0-----:R-:W-:Y:S02]  /*212d0*/  PRMT R64, RZ, 0x7610, R64 ;  /* 0x00007610ff407816 */ /* 0x001fe40000000040 */
[----:B------:R-:W-:Y:S01]  /*212e0*/  PRMT R65, RZ, 0x7610, R65 ;  /* 0x00007610ff417816 */ /* 0x000fe20000000041 */
[----:B---3--:R-:W-:Y:S02]  /*212f0*/  @P4 IMAD.MOV.U32 R66, RZ, RZ, R5 ;  /* 0x000000ffff424224 */ /* 0x008fe400078e0005 */
[----:B------:R-:W3:Y:S01]  /*21300*/  LDL R5, [R1+0x9ac] ;  /* 0x0009ac0001057983 */ /* 0x000ee20000100800 */
[----:B------:R-:W-:-:S03]  /*21310*/  @P4 IMAD.MOV.U32 R67, RZ, RZ, R6 ;  /* 0x000000ffff434224 */ /* 0x000fc600078e0006 */
[----:B------:R-:W3:Y:S04]  /*21320*/  LDL R6, [R1+0x9a8] ;  /* 0x0009a80001067983 */ /* 0x000ee80000100800 */
[----:B------:R0:W3:Y:S01]  /*21330*/  @P4 LDG.E.U8 R64, desc[UR20][R66.64] ;  /* 0x0000001442404981 */ /* 0x0000e2000c1e1100 */
[----:B------:R-:W-:Y:S02]  /*21340*/  @P1 IMAD.MOV.U32 R68, RZ, RZ, R13 ;  /* 0x000000ffff441224 */ /* 0x000fe400078e000d */
[----:B------:R-:W-:Y:S01]  /*21350*/  @P1 IMAD.MOV.U32 R69, RZ, RZ, R14 ;  /* 0x000000ffff451224 */ /* 0x000fe200078e000e */
[----:B0-----:R-:W-:Y:S01]  /*21360*/  PRMT R66, RZ, 0x7610, R66 ;  /* 0x00007610ff427816 */ /* 0x001fe20000000042 */
[----:B------:R-:W3:Y:S04]  /*21370*/  LDL R14, [R1+0x9b0] ;  /* 0x0009b000010e7983 */ /* 0x000ee80000100800 */
[----:B------:R0:W3:Y:S01]  /*21380*/  @P1 LDG.E.U8 R65, desc[UR20][R68.64] ;  /* 0x0000001444411981 */ /* 0x0000e2000c1e1100 */
[----:B------:R-:W-:-:S03]  /*21390*/  ISETP.GT.AND P3, PT, R16, 0x65, PT ;  /* 0x000000651000780c */ /* 0x000fc60003f64270 */
[----:B------:R-:W3:Y:S01]  /*213a0*/  LDL R13, [R1+0x9b4] ;  /* 0x0009b400010d7983 */ /* 0x000ee20000100800 */
[----:B0-----:R-:W-:Y:S02]  /*213b0*/  @P1 IMAD.MOV.U32 R68, RZ, RZ, R7 ;  /* 0x000000ffff441224 */ /* 0x001fe400078e0007 */
[----:B------:R-:W-:Y:S01]  /*213c0*/  @P1 IMAD.MOV.U32 R69, RZ, RZ, R8 ;  /* 0x000000ffff451224 */ /* 0x000fe200078e0008 */
[----:B------:R-:W3:Y:S04]  /*213d0*/  LDL R7, [R1+0x9bc] ;  /* 0x0009bc0001077983 */ /* 0x000ee80000100800 */
[----:B------:R-:W3:Y:S04]  /*213e0*/  LDL R8, [R1+0x9b8] ;  /* 0x0009b80001087983 */ /* 0x000ee80000100800 */
[----:B------:R2:W3:Y:S02]  /*213f0*/  @P1 LDG.E.U8 R66, desc[UR20][R68.64] ;  /* 0x0000001444421981 */ /* 0x0004e4000c1e1100 */
[----:B--2---:R-:W-:-:S02]  /*21400*/  @P2 IMAD.MOV.U32 R68, RZ, RZ, R2 ;  /* 0x000000ffff442224 */ /* 0x004fc400078e0002 */
[----:B------:R-:W2:Y:S01]  /*21410*/  LDL R2, [R1+0x9dc] ;  /* 0x0009dc0001027983 */ /* 0x000ea20000100800 */
[----:B----4-:R-:W-:-:S03]  /*21420*/  @P2 IMAD.MOV.U32 R69, RZ, RZ, R3 ;  /* 0x000000ffff452224 */ /* 0x010fc600078e0003 */
[----:B------:R-:W4:Y:S01]  /*21430*/  LDL R3, [R1+0x9d8] ;  /* 0x0009d80001037983 */ /* 0x000f220000100800 */
[----:B------:R-:W-:Y:S02]  /*21440*/  PRMT R67, RZ, 0x7610, R67 ;  /* 0x00007610ff437816 */ /* 0x000fe40000000043 */
[C---:B------:R-:W-:Y:S02]  /*21450*/  ISETP.GT.AND P1, PT, R16.reuse, 0x66, PT ;  /* 0x000000661000780c */ /* 0x040fe40003f24270 */
[----:B------:R-:W-:Y:S02]  /*21460*/  ISETP.GT.AND P4, PT, R16, 0x68, PT ;  /* 0x000000681000780c */ /* 0x000fe40003f84270 */
[----:B------:R0:W4:Y:S02]  /*21470*/  @P2 LDG.E.U8 R67, desc[UR20][R68.64] ;  /* 0x0000001444432981 */ /* 0x000124000c1e1100 */
[----:B0-----:R-:W-:Y:S01]  /*21480*/  PRMT R68, RZ, 0x7610, R68 ;  /* 0x00007610ff447816 */ /* 0x001fe20000000044 */
[----:B------:R-:W-:-:S02]  /*21490*/  @P2 IMAD.MOV.U32 R70, RZ, RZ, R9 ;  /* 0x000000ffff462224 */ /* 0x000fc400078e0009 */
[----:B------:R-:W4:Y:S01]  /*214a0*/  LDL R9, [R1+0x9e4] ;  /* 0x0009e40001097983 */ /* 0x000f220000100800 */
[----:B------:R-:W-:-:S03]  /*214b0*/  @P2 IMAD.MOV.U32 R71, RZ, RZ, R10 ;  /* 0x000000ffff472224 */ /* 0x000fc600078e000a */
[----:B------:R-:W4:Y:S04]  /*214c0*/  LDL R10, [R1+0x9e0] ;  /* 0x0009e000010a7983 */ /* 0x000f280000100800 */
[----:B------:R0:W4:Y:S01]  /*214d0*/  @P2 LDG.E.U8 R68, desc[UR20][R70.64] ;  /* 0x0000001446442981 */ /* 0x000122000c1e1100 */
[----:B---3--:R-:W-:-:S03]  /*214e0*/  @P3 IMAD.MOV.U32 R72, RZ, RZ, R5 ;  /* 0x000000ffff483224 */ /* 0x008fc600078e0005 */
[----:B------:R-:W3:Y:S01]  /*214f0*/  LDL R5, [R1+0x9ec] ;  /* 0x0009ec0001057983 */ /* 0x000ee20000100800 */
[----:B------:R-:W-:-:S03]  /*21500*/  @P3 IMAD.MOV.U32 R73, RZ, RZ, R6 ;  /* 0x000000ffff493224 */ /* 0x000fc600078e0006 */
[----:B------:R-:W3:Y:S01]  /*21510*/  LDL R6, [R1+0x9e8] ;  /* 0x0009e80001067983 */ /* 0x000ee20000100800 */
        /* <DEDUP_REMOVED lines=11> */
[C---:B------:R-:W-:Y:S02]  /*215d0*/  ISETP.GT.AND P2, PT, R16.reuse, 0x69, PT ;  /* 0x000000691000780c */ /* 0x040fe40003f44270 */
[----:B------:R-:W-:Y:S02]  /*215e0*/  PRMT R70, RZ, 0x7610, R70 ;  /* 0x00007610ff467816 */ /* 0x000fe40000000046 */
[----:B------:R0:W4:Y:S02]  /*215f0*/  @P3 LDG.E.U8 R69, desc[UR20][R72.64] ;  /* 0x0000001448453981 */ /* 0x000124000c1e1100 */
[----:B0-----:R-:W-:Y:S02]  /*21600*/  @P3 IMAD.MOV.U32 R72, RZ, RZ, R13 ;  /* 0x000000ffff483224 */ /* 0x001fe400078e000d */
[----:B------:R-:W-:Y:S01]  /*21610*/  @P3 IMAD.MOV.U32 R73, RZ, RZ, R14 ;  /* 0x000000ffff493224 */ /* 0x000fe200078e000e */
[----:B------:R-:W-:Y:S01]  /*21620*/  PRMT R85, RZ, 0x7610, R85 ;  /* 0x00007610ff557816 */ /* 0x000fe20000000055 */
[----:B------:R-:W4:Y:S04]  /*21630*/  LDL R14, [R1+0xa48] ;  /* 0x000a4800010e7983 */ /* 0x000f280000100800 */
[----:B------:R0:W4:Y:S01]  /*21640*/  @P3 LDG.E.U8 R70, desc[UR20][R72.64] ;  /* 0x0000001448463981 */ /* 0x000122000c1e1100 */
[----:B------:R-:W-:-:S02]  /*21650*/  ISETP.GT.AND P3, PT, R16, 0x6a, PT ;  /* 0x0000006a1000780c */ /* 0x000fc40003f64270 */
[----:B------:R-:W-:Y:S01]  /*21660*/  PRMT R87, RZ, 0x7610, R87 ;  /* 0x00007610ff577816 */ /* 0x000fe20000000057 */
[----:B------:R-:W4:Y:S01]  /*21670*/  LDL R13, [R1+0xa4c] ;  /* 0x000a4c00010d7983 */ /* 0x000f220000100800 */
[----:B0-----:R-:W-:-:S06]  /*21680*/  PRMT R72, RZ, 0x7610, R72 ;  /* 0x00007610ff487816 */ /* 0x001fcc0000000048 */
[----:B------:R0:W4:Y:S01]  /*21690*/  @P4 LDG.E.U8 R72, desc[UR20][R74.64] ;  /* 0x000000144a484981 */ /* 0x000122000c1e1100 */
[----:B---3--:R-:W-:-:S03]  /*216a0*/  @P2 IMAD.MOV.U32 R76, RZ, RZ, R5 ;  /* 0x000000ffff4c2224 */ /* 0x008fc600078e0005 */
[----:B------:R-:W3:Y:S01]  /*216b0*/  LDL R5, [R1+0xa0c] ;  /* 0x000a0c0001057983 */ /* 0x000ee20000100800 */
[----:B------:R-:W-:-:S03]  /*216c0*/  @P2 IMAD.MOV.U32 R77, RZ, RZ, R6 ;  /* 0x000000ffff4d2224 */ /* 0x000fc600078e0006 */
[----:B------:R-:W3:Y:S01]  /*216d0*/  LDL R6, [R1+0xa08] ;  /* 0x000a080001067983 */ /* 0x000ee20000100800 */
[----:B0-----:R-:W-:Y:S02]  /*216e0*/  @P4 IMAD.MOV.U32 R74, RZ, RZ, R9 ;  /* 0x000000ffff4a4224 */ /* 0x001fe400078e0009 */
[----:B------:R-:W-:Y:S01]  /*216f0*/  @P4 IMAD.MOV.U32 R75, RZ, RZ, R10 ;  /* 0x000000ffff4b4224 */ /* 0x000fe200078e000a */
[----:B------:R-:W3:Y:S04]  /*21700*/  LDL R9, [R1+0xa04] ;  /* 0x000a040001097983 */ /* 0x000ee80000100800 */
[----:B------:R-:W3:Y:S01]  /*21710*/  LDL R10, [R1+0xa00] ;  /* 0x000a0000010a7983 */ /* 0x000ee20000100800 */
[----:B--2---:R-:W-:-:S03]  /*21720*/  @P3 IMAD.MOV.U32 R78, RZ, RZ, R2 ;  /* 0x000000ffff4e3224 */ /* 0x004fc600078e0002 */
[----:B------:R-:W2:Y:S01]  /*21730*/  LDL R2, [R1+0xa14] ;  /* 0x000a140001027983 */ /* 0x000ea20000100800 */
[----:B----4-:R-:W-:-:S03]  /*21740*/  @P3 IMAD.MOV.U32 R79, RZ, RZ, R3 ;  /* 0x000000ffff4f3224 */ /* 0x010fc600078e0003 */
[----:B------:R-:W4:Y:S01]  /*21750*/  LDL R3, [R1+0xa10] ;  /* 0x000a100001037983 */ /* 0x000f220000100800 */
[----:B------:R-:W-:-:S06]  /*21760*/  PRMT R73, RZ, 0x7610, R73 ;  /* 0x00007610ff497816 */ /* 0x000fcc0000000049 */
[----:B------:R0:W4:Y:S02]  /*21770*/  @P4 LDG.E.U8 R73, desc[UR20][R74.64] ;  /* 0x000000144a494981 */ /* 0x000124000c1e1100 */
[----:B0-----:R-:W-:Y:S02]  /*21780*/  PRMT R74, RZ, 0x7610, R74 ;  /* 0x00007610ff4a7816 */ /* 0x001fe4000000004a */
[----:B------:R-:W-:-:S04]  /*21790*/  PRMT R75, RZ, 0x7610, R75 ;  /* 0x00007610ff4b7816 */ /* 0x000fc8000000004b */
[----:B------:R0:W4:Y:S02]  /*217a0*/  @P2 LDG.E.U8 R74, desc[UR20][R76.64] ;  /* 0x000000144c4a2981 */ /* 0x000124000c1e1100 */
[----:B0-----:R-:W-:Y:S02]  /*217b0*/  @P2 IMAD.MOV.U32 R76, RZ, RZ, R7 ;  /* 0x000000ffff4c2224 */ /* 0x001fe400078e0007 */
[----:B------:R-:W-:Y:S01]  /*217c0*/  @P2 IMAD.MOV.U32 R77, RZ, RZ, R8 ;  /* 0x000000ffff4d2224 */ /* 0x000fe200078e0008 */
[----:B------:R-:W4:Y:S04]  /*217d0*/  LDL R7, [R1+0xa1c] ;  /* 0x000a1c0001077983 */ /* 0x000f280000100800 */
[----:B------:R0:W4:Y:S01]  /*217e0*/  @P2 LDG.E.U8 R75, desc[UR20][R76.64] ;  /* 0x000000144c4b2981 */ /* 0x000122000c1e1100 */
[----:B------:R-:W-:-:S03]  /*217f0*/  ISETP.GT.AND P2, PT, R16, 0x6b, PT ;  /* 0x0000006b1000780c */ /* 0x000fc60003f44270 */
[----:B------:R-:W4:Y:S01]  /*21800*/  LDL R8, [R1+0xa18] ;  /* 0x000a180001087983 */ /* 0x000f220000100800 */
[----:B0-----:R-:W-:-:S09]  /*21810*/  PRMT R76, RZ, 0x7610, R76 ;  /* 0x00007610ff4c7816 */ /* 0x001fd2000000004c */
[----:B---3--:R-:W-:Y:S01]  /*21820*/  @P2 IMAD.MOV.U32 R80, RZ, RZ, R5 ;  /* 0x000000ffff502224 */ /* 0x008fe200078e0005 */
[----:B------:R0:W3:Y:S01]  /*21830*/  @P3 LDG.E.U8 R76, desc[UR20][R78.64] ;  /* 0x000000144e4c3981 */ /* 0x0000e2000c1e1100 */
[----:B------:R-:W-:-:S03]  /*21840*/  @P2 IMAD.MOV.U32 R81, RZ, RZ, R6 ;  /* 0x000000ffff512224 */ /* 0x000fc600078e0006 */
[----:B------:R-:W3:Y:S04]  /*21850*/  LDL R5, [R1+0xa24] ;  /* 0x000a240001057983 */ /* 0x000ee80000100800 */
[----:B------:R-:W3:Y:S01]  /*21860*/  LDL R6, [R1+0xa20] ;  /* 0x000a200001067983 */ /* 0x000ee20000100800 */
[----:B------:R-:W-:Y:S01]  /*21870*/  PRMT R77, RZ, 0x7610, R77 ;  /* 0x00007610ff4d7816 */ /* 0x000fe2000000004d */
[----:B0-----:R-:W-:Y:S02]  /*21880*/  @P3 IMAD.MOV.U32 R78, RZ, RZ, R9 ;  /* 0x000000ffff4e3224 */ /* 0x001fe400078e0009 */
[----:B------:R-:W-:Y:S01]  /*21890*/  @P3 IMAD.MOV.U32 R79, RZ, RZ, R10 ;  /* 0x000000ffff4f3224 */ /* 0x000fe200078e000a */
[----:B------:R-:W3:Y:S04]  /*218a0*/  LDL R9, [R1+0xa5c] ;  /* 0x000a5c0001097983 */ /* 0x000ee80000100800 */
[----:B------:R0:W3:Y:S04]  /*218b0*/  @P3 LDG.E.U8 R77, desc[UR20][R78.64] ;  /* 0x000000144e4d3981 */ /* 0x0000e8000c1e1100 */
[----:B------:R-:W3:Y:S01]  /*218c0*/  LDL R10, [R1+0xa58] ;  /* 0x000a5800010a7983 */ /* 0x000ee20000100800 */
[----:B0-----:R-:W-:-:S06]  /*218d0*/  PRMT R78, RZ, 0x7610, R78 ;  /* 0x00007610ff4e7816 */ /* 0x001fcc000000004e */
        /* <DEDUP_REMOVED lines=8> */
[----:B------:R-:W-:Y:S02]  /*21960*/  ISETP.GT.AND P2, PT, R16, 0x70, PT ;  /* 0x000000701000780c */ /* 0x000fe40003f44270 */
[----:B0-----:R-:W-:Y:S02]  /*21970*/  PRMT R80, RZ, 0x7610, R80 ;  /* 0x00007610ff507816 */ /* 0x001fe40000000050 */
[----:B------:R-:W-:Y:S01]  /*21980*/  PRMT R81, RZ, 0x7610, R81 ;  /* 0x00007610ff517816 */ /* 0x000fe20000000051 */
[----:B------:R-:W-:Y:S02]  /*21990*/  @P3 IMAD.MOV.U32 R82, RZ, RZ, R7 ;  /* 0x000000ffff523224 */ /* 0x000fe400078e0007 */
        /* <DEDUP_REMOVED lines=18> */
[C---:B------:R-:W-:Y:S02]  /*21ac0*/  ISETP.GT.AND P3, PT, R16.reuse, 0x78, PT ;  /* 0x000000781000780c */ /* 0x040fe40003f64270 */
[----:B------:R-:W-:Y:S01]  /*21ad0*/  PRMT R89, RZ, 0x7610, R89 ;  /* 0x00007610ff597816 */ /* 0x000fe20000000059 */
[----:B------:R0:W4:Y:S01]  /*21ae0*/  @P2 LDG.E.U8 R87, desc[UR20][R82.64] ;  /* 0x0000001452572981 */ /* 0x000122000c1e1100 */
[----:B------:R-:W-:Y:S02]  /*21af0*/  PRMT R91, RZ, 0x7610, R91 ;  /* 0x00007610ff5b7816 */ /* 0x000fe4000000005b */
[----:B------:R-:W-:Y:S02]  /*21b00*/  ISETP.GT.AND P2, PT, R16, 0x6d, PT ;  /* 0x0000006d1000780c */ /* 0x000fe40003f44270 */
[----:B------:R-:W-:-:S05]  /*21b10*/  PRMT R93, RZ, 0x7610, R93 ;  /* 0x00007610ff5d7816 */ /* 0x000fca000000005d */
[----:B0-----:R-:W-:Y:S02]  /*21b20*/  @P3 IMAD.MOV.U32 R82, RZ, RZ, R7 ;  /* 0x000000ffff523224 */ /* 0x001fe400078e0007 */
        /* <DEDUP_REMOVED lines=8> */
[----:B------:R0:W3:Y:S01]  /*21bb0*/  @P3 LDG.E.U8 R91, desc[UR20][R82.64] ;  /* 0x00000014525b3981 */ /* 0x0000e2000c1e1100 */
[----:B------:R-:W-:Y:S01]  /*21bc0*/  ISETP.GT.AND P3, PT, R16, 0x71, PT ;  /* 0x000000711000780c */ /* 0x000fe20003f64270 */
[----:B0-----:R-:W-:Y:S02]  /*21bd0*/  @P2 IMAD.MOV.U32 R82, RZ, RZ, R9 ;  /* 0x000000ffff522224 */ /* 0x001fe400078e0009 */
        /* <DEDUP_REMOVED lines=9> */
[----:B------:R-:W-:Y:S02]  /*21c70*/  ISETP.GT.AND P4, PT, R16, 0x79, PT ;  /* 0x000000791000780c */ /* 0x000fe40003f84270 */
[----:B------:R-:W-:Y:S02]  /*21c80*/  PRMT R97, RZ, 0x7610, R97 ;  /* 0x00007610ff617816 */ /* 0x000fe40000000061 */
[----:B------:R0:W4:Y:S01]  /*21c90*/  @P3 LDG.E.U8 R95, desc[UR20][R82.64] ;  /* 0x00000014525f3981 */ /* 0x000122000c1e1100 */
[----:B------:R-:W-:Y:S02]  /*21ca0*/  PRMT R99, RZ, 0x7610, R99 ;  /* 0x00007610ff637816 */ /* 0x000fe40000000063 */
[----:B------:R-:W-:Y:S01]  /*21cb0*/  PRMT R101, RZ, 0x7610, R101 ;  /* 0x00007610ff657816 */ /* 0x000fe20000000065 */
[----:B0-----:R-:W-:-:S02]  /*21cc0*/  @P3 IMAD.MOV.U32 R82, RZ, RZ, R7 ;  /* 0x000000ffff523224 */ /* 0x001fc400078e0007 */
[----:B------:R-:W4:Y:S01]  /*21cd0*/  LDL R7, [R1+0xa84] ;  /* 0x000a840001077983 */ /* 0x000f220000100800 */
[----:B------:R-:W-:-:S03]  /*21ce0*/  @P3 IMAD.MOV.U32 R83, RZ, RZ, R8 ;  /* 0x000000ffff533224 */ /* 0x000fc600078e0008 */
[----:B------:R-:W4:Y:S04]  /*21cf0*/  LDL R8, [R1+0xa80] ;  /* 0x000a800001087983 */ /* 0x000f280000100800 */
[----:B------:R3:W4:Y:S01]  /*21d00*/  @P3 LDG.E.U8 R97, desc[UR20][R82.64] ;  /* 0x0000001452613981 */ /* 0x000722000c1e1100 */
[----:B------:R-:W-:Y:S01]  /*21d10*/  ISETP.GT.AND P3, PT, R16, 0x72, PT ;  /* 0x000000721000780c */ /* 0x000fe20003f64270 */
[----:B---3--:R-:W-:Y:S02]  /*21d20*/  @P4 IMAD.MOV.U32 R82, RZ, RZ, R5 ;  /* 0x000000ffff524224 */ /* 0x008fe400078e0005 */
[----:B------:R-:W3:Y:S01]  /*21d30*/  LDL R5, [R1+0xafc] ;  /* 0x000afc0001057983 */ /* 0x000ee20000100800 */
[----:B------:R-:W-:-:S03]  /*21d40*/  @P4 IMAD.MOV.U32 R83, RZ, RZ, R6 ;  /* 0x000000ffff534224 */ /* 0x000fc600078e0006 */
[----:B------:R-:W3:Y:S04]  /*21d50*/  LDL R6, [R1+0xaf8] ;  /* 0x000af80001067983 */ /* 0x000ee80000100800 */
[----:B------:R0:W3:Y:S02]  /*21d60*/  @P4 LDG.E.U8 R99, desc[UR20][R82.64] ;  /* 0x0000001452634981 */ /* 0x0000e4000c1e1100 */
[----:B0-----:R-:W-:Y:S01]  /*21d70*/  @P4 IMAD.MOV.U32 R82, RZ, RZ, R9 ;  /* 0x000000ffff524224 */ /* 0x001fe200078e0009 */
[----:B------:R-:W-:Y:S01]  /*21d80*/  PRMT R103, RZ, 0x7610, R103 ;  /* 0x00007610ff677816 */ /* 0x000fe20000000067 */
[----:B------:R-:W3:Y:S01]  /*21d90*/  LDL R9, [R1+0xa8c] ;  /* 0x000a8c0001097983 */ /* 0x000ee20000100800 */
[----:B------:R-:W-:Y:S01]  /*21da0*/  @P4 IMAD.MOV.U32 R83, RZ, RZ, R10 ;  /* 0x000000ffff534224 */ /* 0x000fe200078e000a */
[----:B------:R-:W-:-:S02]  /*21db0*/  PRMT R105, RZ, 0x7610, R105 ;  /* 0x00007610ff697816 */ /* 0x000fc40000000069 */
[----:B------:R-:W3:Y:S04]  /*21dc0*/  LDL R10, [R1+0xa88] ;  /* 0x000a8800010a7983 */ /* 0x000ee80000100800 */
[----:B------:R2:W3:Y:S02]  /*21dd0*/  @P4 LDG.E.U8 R101, desc[UR20][R82.64] ;  /* 0x0000001452654981 */ /* 0x0004e4000c1e1100 */
[----:B--2---:R-:W-:Y:S02]  /*21de0*/  @P3 IMAD.MOV.U32 R82, RZ, RZ, R2 ;  /* 0x000000ffff523224 */ /* 0x004fe400078e0002 */
[----:B------:R-:W2:Y:S01]  /*21df0*/  LDL R2, [R1+0xb04] ;  /* 0x000b040001027983 */ /* 0x000ea20000100800 */
[----:B----4-:R-:W-:-:S03]  /*21e00*/  @P3 IMAD.MOV.U32 R83, RZ, RZ, R3 ;  /* 0x000000ffff533224 */ /* 0x010fc600078e0003 */
[----:B------:R-:W4:Y:S01]  /*21e10*/  LDL R3, [R1+0xb00] ;  /* 0x000b000001037983 */ /* 0x000f220000100800 */
[----:B------:R-:W-:-:S03]  /*21e20*/  ISETP.GT.AND P4, PT, R16, 0x7a, PT ;  /* 0x0000007a1000780c */ /* 0x000fc60003f84270 */
[----:B------:R0:W4:Y:S01]  /*21e30*/  @P3 LDG.E.U8 R103, desc[UR20][R82.64] ;  /* 0x0000001452673981 */ /* 0x000122000c1e1100 */
[----:B------:R-:W-:Y:S01]  /*21e40*/  PRMT R107, RZ, 0x7610, R107 ;  /* 0x00007610ff6b7816 */ /* 0x000fe2000000006b */
        /* <DEDUP_REMOVED lines=15> */
[----:B------:R-:W-:Y:S02]  /*21f40*/  PRMT R109, RZ, 0x7610, R109 ;  /* 0x00007610ff6d7816 */ /* 0x000fe4000000006d */
[----:B------:R-:W-:-:S04]  /*21f50*/  PRMT R111, RZ, 0x7610, R111 ;  /* 0x00007610ff6f7816 */ /* 0x000fc8000000006f */
[----:B------:R0:W4:Y:S01]  /*21f60*/  @P4 LDG.E.U8 R109, desc[UR20][R82.64] ;  /* 0x00000014526d4981 */ /* 0x000122000c1e1100 */
[----:B------:R-:W-:Y:S02]  /*21f70*/  ISETP.GT.AND P4, PT, R16, 0x7b, PT ;  /* 0x0000007b1000780c */ /* 0x000fe40003f84270 */
[----:B------:R-:W-:Y:S02]  /*21f80*/  PRMT R113, RZ, 0x7610, R113 ;  /* 0x00007610ff717816 */ /* 0x000fe40000000071 */
[----:B0-----:R-:W-:Y:S02]  /*21f90*/  @P3 IMAD.MOV.U32 R82, RZ, RZ, R9 ;  /* 0x000000ffff523224 */ /* 0x001fe400078e0009 */
[----:B------:R-:W-:Y:S01]  /*21fa0*/  @P3 IMAD.MOV.U32 R83, RZ, RZ, R10 ;  /* 0x000000ffff533224 */ /* 0x000fe200078e000a */
[----:B------:R-:W4:Y:S04]  /*21fb0*/  LDL R9, [R1+0xa34] ;  /* 0x000a340001097983 */ /* 0x000f280000100800 */
[----:B------:R-:W4:Y:S04]  /*21fc0*/  LDL R10, [R1+0xa30] ;  /* 0x000a3000010a7983 */ /* 0x000f280000100800 */
[----:B------:R3:W4:Y:S01]  /*21fd0*/  @P3 LDG.E.U8 R111, desc[UR20][R82.64] ;  /* 0x00000014526f3981 */ /* 0x000722000c1e1100 */
[----:B------:R-:W-:Y:S01]  /*21fe0*/  PRMT R115, RZ, 0x7610, R115 ;  /* 0x00007610ff737816 */ /* 0x000fe20000000073 */
[----:B---3--:R-:W-:-:S02]  /*21ff0*/  @P3 IMAD.MOV.U32 R82, RZ, RZ, R5 ;  /* 0x000000ffff523224 */ /* 0x008fc400078e0005 */
        /* <DEDUP_REMOVED lines=15> */
[----:B------:R-:W-:Y:S02]  /*220f0*/  PRMT R119, RZ, 0x7610, R119 ;  /* 0x00007610ff777816 */ /* 0x000fe40000000077 */
[----:B------:R0:W4:Y:S01]  /*22100*/  @P4 LDG.E.U8 R117, desc[UR20][R82.64] ;  /* 0x0000001452754981 */ /* 0x000122000c1e1100 */
[----:B------:R-:W-:Y:S02]  /*22110*/  PRMT R121, RZ, 0x7610, R121 ;  /* 0x00007610ff797816 */ /* 0x000fe40000000079 */
[----:B------:R-:W-:Y:S01]  /*22120*/  ISETP.GT.AND P4, PT, R16, 0x7c, PT ;  /* 0x0000007c1000780c */ /* 0x000fe20003f84270 */
[----:B0-----:R-:W-:Y:S01]  /*22130*/  @P2 IMAD.MOV.U32 R82, RZ, RZ, R9 ;  /* 0x000000ffff522224 */ /* 0x001fe200078e0009 */
[----:B------:R-:W-:Y:S01]  /*22140*/  PRMT R123, RZ, 0x7610, R123 ;  /* 0x00007610ff7b7816 */ /* 0x000fe2000000007b */
        /* <DEDUP_REMOVED lines=13> */
[----:B------:R-:W-:-:S02]  /*22220*/  ISETP.GT.AND P2, PT, R16, 0x75, PT ;  /* 0x000000751000780c */ /* 0x000fc40003f44270 */
[----:B------:R-:W3:Y:S04]  /*22230*/  LDL R8, [R1+0xb28] ;  /* 0x000b280001087983 */ /* 0x000ee80000100800 */
[----:B------:R2:W3:Y:S02]  /*22240*/  @P3 LDG.E.U8 R123, desc[UR20][R82.64] ;  /* 0x00000014527b3981 */ /* 0x0004e4000c1e1100 */
[----:B--2---:R-:W-:Y:S02]  /*22250*/  @P4 IMAD.MOV.U32 R82, RZ, RZ, R2 ;  /* 0x000000ffff524224 */ /* 0x004fe400078e0002 */
[----:B------:R-:W2:Y:S01]  /*22260*/  LDL R2, [R1+0xab4] ;  /* 0x000ab40001027983 */ /* 0x000ea20000100800 */
[----:B----4-:R-:W-:-:S03]  /*22270*/  @P4 IMAD.MOV.U32 R83, RZ, RZ, R3 ;  /* 0x000000ffff534224 */ /* 0x010fc600078e0003 */
[----:B------:R-:W4:Y:S01]  /*22280*/  LDL R3, [R1+0xab0] ;  /* 0x000ab00001037983 */ /* 0x000f220000100800 */
[----:B------:R-:W-:-:S03]  /*22290*/  PRMT R127, RZ, 0x7610, R127 ;  /* 0x00007610ff7f7816 */ /* 0x000fc6000000007f */
[----:B------:R3:W4:Y:S01]  /*222a0*/  @P4 LDG.E.U8 R125, desc[UR20][R82.64] ;  /* 0x00000014527d4981 */ /* 0x000722000c1e1100 */
        /* <DEDUP_REMOVED lines=15> */
[----:B------:R-:W-:Y:S02]  /*223a0*/  ISETP.GT.AND P3, PT, R16, 0x7d, PT ;  /* 0x0000007d1000780c */ /* 0x000fe40003f64270 */
[----:B------:R-:W-:Y:S02]  /*223b0*/  PRMT R131, RZ, 0x7610, R131 ;  /* 0x00007610ff837816 */ /* 0x000fe40000000083 */
[----:B------:R-:W-:-:S04]  /*223c0*/  PRMT R133, RZ, 0x7610, R133 ;  /* 0x00007610ff857816 */ /* 0x000fc80000000085 */
[----:B------:R0:W4:Y:S01]  /*223d0*/  @P2 LDG.E.U8 R131, desc[UR20][R82.64] ;  /* 0x0000001452832981 */ /* 0x000122000c1e1100 */
[----:B------:R-:W-:Y:S02]  /*223e0*/  PRMT R135, RZ, 0x7610, R135 ;  /* 0x00007610ff877816 */ /* 0x000fe40000000087 */
[----:B------:R-:W-:Y:S02]  /*223f0*/  ISETP.GT.AND P2, PT, R16, 0x67, PT ;  /* 0x000000671000780c */ /* 0x000fe40003f44270 */
[----:B0-----:R-:W-:Y:S02]  /*22400*/  @P3 IMAD.MOV.U32 R82, RZ, RZ, R7 ;  /* 0x000000ffff523224 */ /* 0x001fe400078e0007 */
[----:B------:R-:W-:Y:S01]  /*22410*/  @P3 IMAD.MOV.U32 R83, RZ, RZ, R8 ;  /* 0x000000ffff533224 */ /* 0x000fe200078e0008 */
[----:B------:R-:W4:Y:S04]  /*22420*/  LDL R7, [R1+0x9d4] ;  /* 0x0009d40001077983 */ /* 0x000f280000100800 */
[----:B------:R3:W4:Y:S04]  /*22430*/  @P3 LDG.E.U8 R133, desc[UR20][R82.64] ;  /* 0x0000001452853981 */ /* 0x000728000c1e1100 */
[----:B------:R-:W4:Y:S01]  /*22440*/  LDL R8, [R1+0x9d0] ;  /* 0x0009d00001087983 */ /* 0x000f220000100800 */
[----:B------:R-:W-:Y:S01]  /*22450*/  PRMT R137, RZ, 0x7610, R137 ;  /* 0x00007610ff897816 */ /* 0x000fe20000000089 */
[----:B---3--:R-:W-:-:S02]  /*22460*/  @P3 IMAD.MOV.U32 R82, RZ, RZ, R5 ;  /* 0x000000ffff523224 */ /* 0x008fc400078e0005 */
[----:B------:R-:W3:Y:S01]  /*22470*/  LDL R5, [R1+0xa3c] ;  /* 0x000a3c0001057983 */ /* 0x000ee20000100800 */
[----:B------:R-:W-:-:S03]  /*22480*/  @P3 IMAD.MOV.U32 R83, RZ, RZ, R6 ;  /* 0x000000ffff533224 */ /* 0x000fc600078e0006 */
[----:B------:R-:W3:Y:S04]  /*22490*/  LDL R6, [R1+0xa38] ;  /* 0x000a380001067983 */ /* 0x000ee80000100800 */
[----:B------:R0:W3:Y:S02]  /*224a0*/  @P3 LDG.E.U8 R135, desc[UR20][R82.64] ;  /* 0x0000001452873981 */ /* 0x0000e4000c1e1100 */
[----:B0-----:R-:W-:Y:S01]  /*224b0*/  @P1 IMAD.MOV.U32 R82, RZ, RZ, R9 ;  /* 0x000000ffff521224 */ /* 0x001fe200078e0009 */
[----:B------:R-:W-:Y:S01]  /*224c0*/  PRMT R139, RZ, 0x7610, R139 ;  /* 0x00007610ff8b7816 */ /* 0x000fe2000000008b */
        /* <DEDUP_REMOVED lines=9> */
[----:B------:R-:W-:Y:S01]  /*22560*/  PRMT R141, RZ, 0x7610, R141 ;  /* 0x00007610ff8d7816 */ /* 0x000fe2000000008d */
        /* <DEDUP_REMOVED lines=23> */
[----:B------:R-:W-:-:S05]  /*226e0*/  @P2 IMAD.MOV.U32 R83, RZ, RZ, R14 ;  /* 0x000000ffff532224 */ /* 0x000fca00078e000e */
[----:B------:R0:W4:Y:S01]  /*226f0*/  @P2 LDG.E.U8 R147, desc[UR20][R82.64] ;  /* 0x0000001452932981 */ /* 0x000122000c1e1100 */
[----:B------:R-:W-:Y:S01]  /*22700*/  PRMT R151, RZ, 0x7610, R151 ;  /* 0x00007610ff977816 */ /* 0x000fe20000000097 */
[----:B0-----:R-:W-:Y:S02]  /*22710*/  @P2 IMAD.MOV.U32 R82, RZ, RZ, R9 ;  /* 0x000000ffff522224 */ /* 0x001fe400078e0009 */
[----:B------:R-:W-:-:S05]  /*22720*/  @P2 IMAD.MOV.U32 R83, RZ, RZ, R10 ;  /* 0x000000ffff532224 */ /* 0x000fca00078e000a */
[----:B------:R0:W4:Y:S01]  /*22730*/  @P2 LDG.E.U8 R149, desc[UR20][R82.64] ;  /* 0x0000001452952981 */ /* 0x000122000c1e1100 */
[----:B------:R-:W-:Y:S02]  /*22740*/  ISETP.GT.AND P2, PT, R16, 0x77, PT ;  /* 0x000000771000780c */ /* 0x000fe40003f44270 */
[----:B------:R-:W-:Y:S01]  /*22750*/  PRMT R153, RZ, 0x7610, R153 ;  /* 0x00007610ff997816 */ /* 0x000fe20000000099 */
[----:B0-----:R-:W-:Y:S02]  /*22760*/  @P1 IMAD.MOV.U32 R82, RZ, RZ, R7 ;  /* 0x000000ffff521224 */ /* 0x001fe400078e0007 */
[----:B------:R-:W-:-:S05]  /*22770*/  @P1 IMAD.MOV.U32 R83, RZ, RZ, R8 ;  /* 0x000000ffff531224 */ /* 0x000fca00078e0008 */
[----:B------:R3:W4:Y:S02]  /*22780*/  @P1 LDG.E.U8 R151, desc[UR20][R82.64] ;  /* 0x0000001452971981 */ /* 0x000724000c1e1100 */
[----:B---3--:R-:W-:Y:S02]  /*22790*/  @P1 IMAD.MOV.U32 R82, RZ, RZ, R5 ;  /* 0x000000ffff521224 */ /* 0x008fe400078e0005 */
[----:B------:R-:W-:-:S05]  /*227a0*/  @P1 IMAD.MOV.U32 R83, RZ, RZ, R6 ;  /* 0x000000ffff531224 */ /* 0x000fca00078e0006 */
[----:B------:R2:W3:Y:S01]  /*227b0*/  @P1 LDG.E.U8 R153, desc[UR20][R82.64] ;  /* 0x0000001452991981 */ /* 0x0004e2000c1e1100 */
[----:B------:R-:W-:Y:S01]  /*227c0*/  PRMT R155, RZ, 0x7610, R155 ;  /* 0x00007610ff9b7816 */ /* 0x000fe2000000009b */
[----:B--2---:R-:W-:Y:S02]  /*227d0*/  @P2 IMAD.MOV.U32 R82, RZ, RZ, R2 ;  /* 0x000000ffff522224 */ /* 0x004fe400078e0002 */
[----:B------:R-:W2:Y:S04]  /*227e0*/  LDL R2, [R1+0x444] ;  /* 0x0004440001027983 */ /* 0x000ea80000100800 */
[----:B------:R-:W2:Y:S04]  /*227f0*/  LDL.LU R10, [R1+0x134] ;  /* 0x00013400010a7983 */ /* 0x000ea80000300800 */
[----:B------:R-:W2:Y:S01]  /*22800*/  LDL.LU R15, [R1+0x130] ;  /* 0x00013000010f7983 */ /* 0x000ea20000300800 */
[----:B----4-:R-:W-:-:S03]  /*22810*/  @P2 IMAD.MOV.U32 R83, RZ, RZ, R3 ;  /* 0x000000ffff532224 */ /* 0x010fc600078e0003 */
        /* <DEDUP_REMOVED lines=9> */
[----:B------:R0:W2:Y:S04]  /*228b0*/  @P2 LDG.E.U8 R155, desc[UR20][R82.64] ;  /* 0x00000014529b2981 */ /* 0x0000a8000c1e1100 */
[----:B------:R-:W0:Y:S04]  /*228c0*/  LDL R82, [R1+0xad0] ;  /* 0x000ad00001527983 */ /* 0x000e280000100800 */
[----:B------:R-:W0:Y:S01]  /*228d0*/  LDL R83, [R1+0xad4] ;  /* 0x000ad40001537983 */ /* 0x000e220000100800 */
[----:B------:R-:W-:-:S02]  /*228e0*/  PRMT R157, RZ, 0x7610, R157 ;  /* 0x00007610ff9d7816 */ /* 0x000fc4000000009d */
[----:B0-----:R-:W-:-:S04]  /*228f0*/  @P2 LOP3.LUT R83, R83, R82, RZ, 0x3c, !PT ;  /* 0x0000005253532212 */ /* 0x001fc800078e3cff */
        /* <DEDUP_REMOVED lines=10> */
[----:B------:R0:W2:Y:S04]  /*229a0*/  @P1 LDG.E.U8 R159, desc[UR20][R82.64] ;  /* 0x00000014529f1981 */ /* 0x0000a8000c1e1100 */
[----:B------:R-:W0:Y:S04]  /*229b0*/  LDL R82, [R1+0xb40] ;  /* 0x000b400001527983 */ /* 0x000e280000100800 */
[----:B------:R-:W0:Y:S01]  /*229c0*/  LDL R83, [R1+0xb44] ;  /* 0x000b440001537983 */ /* 0x000e220000100800 */
[----:B------:R-:W-:Y:S02]  /*229d0*/  PRMT R161, RZ, 0x7610, R161 ;  /* 0x00007610ffa17816 */ /* 0x000fe400000000a1 */
[----:B------:R-:W-:-:S02]  /*229e0*/  ISETP.GT.AND P2, PT, R16, 0x7f, PT ;  /* 0x0000007f1000780c */ /* 0x000fc40003f44270 */
[----:B0-----:R-:W-:-:S04]  /*229f0*/  @P1 LOP3.LUT R83, R83, R82, RZ, 0x3c, !PT ;  /* 0x0000005253531212 */ /* 0x001fc800078e3cff */
[----:B------:R-:W-:-:S04]  /*22a00*/  @P1 LOP3.LUT R82, R83, R82, RZ, 0x3c, !PT ;  /* 0x0000005253521212 */ /* 0x000fc800078e3cff */
[----:B------:R-:W-:-:S05]  /*22a10*/  @P1 LOP3.LUT R83, R83, R82, RZ, 0x3c, !PT ;  /* 0x0000005253531212 */ /* 0x000fca00078e3cff */
[----:B------:R2:W3:Y:S04]  /*22a20*/  @P1 LDG.E.U8 R161, desc[UR20][R82.64] ;  /* 0x0000001452a11981 */ /* 0x0004e8000c1e1100 */
[----:B------:R-:W3:Y:S01]  /*22a30*/  LDL R83, [R1+0x440] ;  /* 0x0004400001537983 */ /* 0x000ee20000100800 */
[----:B------:R-:W-:Y:S01]  /*22a40*/  PRMT R163, RZ, 0x7610, R163 ;  /* 0x00007610ffa37816 */ /* 0x000fe200000000a3 */
[----:B--2---:R-:W-:-:S05]  /*22a50*/  @P2 IMAD.MOV.U32 R82, RZ, RZ, R2 ;  /* 0x000000ffff522224 */ /* 0x004fca00078e0002 */
[----:B---3--:R0:W2:Y:S04]  /*22a60*/  @P2 LDG.E.U8 R163, desc[UR20][R82.64] ;  /* 0x0000001452a32981 */ /* 0x0080a8000c1e1100 */
[----:B------:R-:W0:Y:S04]  /*22a70*/  LDL R82, [R1+0x448] ;  /* 0x0004480001527983 */ /* 0x000e280000100800 */
[----:B------:R-:W0:Y:S01]  /*22a80*/  LDL R83, [R1+0x44c] ;  /* 0x00044c0001537983 */ /* 0x000e220000100800 */
[----:B------:R-:W1:Y:S01]  /*22a90*/  S2R R2, SR_TID.X ;  /* 0x0000000000027919 */ /* 0x000e620000002100 */
[----:B------:R-:W-:-:S02]  /*22aa0*/  PRMT R165, RZ, 0x7610, R165 ;  /* 0x00007610ffa57816 */ /* 0x000fc400000000a5 */
[----:B-1----:R-:W-:Y:S02]  /*22ab0*/  LOP3.LUT R2, R2, 0x7f, RZ, 0xc0, !PT ;  /* 0x0000007f02027812 */ /* 0x002fe400078ec0ff */
[----:B0-----:R-:W-:-:S04]  /*22ac0*/  @P2 LOP3.LUT R83, R83, R82, RZ, 0x3c, !PT ;  /* 0x0000005253532212 */ /* 0x001fc800078e3cff */
[----:B------:R-:W-:-:S04]  /*22ad0*/  @P2 LOP3.LUT R82, R83, R82, RZ, 0x3c, !PT ;  /* 0x0000005253522212 */ /* 0x000fc800078e3cff */
[----:B------:R-:W-:-:S05]  /*22ae0*/  @P2 LOP3.LUT R83, R83, R82, RZ, 0x3c, !PT ;  /* 0x0000005253532212 */ /* 0x000fca00078e3cff */
[----:B------:R-:W3:Y:S01]  /*22af0*/  @P2 LDG.E.U8 R165, desc[UR20][R82.64] ;  /* 0x0000001452a52981 */ /* 0x000ee2000c1e1100 */
[----:B------:R-:W-:Y:S06]  /*22b00*/  BAR.SYNC.DEFER_BLOCKING 0x0 ;  /* 0x0000000000007b1d */ /* 0x000fec0000010000 */
[----:B------:R0:W-:Y:S04]  /*22b10*/  STS.U8 [R2+UR9+0x8000], R10 ;  /* 0x0080000a02007988 */ /* 0x0001e80008000009 */
[----:B------:R1:W-:Y:S04]  /*22b20*/  STS.U8 [R2+UR9+0xc000], R15 ;  /* 0x00c0000f02007988 */ /* 0x0003e80008000009 */
[----:B----4-:R4:W-:Y:S04]  /*22b30*/  STS.U8 [R2+UR9+0x8400], R9 ;  /* 0x0084000902007988 */ /* 0x0109e80008000009 */
[----:B0-----:R-:W2:Y:S04]  /*22b40*/  LDL.LU R10, [R1+0xbfc] ;  /* 0x000bfc00010a7983 */ /* 0x001ea80000300800 */
[----:B-1----:R-:W2:Y:S04]  /*22b50*/  LDL.LU R15, [R1+0xbf8] ;  /* 0x000bf800010f7983 */ /* 0x002ea80000300800 */
[----:B----4-:R-:W4:Y:S04]  /*22b60*/  LDL.LU R9, [R1+0xbf4] ;  /* 0x000bf40001097983 */ /* 0x010f280000300800 */
[----:B------:R0:W-:Y:S04]  /*22b70*/  STS.U8 [R2+UR9+0xc400], R144 ;  /* 0x00c4009002007988 */ /* 0x0001e80008000009 */
[----:B------:R1:W-:Y:S04]  /*22b80*/  STS.U8 [R2+UR9+0x8800], R5 ;  /* 0x0088000502007988 */ /* 0x0003e80008000009 */
[----:B------:R1:W-:Y:S04]  /*22b90*/  STS.U8 [R2+UR9+0xc800], R14 ;  /* 0x00c8000e02007988 */ /* 0x0003e80008000009 */
[----:B0-----:R-:W2:Y:S04]  /*22ba0*/  LDL.LU R144, [R1+0xbf0] ;  /* 0x000bf00001907983 */ /* 0x001ea80000300800 */
[----:B-1----:R-:W2:Y:S04]  /*22bb0*/  LDL.LU R5, [R1+0xbec] ;  /* 0x000bec0001057983 */ /* 0x002ea80000300800 */
[----:B------:R-:W2:Y:S04]  /*22bc0*/  LDL.LU R14, [R1+0xbe8] ;  /* 0x000be800010e7983 */ /* 0x000ea80000300800 */
[----:B------:R0:W-:Y:S04]  /*22bd0*/  STS.U8 [R2+UR9+0x8c00], R6 ;  /* 0x008c000602007988 */ /* 0x0001e80008000009 */
[----:B0-----:R-:W2:Y:S04]  /*22be0*/  LDL.LU R6, [R1+0xbe4] ;  /* 0x000be40001067983 */ /* 0x001ea80000300800 */
[----:B------:R0:W-:Y:S04]  /*22bf0*/  STS.U8 [R2+UR9+0xcc00], R8 ;  /* 0x00cc000802007988 */ /* 0x0001e80008000009 */
[----:B------:R1:W-:Y:S04]  /*22c00*/  STS.U8 [R2+UR9+0x9000], R3 ;  /* 0x0090000302007988 */ /* 0x0003e80008000009 */
[----:B------:R1:W-:Y:S04]  /*22c10*/  STS.U8 [R2+UR9+0xd000], R7 ;  /* 0x00d0000702007988 */ /* 0x0003e80008000009 */
[----:B------:R-:W-:Y:S01]  /*22c20*/  STS.U8 [R2+UR9+0x9400], R13 ;  /* 0x0094000d02007988 */ /* 0x000fe20008000009 */
[----:B------:R-:W-:-:S03]  /*22c30*/  ISETP.GE.AND P1, PT, R2, R16, PT ;  /* 0x000000100200720c */ /* 0x000fc60003f26270 */
[----:B0-----:R-:W3:Y:S04]  /*22c40*/  LDL.LU R8, [R1+0x12c] ;  /* 0x00012c0001087983 */ /* 0x001ee80000300800 */
[----:B-1----:R-:W3:Y:S04]  /*22c50*/  LDL.LU R3, [R1+0x128] ;  /* 0x0001280001037983 */ /* 0x002ee80000300800 */
[----:B------:R-:W3:Y:S04]  /*22c60*/  LDL.LU R7, [R1+0xf4] ;  /* 0x0000f40001077983 */ /* 0x000ee80000300800 */
[----:B--2---:R-:W-:Y:S04]  /*22c70*/  STS.U8 [R2+UR9+0xd400], R6 ;  /* 0x00d4000602007988 */ /* 0x004fe80008000009 */
[----:B------:R-:W-:Y:S04]  /*22c80*/  STS.U8 [R2+UR9+0x9800], R14 ;  /* 0x0098000e02007988 */ /* 0x000fe80008000009 */
[----:B------:R-:W-:Y:S04]  /*22c90*/  STS.U8 [R2+UR9+0xd800], R5 ;  /* 0x00d8000502007988 */ /* 0x000fe80008000009 */
[----:B------:R0:W-:Y:S04]  /*22ca0*/  STS.U8 [R2+UR9+0x9c00], R162 ;  /* 0x009c00a202007988 */ /* 0x0001e80008000009 */
[----:B0-----:R-:W2:Y:S01]  /*22cb0*/  LDL.LU R2, [R1+0xf0] ;  /* 0x0000f00001027983 */ /* 0x001ea20000300800 */
[----:B------:R-:W0:Y:S01]  /*22cc0*/  S2R R162, SR_TID.X ;  /* 0x0000000000a27919 */ /* 0x000e220000002100 */
[----:B------:R-:W1:Y:S02]  /*22cd0*/  S2R R6, SR_TID.X ;  /* 0x0000000000067919 */ /* 0x000e640000002100 */
[----:B------:R-:W4:Y:S04]  /*22ce0*/  LDL.LU R13, [R1+0xbc] ;  /* 0x0000bc00010d7983 */ /* 0x000f280000300800 */
[----:B------:R-:W4:Y:S04]  /*22cf0*/  LDL.LU R14, [R1+0xb8] ;  /* 0x0000b800010e7983 */ /* 0x000f280000300800 */
[----:B------:R-:W4:Y:S01]  /*22d00*/  LDL.LU R5, [R1+0x84] ;  /* 0x0000840001057983 */ /* 0x000f220000300800 */
[----:B0-----:R-:W-:-:S05]  /*22d10*/  LOP3.LUT R162, R162, 0x7f, RZ, 0xc0, !PT ;  /* 0x0000007fa2a27812 */ /* 0x001fca00078ec0ff */
[----:B------:R0:W-:Y:S04]  /*22d20*/  STS.U8 [R162+UR9+0xdc00], R158 ;  /* 0x00dc009ea2007988 */ /* 0x0001e80008000009 */
[----:B------:R0:W-:Y:S04]  /*22d30*/  STS.U8 [R162+UR9+0xa000], R126 ;  /* 0x00a0007ea2007988 */ /* 0x0001e80008000009 */
[----:B------:R0:W-:Y:S04]  /*22d40*/  STS.U8 [R162+UR9+0xe000], R124 ;  /* 0x00e0007ca2007988 */ /* 0x0001e80008000009 */
[----:B------:R-:W-:Y:S04]  /*22d50*/  STS.U8 [R162+UR9+0xa400], R94 ;  /* 0x00a4005ea2007988 */ /* 0x000fe80008000009 */
[----:B------:R-:W-:Y:S01]  /*22d60*/  STS.U8 [R162+UR9+0xe400], R92 ;  /* 0x00e4005ca2007988 */ /* 0x000fe20008000009 */
[----:B-1----:R-:W-:-:S03]  /*22d70*/  LOP3.LUT R6, R6, 0x7f, RZ, 0xc0, !PT ;  /* 0x0000007f06067812 */ /* 0x002fc600078ec0ff */
[----:B------:R-:W-:Y:S04]  /*22d80*/  STS.U8 [R162+UR9+0xa800], R27 ;  /* 0x00a8001ba2007988 */ /* 0x000fe80008000009 */
[----:B------:R1:W-:Y:S04]  /*22d90*/  STS.U8 [R162+UR9+0xe800], R28 ;  /* 0x00e8001ca2007988 */ /* 0x0003e80008000009 */
[----:B------:R-:W-:Y:S04]  /*22da0*/  STS.U8 [R162+UR9+0xac00], R43 ;  /* 0x00ac002ba2007988 */ /* 0x000fe80008000009 */
[----:B------:R0:W-:Y:S01]  /*22db0*/  STS.U8 [R162+UR9+0xec00], R44 ;  /* 0x00ec002ca2007988 */ /* 0x0001e20008000009 */
[----:B------:R-:W-:-:S03]  /*22dc0*/  LOP3.LUT R6, R6, 0x10, RZ, 0x3c, !PT ;  /* 0x0000001006067812 */ /* 0x000fc600078e3cff */
[----:B------:R-:W-:Y:S04]  /*22dd0*/  STS.U8 [R162+UR9+0xb000], R59 ;  /* 0x00b0003ba2007988 */ /* 0x000fe80008000009 */
[----:B------:R-:W-:Y:S04]  /*22de0*/  STS.U8 [R162+UR9+0xf000], R60 ;  /* 0x00f0003ca2007988 */ /* 0x000fe80008000009 */
[----:B------:R-:W-:Y:S04]  /*22df0*/  STS.U8 [R162+UR9+0xb400], R72 ;  /* 0x00b40048a2007988 */ /* 0x000fe80008000009 */
[----:B------:R-:W-:Y:S04]  /*22e00*/  STS.U8 [R162+UR9+0xf400], R73 ;  /* 0x00f40049a2007988 */ /* 0x000fe80008000009 */
[----:B0-----:R-:W4:Y:S04]  /*22e10*/  LDL.LU R158, [R1+0x18] ;  /* 0x00001800019e7983 */ /* 0x001f280000300800 */
[----:B------:R-:W-:Y:S04]  /*22e20*/  STS.U8 [R162+UR9+0xb800], R85 ;  /* 0x00b80055a2007988 */ /* 0x000fe80008000009 */
[----:B------:R-:W4:Y:S04]  /*22e30*/  LDL.LU R126, [R1+0x1c] ;  /* 0x00001c00017e7983 */ /* 0x000f280000300800 */
[----:B------:R-:W-:Y:S04]  /*22e40*/  STS.U8 [R162+UR9+0xf800], R87 ;  /* 0x00f80057a2007988 */ /* 0x000fe80008000009 */
[----:B------:R-:W4:Y:S04]  /*22e50*/  LDL.LU R124, [R1+0x48] ;  /* 0x00004800017c7983 */ /* 0x000f280000300800 */
[----:B------:R-:W-:Y:S04]  /*22e60*/  STS.U8 [R162+UR9+0xbc00], R89 ;  /* 0x00bc0059a2007988 */ /* 0x000fe80008000009 */
[----:B-1----:R-:W4:Y:S04]  /*22e70*/  LDL.LU R28, [R1+0x4c] ;  /* 0x00004c00011c7983 */ /* 0x002f280000300800 */
[----:B------:R-:W-:Y:S04]  /*22e80*/  STS.U8 [R162+UR9+0xfc00], R91 ;  /* 0x00fc005ba2007988 */ /* 0x000fe80008000009 */
[----:B------:R-:W4:Y:S04]  /*22e90*/  LDL.LU R44, [R1+0x80] ;  /* 0x00008000012c7983 */ /* 0x000f280000300800 */
[----:B---3--:R0:W-:Y:S04]  /*22ea0*/  STS.U8 [R6+UR9+0x8080], R8 ;  /* 0x0080800806007988 */ /* 0x0081e80008000009 */
[----:B------:R1:W-:Y:S04]  /*22eb0*/  STS.U8 [R6+UR9+0xc080], R3 ;  /* 0x00c0800306007988 */ /* 0x0003e80008000009 */
[----:B------:R3:W-:Y:S04]  /*22ec0*/  STS.U8 [R6+UR9+0x8480], R7 ;  /* 0x0084800706007988 */ /* 0x0007e80008000009 */
[----:B0-----:R-:W4:Y:S04]  /*22ed0*/  LDL.LU R8, [R1+0xbe0] ;  /* 0x000be00001087983 */ /* 0x001f280000300800 */
[----:B-1----:R-:W4:Y:S04]  /*22ee0*/  LDL.LU R3, [R1+0xbdc] ;  /* 0x000bdc0001037983 */ /* 0x002f280000300800 */
[----:B---3--:R-:W3:Y:S04]  /*22ef0*/  LDL.LU R7, [R1+0xbd8] ;  /* 0x000bd80001077983 */ /* 0x008ee80000300800 */
[----:B--2---:R0:W-:Y:S04]  /*22f00*/  STS.U8 [R6+UR9+0xc480], R2 ;  /* 0x00c4800206007988 */ /* 0x0041e80008000009 */
[----:B0-----:R-:W2:Y:S04]  /*22f10*/  LDL.LU R2, [R1+0xbd4] ;  /* 0x000bd40001027983 */ /* 0x001ea80000300800 */
[----:B----4-:R0:W-:Y:S04]  /*22f20*/  STS.U8 [R6+UR9+0x8880], R13 ;  /* 0x0088800d06007988 */ /* 0x0101e80008000009 */
[----:B------:R1:W-:Y:S04]  /*22f30*/  STS.U8 [R6+UR9+0xc880], R14 ;  /* 0x00c8800e06007988 */ /* 0x0003e80008000009 */
[----:B------:R4:W-:Y:S04]  /*22f40*/  STS.U8 [R6+UR9+0x8c80], R5 ;  /* 0x008c800506007988 */ /* 0x0009e80008000009 */
[----:B0-----:R-:W3:Y:S04]  /*22f50*/  LDL.LU R13, [R1+0xbd0] ;  /* 0x000bd000010d7983 */ /* 0x001ee80000300800 */
[----:B-1----:R-:W3:Y:S04]  /*22f60*/  LDL.LU R14, [R1+0xbcc] ;  /* 0x000bcc00010e7983 */ /* 0x002ee80000300800 */
[----:B----4-:R-:W4:Y:S04]  /*22f70*/  LDL.LU R5, [R1+0xbc8] ;  /* 0x000bc80001057983 */ /* 0x010f280000300800 */
        /* <DEDUP_REMOVED lines=12> */
[----:B--2---:R0:W-:Y:S04]  /*23040*/  STS.U8 [R6+UR9+0x9880], R2 ;  /* 0x0098800206007988 */ /* 0x0041e80008000009 */
[----:B0-----:R-:W2:Y:S04]  /*23050*/  LDL.LU R2, [R1+0xbc4] ;  /* 0x000bc40001027983 */ /* 0x001ea80000300800 */
[----:B------:R-:W2:Y:S04]  /*23060*/  LDL.LU R44, [R1+0x78] ;  /* 0x00007800012c7983 */ /* 0x000ea80000300800 */
        /* <DEDUP_REMOVED lines=11> */
[----:B---3--:R0:W-:Y:S02]  /*23120*/  STS.U8 [R6+UR9+0xd880], R7 ;  /* 0x00d8800706007988 */ /* 0x0081e40008000009 */
[----:B0-----:R-:W0:Y:S02]  /*23130*/  S2R R7, SR_TID.X ;  /* 0x0000000000077919 */ /* 0x001e240000002100 */
[----:B------:R-:W-:Y:S04]  /*23140*/  STS.U8 [R6+UR9+0xa480], R90 ;  /* 0x00a4805a06007988 */ /* 0x000fe80008000009 */
[----:B------:R-:W-:Y:S04]  /*23150*/  STS.U8 [R6+UR9+0xe480], R88 ;  /* 0x00e4805806007988 */ /* 0x000fe80008000009 */
[----:B------:R-:W-:Y:S04]  /*23160*/  STS.U8 [R6+UR9+0xec80], R46 ;  /* 0x00ec802e06007988 */ /* 0x000fe80008000009 */
[----:B------:R-:W-:Y:S04]  /*23170*/  STS.U8 [R6+UR9+0xb080], R61 ;  /* 0x00b0803d06007988 */ /* 0x000fe80008000009 */
[----:B------:R-:W-:Y:S04]  /*23180*/  STS.U8 [R6+UR9+0xf080], R62 ;  /* 0x00f0803e06007988 */ /* 0x000fe80008000009 */
[----:B------:R-:W-:Y:S01]  /*23190*/  STS.U8 [R6+UR9+0xb480], R74 ;  /* 0x00b4804a06007988 */ /* 0x000fe20008000009 */
[----:B0-----:R-:W-:-:S04]  /*231a0*/  LOP3.LUT R7, R7, 0x7f, RZ, 0xc0, !PT ;  /* 0x0000007f07077812 */ /* 0x001fc800078ec0ff */
[----:B------:R-:W-:Y:S01]  /*231b0*/  LOP3.LUT R7, R7, 0x20, RZ, 0x3c, !PT ;  /* 0x0000002007077812 */ /* 0x000fe200078e3cff */
[----:B------:R-:W-:Y:S04]  /*231c0*/  STS.U8 [R6+UR9+0xf480], R75 ;  /* 0x00f4804b06007988 */ /* 0x000fe80008000009 */
[----:B------:R-:W-:Y:S04]  /*231d0*/  STS.U8 [R6+UR9+0xb880], R95 ;  /* 0x00b8805f06007988 */ /* 0x000fe80008000009 */
[----:B------:R-:W-:Y:S04]  /*231e0*/  STS.U8 [R6+UR9+0xf880], R97 ;  /* 0x00f8806106007988 */ /* 0x000fe80008000009 */
[----:B------:R-:W-:Y:S04]  /*231f0*/  STS.U8 [R6+UR9+0xbc80], R99 ;  /* 0x00bc806306007988 */ /* 0x000fe80008000009 */
[----:B------:R-:W-:Y:S04]  /*23200*/  STS.U8 [R6+UR9+0xfc80], R101 ;  /* 0x00fc806506007988 */ /* 0x000fe80008000009 */
[----:B------:R0:W-:Y:S04]  /*23210*/  STS.U8 [R7+UR9+0x9900], R3 ;  /* 0x0099000307007988 */ /* 0x0001e80008000009 */
[----:B0-----:R-:W3:Y:S04]  /*23220*/  LDL.LU R3, [R1+0xbc0] ;  /* 0x000bc00001037983 */ /* 0x001ee80000300800 */
[----:B--2---:R-:W-:Y:S04]  /*23230*/  STS.U8 [R7+UR9+0xcd00], R44 ;  /* 0x00cd002c07007988 */ /* 0x004fe80008000009 */
[----:B----4-:R-:W-:Y:S04]  /*23240*/  STS.U8 [R7+UR9+0x9100], R28 ;  /* 0x0091001c07007988 */ /* 0x010fe80008000009 */
[----:B------:R-:W-:Y:S04]  /*23250*/  STS.U8 [R7+UR9+0x8d00], R156 ;  /* 0x008d009c07007988 */ /* 0x000fe80008000009 */
[----:B------:R-:W-:Y:S04]  /*23260*/  STS.U8 [R7+UR9+0xc900], R154 ;  /* 0x00c9009a07007988 */ /* 0x000fe80008000009 */
[----:B------:R-:W-:Y:S04]  /*23270*/  STS.U8 [R7+UR9+0x8900], R122 ;  /* 0x0089007a07007988 */ /* 0x000fe80008000009 */
[----:B------:R-:W-:Y:S04]  /*23280*/  STS.U8 [R7+UR9+0xc500], R120 ;  /* 0x00c5007807007988 */ /* 0x000fe80008000009 */
[----:B------:R-:W-:Y:S04]  /*23290*/  STS.U8 [R7+UR9+0x8500], R29 ;  /* 0x0085001d07007988 */ /* 0x000fe80008000009 */
[----:B------:R-:W-:Y:S04]  /*232a0*/  STS.U8 [R7+UR9+0xc100], R30 ;  /* 0x00c1001e07007988 */ /* 0x000fe80008000009 */
[----:B------:R0:W-:Y:S04]  /*232b0*/  STS.U8 [R7+UR9+0x8100], R45 ;  /* 0x0081002d07007988 */ /* 0x0001e80008000009 */
[----:B0-----:R-:W2:Y:S04]  /*232c0*/  LDL.LU R45, [R1+0x11c] ;  /* 0x00011c00012d7983 */ /* 0x001ea80000300800 */
[----:B------:R-:W4:Y:S04]  /*232d0*/  LDL.LU R30, [R1+0x118] ;  /* 0x00011800011e7983 */ /* 0x000f280000300800 */
[----:B------:R-:W3:Y:S04]  /*232e0*/  LDL.LU R29, [R1+0xe4] ;  /* 0x0000e400011d7983 */ /* 0x000ee80000300800 */
[----:B------:R-:W4:Y:S04]  /*232f0*/  LDL.LU R120, [R1+0xe0] ;  /* 0x0000e00001787983 */ /* 0x000f280000300800 */
[----:B------:R-:W4:Y:S04]  /*23300*/  LDL.LU R122, [R1+0xac] ;  /* 0x0000ac00017a7983 */ /* 0x000f280000300800 */
[----:B------:R-:W4:Y:S04]  /*23310*/  LDL.LU R154, [R1+0xa8] ;  /* 0x0000a800019a7983 */ /* 0x000f280000300800 */
[----:B------:R-:W4:Y:S04]  /*23320*/  LDL.LU R156, [R1+0x74] ;  /* 0x00007400019c7983 */ /* 0x000f280000300800 */
[----:B------:R-:W4:Y:S04]  /*23330*/  LDL.LU R44, [R1+0x70] ;  /* 0x00007000012c7983 */ /* 0x000f280000300800 */
[----:B------:R-:W4:Y:S04]  /*23340*/  LDL.LU R28, [R1+0x3c] ;  /* 0x00003c00011c7983 */ /* 0x000f280000300800 */
[----:B------:R0:W-:Y:S02]  /*23350*/  STS.U8 [R7+UR9+0xd900], R8 ;  /* 0x00d9000807007988 */ /* 0x0001e40008000009 */
[----:B0-----:R-:W0:Y:S02]  /*23360*/  S2R R8, SR_TID.X ;  /* 0x0000000000087919 */ /* 0x001e240000002100 */
[----:B------:R1:W-:Y:S04]  /*23370*/  STS.U8 [R7+UR9+0xd100], R124 ;  /* 0x00d1007c07007988 */ /* 0x0003e80008000009 */
[----:B------:R1:W-:Y:S04]  /*23380*/  STS.U8 [R7+UR9+0x9500], R126 ;  /* 0x0095007e07007988 */ /* 0x0003e80008000009 */
[----:B------:R1:W-:Y:S04]  /*23390*/  STS.U8 [R7+UR9+0xd500], R158 ;  /* 0x00d5009e07007988 */ /* 0x0003e80008000009 */
[----:B-1----:R-:W4:Y:S04]  /*233a0*/  LDL.LU R124, [R1+0x38] ;  /* 0x00003800017c7983 */ /* 0x002f280000300800 */
[----:B------:R-:W4:Y:S04]  /*233b0*/  LDL.LU R126, [R1+0xc] ;  /* 0x00000c00017e7983 */ /* 0x000f280000300800 */
[----:B------:R-:W4:Y:S01]  /*233c0*/  LDL.LU R158, [R1+0x8] ;  /* 0x00000800019e7983 */ /* 0x000f220000300800 */
[----:B0-----:R-:W-:-:S04]  /*233d0*/  LOP3.LUT R8, R8, 0x7f, RZ, 0xc0, !PT ;  /* 0x0000007f08087812 */ /* 0x001fc800078ec0ff */
        /* <DEDUP_REMOVED lines=20> */
[----:B0-----:R-:W4:Y:S04]  /*23520*/  LDL.LU R144, [R1+0xbbc] ;  /* 0x000bbc0001907983 */ /* 0x001f280000300800 */
[----:B--2---:R0:W-:Y:S04]  /*23530*/  STS.U8 [R8+UR9+0x8180], R45 ;  /* 0x0081802d08007988 */ /* 0x0041e80008000009 */
[----:B---3--:R1:W-:Y:S04]  /*23540*/  STS.U8 [R8+UR9+0x8580], R29 ;  /* 0x0085801d08007988 */ /* 0x0083e80008000009 */
[----:B0-----:R-:W2:Y:S04]  /*23550*/  LDL.LU R45, [R1+0x114] ;  /* 0x00011400012d7983 */ /* 0x001ea80000300800 */
[----:B----4-:R0:W-:Y:S04]  /*23560*/  STS.U8 [R8+UR9+0xc580], R120 ;  /* 0x00c5807808007988 */ /* 0x0101e80008000009 */
[----:B-1----:R-:W3:Y:S04]  /*23570*/  LDL.LU R29, [R1+0x110] ;  /* 0x00011000011d7983 */ /* 0x002ee80000300800 */
[----:B------:R1:W-:Y:S04]  /*23580*/  STS.U8 [R8+UR9+0x8980], R122 ;  /* 0x0089807a08007988 */ /* 0x0003e80008000009 */
[----:B0-----:R-:W4:Y:S04]  /*23590*/  LDL.LU R120, [R1+0xdc] ;  /* 0x0000dc0001787983 */ /* 0x001f280000300800 */
[----:B------:R0:W-:Y:S04]  /*235a0*/  STS.U8 [R8+UR9+0xc980], R154 ;  /* 0x00c9809a08007988 */ /* 0x0001e80008000009 */
[----:B-1----:R-:W2:Y:S04]  /*235b0*/  LDL.LU R122, [R1+0xd8] ;  /* 0x0000d800017a7983 */ /* 0x002ea80000300800 */
[----:B------:R1:W-:Y:S04]  /*235c0*/  STS.U8 [R8+UR9+0x8d80], R156 ;  /* 0x008d809c08007988 */ /* 0x0003e80008000009 */
[----:B0-----:R-:W2:Y:S04]  /*235d0*/  LDL.LU R154, [R1+0xa4] ;  /* 0x0000a400019a7983 */ /* 0x001ea80000300800 */
[----:B------:R0:W-:Y:S04]  /*235e0*/  STS.U8 [R8+UR9+0xcd80], R44 ;  /* 0x00cd802c08007988 */ /* 0x0001e80008000009 */
[----:B-1----:R-:W2:Y:S04]  /*235f0*/  LDL.LU R156, [R1+0xa0] ;  /* 0x0000a000019c7983 */ /* 0x002ea80000300800 */
[----:B------:R1:W-:Y:S04]  /*23600*/  STS.U8 [R8+UR9+0x9180], R28 ;  /* 0x0091801c08007988 */ /* 0x0003e80008000009 */
[----:B0-----:R-:W2:Y:S04]  /*23610*/  LDL.LU R44, [R1+0x6c] ;  /* 0x00006c00012c7983 */ /* 0x001ea80000300800 */
[----:B-1----:R-:W2:Y:S04]  /*23620*/  LDL.LU R28, [R1+0x68] ;  /* 0x00006800011c7983 */ /* 0x002ea80000300800 */
[----:B------:R0:W-:Y:S02]  /*23630*/  STS.U8 [R8+UR9+0xd980], R9 ;  /* 0x00d9800908007988 */ /* 0x0001e40008000009 */
[----:B0-----:R-:W0:Y:S02]  /*23640*/  S2R R9, SR_TID.X ;  /* 0x0000000000097919 */ /* 0x001e240000002100 */
[----:B------:R1:W-:Y:S04]  /*23650*/  STS.U8 [R8+UR9+0xd180], R124 ;  /* 0x00d1807c08007988 */ /* 0x0003e80008000009 */
[----:B------:R1:W-:Y:S04]  /*23660*/  STS.U8 [R8+UR9+0x9580], R126 ;  /* 0x0095807e08007988 */ /* 0x0003e80008000009 */
[----:B------:R1:W-:Y:S04]  /*23670*/  STS.U8 [R8+UR9+0xd580], R158 ;  /* 0x00d5809e08007988 */ /* 0x0003e80008000009 */
[----:B-1----:R-:W2:Y:S04]  /*23680*/  LDL.LU R124, [R1+0x34] ;  /* 0x00003400017c7983 */ /* 0x002ea80000300800 */
[----:B------:R-:W2:Y:S04]  /*23690*/  LDL.LU R126, [R1+0x30] ;  /* 0x00003000017e7983 */ /* 0x000ea80000300800 */
[----:B------:R-:W2:Y:S01]  /*236a0*/  LDL.LU R158, [R1+0x4] ;  /* 0x00000400019e7983 */ /* 0x000ea20000300800 */
[----:B0-----:R-:W-:-:S04]  /*236b0*/  LOP3.LUT R9, R9, 0x7f, RZ, 0xc0, !PT ;  /* 0x0000007f09097812 */ /* 0x001fc800078ec0ff */
[----:B------:R-:W-:Y:S01]  /*236c0*/  LOP3.LUT R9, R9, 0x40, RZ, 0x3c, !PT ;  /* 0x0000004009097812 */ /* 0x000fe200078e3cff */
[----:B------:R0:W-:Y:S04]  /*236d0*/  STS.U8 [R8+UR9+0xc180], R30 ;  /* 0x00c1801e08007988 */ /* 0x0001e80008000009 */
        /* <DEDUP_REMOVED lines=18> */
[----:B0-----:R-:W2:Y:S04]  /*23800*/  LDL.LU R30, [R1] ;  /* 0x00000000011e7983 */ /* 0x001ea80000300800 */
[----:B---3--:R0:W-:Y:S04]  /*23810*/  STS.U8 [R9+UR9+0xc200], R29 ;  /* 0x00c2001d09007988 */ /* 0x0081e80008000009 */
[----:B----4-:R1:W-:Y:S04]  /*23820*/  STS.U8 [R9+UR9+0x8600], R120 ;  /* 0x0086007809007988 */ /* 0x0103e80008000009 */
[----:B0-----:R-:W3:Y:S04]  /*23830*/  LDL.LU R29, [R1+0x10c] ;  /* 0x00010c00011d7983 */ /* 0x001ee80000300800 */
[----:B--2---:R0:W-:Y:S04]  /*23840*/  STS.U8 [R9+UR9+0xc600], R122 ;  /* 0x00c6007a09007988 */ /* 0x0041e80008000009 */
[----:B-1----:R-:W2:Y:S04]  /*23850*/  LDL.LU R120, [R1+0x108] ;  /* 0x0001080001787983 */ /* 0x002ea80000300800 */
        /* <DEDUP_REMOVED lines=8> */
[----:B0-----:R-:W2:Y:S04]  /*238e0*/  LDL.LU R28, [R1+0x64] ;  /* 0x00006400011c7983 */ /* 0x001ea80000300800 */
[----:B------:R0:W-:Y:S02]  /*238f0*/  STS.U8 [R9+UR9+0xda00], R10 ;  /* 0x00da000a09007988 */ /* 0x0001e40008000009 */
[----:B0-----:R-:W0:Y:S02]  /*23900*/  S2R R10, SR_TID.X ;  /* 0x00000000000a7919 */ /* 0x001e240000002100 */
[----:B------:R1:W-:Y:S04]  /*23910*/  STS.U8 [R9+UR9+0x9200], R124 ;  /* 0x0092007c09007988 */ /* 0x0003e80008000009 */
[----:B------:R1:W-:Y:S04]  /*23920*/  STS.U8 [R9+UR9+0xd200], R126 ;  /* 0x00d2007e09007988 */ /* 0x0003e80008000009 */
[----:B------:R1:W-:Y:S04]  /*23930*/  STS.U8 [R9+UR9+0x9600], R158 ;  /* 0x0096009e09007988 */ /* 0x0003e80008000009 */
[----:B-1----:R-:W3:Y:S04]  /*23940*/  LDL.LU R124, [R1+0x60] ;  /* 0x00006000017c7983 */ /* 0x002ee80000300800 */
[----:B------:R-:W3:Y:S04]  /*23950*/  LDL.LU R126, [R1+0x2c] ;  /* 0x00002c00017e7983 */ /* 0x000ee80000300800 */
[----:B------:R-:W3:Y:S01]  /*23960*/  LDL.LU R158, [R1+0x28] ;  /* 0x00002800019e7983 */ /* 0x000ee20000300800 */
[----:B0-----:R-:W-:-:S04]  /*23970*/  LOP3.LUT R10, R10, 0x7f, RZ, 0xc0, !PT ;  /* 0x0000007f0a0a7812 */ /* 0x001fc800078ec0ff */
[----:B------:R-:W-:Y:S01]  /*23980*/  LOP3.LUT R10, R10, 0x50, RZ, 0x3c, !PT ;  /* 0x000000500a0a7812 */ /* 0x000fe200078e3cff */
[----:B------:R-:W-:Y:S04]  /*23990*/  STS.U8 [R9+UR9+0x8200], R45 ;  /* 0x0082002d09007988 */ /* 0x000fe80008000009 */
        /* <DEDUP_REMOVED lines=20> */
[----:B0-----:R-:W3:Y:S04]  /*23ae0*/  LDL.LU R15, [R1+0xbb8] ;  /* 0x000bb800010f7983 */ /* 0x001ee80000300800 */
[----:B------:R0:W-:Y:S04]  /*23af0*/  STS.U8 [R10+UR9+0x9680], R144 ;  /* 0x009680900a007988 */ /* 0x0001e80008000009 */
[----:B------:R1:W-:Y:S04]  /*23b00*/  STS.U8 [R10+UR9+0xd680], R3 ;  /* 0x00d680030a007988 */ /* 0x0003e80008000009 */
[----:B------:R1:W-:Y:S04]  /*23b10*/  STS.U8 [R10+UR9+0x9a80], R160 ;  /* 0x009a80a00a007988 */ /* 0x0003e80008000009 */
[----:B0-----:R-:W3:Y:S04]  /*23b20*/  LDL.LU R144, [R1+0xbb4] ;  /* 0x000bb40001907983 */ /* 0x001ee80000300800 */
[----:B-1----:R-:W3:Y:S04]  /*23b30*/  LDL.LU R3, [R1+0xbb0] ;  /* 0x000bb00001037983 */ /* 0x002ee80000300800 */
[----:B------:R-:W3:Y:S04]  /*23b40*/  LDL.LU R160, [R1+0xbac] ;  /* 0x000bac0001a07983 */ /* 0x000ee80000300800 */
[----:B--2---:R0:W-:Y:S04]  /*23b50*/  STS.U8 [R10+UR9+0x8e80], R28 ;  /* 0x008e801c0a007988 */ /* 0x0041e80008000009 */
[----:B0-----:R-:W2:Y:S04]  /*23b60*/  LDL.LU R28, [R1+0x104] ;  /* 0x00010400011c7983 */ /* 0x001ea80000300800 */
[----:B------:R0:W-:Y:S02]  /*23b70*/  STS.U8 [R10+UR9+0xda80], R11 ;  /* 0x00da800b0a007988 */ /* 0x0001e40008000009 */
[----:B0-----:R-:W0:Y:S02]  /*23b80*/  S2R R11, SR_TID.X ;  /* 0x00000000000b7919 */ /* 0x001e240000002100 */
[----:B------:R1:W-:Y:S04]  /*23b90*/  STS.U8 [R10+UR9+0xc280], R120 ;  /* 0x00c280780a007988 */ /* 0x0003e80008000009 */
[----:B----4-:R4:W-:Y:S04]  /*23ba0*/  STS.U8 [R10+UR9+0x8680], R122 ;  /* 0x0086807a0a007988 */ /* 0x0109e80008000009 */
[----:B------:R4:W-:Y:S04]  /*23bb0*/  STS.U8 [R10+UR9+0xc680], R154 ;  /* 0x00c6809a0a007988 */ /* 0x0009e80008000009 */
[----:B-1----:R-:W2:Y:S04]  /*23bc0*/  LDL.LU R120, [R1+0x100] ;  /* 0x0001000001787983 */ /* 0x002ea80000300800 */
[----:B----4-:R-:W4:Y:S04]  /*23bd0*/  LDL.LU R122, [R1+0xcc] ;  /* 0x0000cc00017a7983 */ /* 0x010f280000300800 */
[----:B------:R1:W-:Y:S04]  /*23be0*/  STS.U8 [R10+UR9+0x8a80], R156 ;  /* 0x008a809c0a007988 */ /* 0x0003e80008000009 */
[----:B------:R-:W4:Y:S04]  /*23bf0*/  LDL.LU R154, [R1+0xc8] ;  /* 0x0000c800019a7983 */ /* 0x000f280000300800 */
[----:B---3--:R3:W-:Y:S04]  /*23c00*/  STS.U8 [R10+UR9+0xce80], R124 ;  /* 0x00ce807c0a007988 */ /* 0x0087e80008000009 */
[----:B-1----:R-:W4:Y:S04]  /*23c10*/  LDL.LU R156, [R1+0x94] ;  /* 0x00009400019c7983 */ /* 0x002f280000300800 */
[----:B------:R1:W-:Y:S04]  /*23c20*/  STS.U8 [R10+UR9+0x9280], R126 ;  /* 0x0092807e0a007988 */ /* 0x0003e80008000009 */
[----:B---3--:R-:W3:Y:S04]  /*23c30*/  LDL.LU R124, [R1+0x90] ;  /* 0x00009000017c7983 */ /* 0x008ee80000300800 */
[----:B------:R0:W-:Y:S04]  /*23c40*/  STS.U8 [R10+UR9+0xd280], R158 ;  /* 0x00d2809e0a007988 */ /* 0x0001e80008000009 */
[----:B-1----:R-:W3:Y:S04]  /*23c50*/  LDL.LU R126, [R1+0x5c] ;  /* 0x00005c00017e7983 */ /* 0x002ee80000300800 */
[----:B------:R1:W-:Y:S04]  /*23c60*/  STS.U8 [R10+UR9+0xca80], R44 ;  /* 0x00ca802c0a007988 */ /* 0x0003e80008000009 */
[----:B0-----:R-:W3:Y:S01]  /*23c70*/  LDL.LU R158, [R1+0x58] ;  /* 0x00005800019e7983 */ /* 0x001ee20000300800 */
[----:B------:R-:W-:-:S03]  /*23c80*/  LOP3.LUT R11, R11, 0x7f, RZ, 0xc0, !PT ;  /* 0x0000007f0b0b7812 */ /* 0x000fc600078ec0ff */
[----:B------:R-:W3:Y:S04]  /*23c90*/  LDL R19, [R1+0x450] ;  /* 0x0004500001137983 */ /* 0x000ee80000100800 */
[----:B-1----:R-:W3:Y:S01]  /*23ca0*/  LDL R44, [R1+0x490] ;  /* 0x00049000012c7983 */ /* 0x002ee20000100800 */
[----:B------:R-:W-:-:S03]  /*23cb0*/  LOP3.LUT R11, R11, 0x60, RZ, 0x3c, !PT ;  /* 0x000000600b0b7812 */ /* 0x000fc600078e3cff */
[----:B------:R-:W4:Y:S04]  /*23cc0*/  LDL R18, [R1+0x454] ;  /* 0x0004540001127983 */ /* 0x000f280000100800 */
[----:B------:R-:W4:Y:S04]  /*23cd0*/  LDL R20, [R1+0x494] ;  /* 0x0004940001147983 */ /* 0x000f280000100800 */
[----:B------:R-:W4:Y:S04]  /*23ce0*/  LDL R33, [R1+0x4d0] ;  /* 0x0004d00001217983 */ /* 0x000f280000100800 */
[----:B------:R-:W4:Y:S04]  /*23cf0*/  LDL R32, [R1+0x4d4] ;  /* 0x0004d40001207983 */ /* 0x000f280000100800 */
[----:B------:R0:W-:Y:S04]  /*23d00*/  STS.U8 [R10+UR9+0x8280], R29 ;  /* 0x0082801d0a007988 */ /* 0x0001e80008000009 */
[----:B------:R-:W-:Y:S04]  /*23d10*/  STS.U8 [R10+UR9+0x9e80], R138 ;  /* 0x009e808a0a007988 */ /* 0x000fe80008000009 */
[----:B------:R-:W-:Y:S04]  /*23d20*/  STS.U8 [R10+UR9+0xde80], R136 ;  /* 0x00de80880a007988 */ /* 0x000fe80008000009 */
[----:B------:R-:W-:Y:S04]  /*23d30*/  STS.U8 [R10+UR9+0xa280], R106 ;  /* 0x00a2806a0a007988 */ /* 0x000fe80008000009 */
[----:B------:R-:W-:Y:S04]  /*23d40*/  STS.U8 [R10+UR9+0xe280], R104 ;  /* 0x00e280680a007988 */ /* 0x000fe80008000009 */
[----:B------:R-:W-:Y:S04]  /*23d50*/  STS.U8 [R10+UR9+0xa680], R21 ;  /* 0x00a680150a007988 */ /* 0x000fe80008000009 */
        /* <DEDUP_REMOVED lines=13> */
[----:B0-----:R-:W4:Y:S04]  /*23e30*/  LDL R29, [R1+0x510] ;  /* 0x00051000011d7983 */ /* 0x001f280000100800 */
[----:B------:R-:W4:Y:S04]  /*23e40*/  LDL R35, [R1+0x550] ;  /* 0x0005500001237983 */ /* 0x000f280000100800 */
[----:B------:R-:W4:Y:S04]  /*23e50*/  LDL R34, [R1+0x554] ;  /* 0x0005540001227983 */ /* 0x000f280000100800 */
[----:B------:R-:W4:Y:S04]  /*23e60*/  LDL R47, [R1+0x590] ;  /* 0x00059000012f7983 */ /* 0x000f280000100800 */
[----:B------:R-:W4:Y:S04]  /*23e70*/  LDL R46, [R1+0x594] ;  /* 0x00059400012e7983 */ /* 0x000f280000100800 */
[----:B-1----:R-:W4:Y:S04]  /*23e80*/  LDL R37, [R1+0x5d0] ;  /* 0x0005d00001257983 */ /* 0x002f280000100800 */
[----:B------:R-:W4:Y:S01]  /*23e90*/  LDL R36, [R1+0x5d4] ;  /* 0x0005d40001247983 */ /* 0x000f220000100800 */
[----:B------:R-:W-:-:S03]  /*23ea0*/  PRMT R16, RZ, 0x7610, R16 ;  /* 0x00007610ff107816 */ /* 0x000fc60000000010 */
[----:B------:R-:W4:Y:S04]  /*23eb0*/  LDL R31, [R1+0x610] ;  /* 0x00061000011f7983 */ /* 0x000f280000100800 */
[----:B------:R-:W4:Y:S01]  /*23ec0*/  LDL R30, [R1+0x614] ;  /* 0x00061400011e7983 */ /* 0x000f220000100800 */
[----:B------:R-:W-:-:S03]  /*23ed0*/  PRMT R17, RZ, 0x7610, R17 ;  /* 0x00007610ff117816 */ /* 0x000fc60000000011 */
[----:B------:R-:W4:Y:S04]  /*23ee0*/  LDL R45, [R1+0x458] ;  /* 0x00045800012d7983 */ /* 0x000f280000100800 */
[----:B------:R-:W4:Y:S04]  /*23ef0*/  LDL R97, [R1+0x4d8] ;  /* 0x0004d80001617983 */ /* 0x000f280000100800 */
[----:B------:R-:W4:Y:S04]  /*23f00*/  LDL R95, [R1+0x4dc] ;  /* 0x0004dc00015f7983 */ /* 0x000f280000100800 */
[----:B------:R-:W4:Y:S04]  /*23f10*/  LDL R49, [R1+0x5d8] ;  /* 0x0005d80001317983 */ /* 0x000f280000100800 */
[----:B------:R-:W4:Y:S01]  /*23f20*/  LDL R48, [R1+0x5dc] ;  /* 0x0005dc0001307983 */ /* 0x000f220000100800 */
[----:B------:R-:W-:-:S03]  /*23f30*/  PRMT R27, RZ, 0x7610, R27 ;  /* 0x00007610ff1b7816 */ /* 0x000fc6000000001b */
[----:B------:R-:W4:Y:S04]  /*23f40*/  LDL R104, [R1+0x460] ;  /* 0x0004600001687983 */ /* 0x000f280000100800 */
        /* <DEDUP_REMOVED lines=8> */
[----:B------:R-:W4:Y:S01]  /*23fd0*/  LDL R109, [R1+0x46c] ;  /* 0x00046c00016d7983 */ /* 0x000f220000100800 */
[----:B------:R-:W-:-:S03]  /*23fe0*/  PRMT R43, RZ, 0x7610, R43 ;  /* 0x00007610ff2b7816 */ /* 0x000fc6000000002b */
[----:B------:R-:W4:Y:S04]  /*23ff0*/  LDL R112, [R1+0x4e8] ;  /* 0x0004e80001707983 */ /* 0x000f280000100800 */
        /* <DEDUP_REMOVED lines=15> */
[----:B------:R-:W4:Y:S04]  /*240f0*/  LDL R116, [R1+0x3b8] ;  /* 0x0003b80001747983 */ /* 0x000f280000100800 */
[----:B--2---:R0:W-:Y:S01]  /*24100*/  STS.U8 [R11+UR9+0x8300], R28 ;  /* 0x0083001c0b007988 */ /* 0x0041e20008000009 */
[----:B------:R-:W-:-:S02]  /*24110*/  PRMT R66, RZ, 0x7610, R66 ;  /* 0x00007610ff427816 */ /* 0x000fc40000000042 */
[----:B------:R-:W-:Y:S01]  /*24120*/  PRMT R67, RZ, 0x7610, R67 ;  /* 0x00007610ff437816 */ /* 0x000fe20000000043 */
[----:B------:R-:W2:Y:S04]  /*24130*/  LDL R115, [R1+0x630] ;  /* 0x0006300001737983 */ /* 0x000ea80000100800 */
[----:B0-----:R-:W2:Y:S01]  /*24140*/  LDL R28, [R1+0x514] ;  /* 0x00051400011c7983 */ /* 0x001ea20000100800 */
[----:B---3--:R-:W-:-:S03]  /*24150*/  @!P1 IMAD.MOV.U32 R21, RZ, RZ, R44 ;  /* 0x000000ffff159224 */ /* 0x008fc600078e002c */
[----:B------:R-:W3:Y:S04]  /*24160*/  LDL R44, [R1+0x45c] ;  /* 0x00045c00012c7983 */ /* 0x000ee80000100800 */
[----:B----4-:R0:W4:Y:S04]  /*24170*/  @!P1 LDG.E.U8 R16, desc[UR20][R18.64] ;  /* 0x0000001412109981 */ /* 0x010128000c1e1100 */
[----:B------:R1:W4:Y:S01]  /*24180*/  @!P1 LDG.E.U8 R17, desc[UR20][R20.64] ;  /* 0x0000001414119981 */ /* 0x000322000c1e1100 */
[----:B0-----:R-:W-:Y:S02]  /*24190*/  PRMT R18, RZ, 0x7610, R18 ;  /* 0x00007610ff127816 */ /* 0x001fe40000000012 */
[----:B------:R-:W-:Y:S01]  /*241a0*/  PRMT R19, RZ, 0x7610, R19 ;  /* 0x00007610ff137816 */ /* 0x000fe20000000013 */
[----:B-1----:R-:W-:-:S02]  /*241b0*/  @!P1 IMAD.MOV.U32 R20, RZ, RZ, R32 ;  /* 0x000000ffff149224 */ /* 0x002fc400078e0020 */
[----:B------:R-:W-:Y:S01]  /*241c0*/  @!P1 IMAD.MOV.U32 R21, RZ, RZ, R33 ;  /* 0x000000ffff159224 */ /* 0x000fe200078e0021 */
[----:B------:R-:W4:Y:S04]  /*241d0*/  LDL R32, [R1+0x49c] ;  /* 0x00049c0001207983 */ /* 0x000f280000100800 */
[----:B------:R0:W4:Y:S04]  /*241e0*/  @!P1 LDG.E.U8 R18, desc[UR20][R20.64] ;  /* 0x0000001414129981 */ /* 0x000128000c1e1100 */
[----:B------:R-:W4:Y:S01]  /*241f0*/  LDL R33, [R1+0x498] ;  /* 0x0004980001217983 */ /* 0x000f220000100800 */
[----:B0-----:R-:W-:-:S02]  /*24200*/  PRMT R20, RZ, 0x7610, R20 ;  /* 0x00007610ff147816 */ /* 0x001fc40000000014 */
[----:B------:R-:W-:Y:S01]  /*24210*/  PRMT R22, RZ, 0x7610, R22 ;  /* 0x00007610ff167816 */ /* 0x000fe20000000016 */
[----:B------:R-:W4:Y:S04]  /*24220*/  @!P1 LDG.E.U8 R27, desc[UR20][R30.64] ;  /* 0x000000141e1b9981 */ /* 0x000f28000c1e1100 */
[----:B--2---:R0:W2:Y:S02]  /*24230*/  @!P1 LDG.E.U8 R19, desc[UR20][R28.64] ;  /* 0x000000141c139981 */ /* 0x0040a4000c1e1100 */
[----:B0-----:R-:W-:Y:S02]  /*24240*/  @!P1 IMAD.MOV.U32 R28, RZ, RZ, R34 ;  /* 0x000000ffff1c9224 */ /* 0x001fe400078e0022 */
[----:B------:R-:W-:Y:S01]  /*24250*/  @!P1 IMAD.MOV.U32 R29, RZ, RZ, R35 ;  /* 0x000000ffff1d9224 */ /* 0x000fe200078e0023 */
[----:B------:R-:W2:Y:S04]  /*24260*/  LDL R34, [R1+0x51c] ;  /* 0x00051c0001227983 */ /* 0x000ea80000100800 */
[----:B------:R0:W2:Y:S04]  /*24270*/  @!P1 LDG.E.U8 R20, desc[UR20][R28.64] ;  /* 0x000000141c149981 */ /* 0x0000a8000c1e1100 */
[----:B------:R-:W2:Y:S01]  /*24280*/  LDL R35, [R1+0x518] ;  /* 0x0005180001237983 */ /* 0x000ea20000100800 */
[----:B0-----:R-:W-:-:S02]  /*24290*/  @!P1 IMAD.MOV.U32 R28, RZ, RZ, R46 ;  /* 0x000000ffff1c9224 */ /* 0x001fc400078e002e */
[----:B------:R-:W-:Y:S01]  /*242a0*/  @!P1 IMAD.MOV.U32 R29, RZ, RZ, R47 ;  /* 0x000000ffff1d9224 */ /* 0x000fe200078e002f */
[----:B------:R-:W2:Y:S04]  /*242b0*/  LDL R46, [R1+0x55c] ;  /* 0x00055c00012e7983 */ /* 0x000ea80000100800 */
[----:B------:R-:W2:Y:S01]  /*242c0*/  LDL R47, [R1+0x558] ;  /* 0x00055800012f7983 */ /* 0x000ea20000100800 */
[----:B------:R-:W-:-:S06]  /*242d0*/  PRMT R21, RZ, 0x7610, R21 ;  /* 0x00007610ff157816 */ /* 0x000fcc0000000015 */
[----:B------:R0:W2:Y:S02]  /*242e0*/  @!P1 LDG.E.U8 R21, desc[UR20][R28.64] ;  /* 0x000000141c159981 */ /* 0x0000a4000c1e1100 */
[----:B0-----:R-:W-:Y:S02]  /*242f0*/  @!P1 IMAD.MOV.U32 R28, RZ, RZ, R36 ;  /* 0x000000ffff1c9224 */ /* 0x001fe400078e0024 */
[----:B------:R-:W-:Y:S01]  /*24300*/  @!P1 IMAD.MOV.U32 R29, RZ, RZ, R37 ;  /* 0x000000ffff1d9224 */ /* 0x000fe200078e0025 */
[----:B------:R-:W2:Y:S04]  /*24310*/  LDL R36, [R1+0x59c] ;  /* 0x00059c0001247983 */ /* 0x000ea80000100800 */
[----:B------:R-:W2:Y:S01]  /*24320*/  LDL R37, [R1+0x598] ;  /* 0x0005980001257983 */ /* 0x000ea20000100800 */
[----:B------:R-:W-:-:S03]  /*24330*/  @!P1 IMAD.MOV.U32 R31, RZ, RZ, R45 ;  /* 0x000000ffff1f9224 */ /* 0x000fc600078e002d */
[----:B------:R-:W2:Y:S04]  /*24340*/  LDL R45, [R1+0x618] ;  /* 0x00061800012d7983 */ /* 0x000ea80000100800 */
[----:B------:R0:W2:Y:S01]  /*24350*/  @!P1 LDG.E.U8 R22, desc[UR20][R28.64] ;  /* 0x000000141c169981 */ /* 0x0000a2000c1e1100 */
[----:B---3--:R-:W-:-:S03]  /*24360*/  @!P1 IMAD.MOV.U32 R30, RZ, RZ, R44 ;  /* 0x000000ffff1e9224 */ /* 0x008fc600078e002c */
[----:B------:R-:W3:Y:S01]  /*24370*/  LDL R44, [R1+0x61c] ;  /* 0x00061c00012c7983 */ /* 0x000ee20000100800 */
[----:B0-----:R-:W-:Y:S02]  /*24380*/  PRMT R28, RZ, 0x7610, R28 ;  /* 0x00007610ff1c7816 */ /* 0x001fe4000000001c */
[----:B------:R-:W-:-:S04]  /*24390*/  PRMT R29, RZ, 0x7610, R29 ;  /* 0x00007610ff1d7816 */ /* 0x000fc8000000001d */
[----:B------:R0:W3:Y:S02]  /*243a0*/  @!P1 LDG.E.U8 R28, desc[UR20][R30.64] ;  /* 0x000000141e1c9981 */ /* 0x0000e4000c1e1100 */
[----:B0-----:R-:W-:Y:S02]  /*243b0*/  PRMT R31, RZ, 0x7610, R31 ;  /* 0x00007610ff1f7816 */ /* 0x001fe4000000001f */
[----:B----4-:R0:W4:Y:S02]  /*243c0*/  @!P1 LDG.E.U8 R29, desc[UR20][R32.64] ;  /* 0x00000014201d9981 */ /* 0x010124000c1e1100 */
[----:B0-----:R-:W-:Y:S02]  /*243d0*/  @!P1 IMAD.MOV.U32 R32, RZ, RZ, R95 ;  /* 0x000000ffff209224 */ /* 0x001fe400078e005f */
[----:B------:R-:W-:Y:S01]  /*243e0*/  @!P1 IMAD.MOV.U32 R33, RZ, RZ, R97 ;  /* 0x000000ffff219224 */ /* 0x000fe200078e0061 */
[----:B------:R-:W4:Y:S04]  /*243f0*/  LDL R95, [R1+0x564] ;  /* 0x00056400015f7983 */ /* 0x000f280000100800 */
[----:B------:R-:W4:Y:S04]  /*24400*/  LDL R97, [R1+0x560] ;  /* 0x0005600001617983 */ /* 0x000f280000100800 */
[----:B--2---:R0:W2:Y:S02]  /*24410*/  @!P1 LDG.E.U8 R31, desc[UR20][R34.64] ;  /* 0x00000014221f9981 */ /* 0x0040a4000c1e1100 */
[----:B0-----:R-:W-:-:S02]  /*24420*/  @!P1 IMAD.MOV.U32 R34, RZ, RZ, R46 ;  /* 0x000000ffff229224 */ /* 0x001fc400078e002e */
[----:B------:R-:W2:Y:S01]  /*24430*/  LDL R46, [R1+0x524] ;  /* 0x00052400012e7983 */ /* 0x000ea20000100800 */
[----:B------:R-:W-:-:S03]  /*24440*/  @!P1 IMAD.MOV.U32 R35, RZ, RZ, R47 ;  /* 0x000000ffff239224 */ /* 0x000fc600078e002f */
[----:B------:R-:W2:Y:S01]  /*24450*/  LDL R47, [R1+0x520] ;  /* 0x00052000012f7983 */ /* 0x000ea20000100800 */
[----:B------:R-:W-:-:S06]  /*24460*/  PRMT R30, RZ, 0x7610, R30 ;  /* 0x00007610ff1e7816 */ /* 0x000fcc000000001e */
[----:B------:R0:W4:Y:S02]  /*24470*/  @!P1 LDG.E.U8 R30, desc[UR20][R32.64] ;  /* 0x00000014201e9981 */ /* 0x000124000c1e1100 */
[----:B0-----:R-:W-:Y:S02]  /*24480*/  PRMT R33, RZ, 0x7610, R33 ;  /* 0x00007610ff217816 */ /* 0x001fe40000000021 */
[----:B------:R-:W-:-:S04]  /*24490*/  PRMT R32, RZ, 0x7610, R32 ;  /* 0x00007610ff207816 */ /* 0x000fc80000000020 */
[----:B------:R0:W4:Y:S04]  /*244a0*/  @!P1 LDG.E.U8 R33, desc[UR20][R36.64] ;  /* 0x0000001424219981 */ /* 0x000128000c1e1100 */
[----:B------:R1:W4:Y:S01]  /*244b0*/  @!P1 LDG.E.U8 R32, desc[UR20][R34.64] ;  /* 0x0000001422209981 */ /* 0x000322000c1e1100 */
[----:B0-----:R-:W-:Y:S02]  /*244c0*/  @!P1 IMAD.MOV.U32 R36, RZ, RZ, R48 ;  /* 0x000000ffff249224 */ /* 0x001fe400078e0030 */
[----:B------:R-:W-:Y:S01]  /*244d0*/  @!P1 IMAD.MOV.U32 R37, RZ, RZ, R49 ;  /* 0x000000ffff259224 */ /* 0x000fe200078e0031 */
[----:B------:R-:W4:Y:S04]  /*244e0*/  LDL R48, [R1+0x5a4] ;  /* 0x0005a40001307983 */ /* 0x000f280000100800 */
[----:B------:R-:W4:Y:S01]  /*244f0*/  LDL R49, [R1+0x5a0] ;  /* 0x0005a00001317983 */ /* 0x000f220000100800 */
[----:B-1----:R-:W-:-:S02]  /*24500*/  PRMT R34, RZ, 0x7610, R34 ;  /* 0x00007610ff227816 */ /* 0x002fc40000000022 */
[----:B------:R-:W-:-:S04]  /*24510*/  PRMT R35, RZ, 0x7610, R35 ;  /* 0x00007610ff237816 */ /* 0x000fc80000000023 */
[----:B------:R0:W4:Y:S04]  /*24520*/  @!P1 LDG.E.U8 R34, desc[UR20][R36.64] ;  /* 0x0000001424229981 */ /* 0x000128000c1e1100 */
[----:B---3--:R1:W3:Y:S01]  /*24530*/  @!P1 LDG.E.U8 R35, desc[UR20][R44.64] ;  /* 0x000000142c239981 */ /* 0x0082e2000c1e1100 */
[----:B0-----:R-:W-:Y:S01]  /*24540*/  PRMT R36, RZ, 0x7610, R36 ;  /* 0x00007610ff247816 */ /* 0x001fe20000000024 */
[----:B-1----:R-:W-:Y:S02]  /*24550*/  @!P1 IMAD.MOV.U32 R44, RZ, RZ, R103 ;  /* 0x000000ffff2c9224 */ /* 0x002fe400078e0067 */
[----:B------:R-:W-:Y:S01]  /*24560*/  @!P1 IMAD.MOV.U32 R45, RZ, RZ, R104 ;  /* 0x000000ffff2d9224 */ /* 0x000fe200078e0068 */
[----:B------:R-:W3:Y:S04]  /*24570*/  LDL R103, [R1+0x620] ;  /* 0x0006200001677983 */ /* 0x000ee80000100800 */
[----:B------:R-:W3:Y:S01]  /*24580*/  LDL R104, [R1+0x398] ;  /* 0x0003980001687983 */ /* 0x000ee20000100800 */
[----:B------:R-:W-:-:S03]  /*24590*/  PRMT R37, RZ, 0x7610, R37 ;  /* 0x00007610ff257816 */ /* 0x000fc60000000025 */
[----:B------:R0:W3:Y:S02]  /*245a0*/  @!P1 LDG.E.U8 R36, desc[UR20][R44.64] ;  /* 0x000000142c249981 */ /* 0x0000e4000c1e1100 */
[----:B0-----:R-:W-:Y:S02]  /*245b0*/  @!P1 IMAD.MOV.U32 R44, RZ, RZ, R107 ;  /* 0x000000ffff2c9224 */ /* 0x001fe400078e006b */
[----:B------:R-:W-:Y:S01]  /*245c0*/  @!P1 IMAD.MOV.U32 R45, RZ, RZ, R108 ;  /* 0x000000ffff2d9224 */ /* 0x000fe200078e006c */
[----:B------:R-:W-:Y:S01]  /*245d0*/  PRMT R38, RZ, 0x7610, R38 ;  /* 0x00007610ff267816 */ /* 0x000fe20000000026 */
[----:B------:R-:W3:Y:S04]  /*245e0*/  LDL R108, [R1+0x568] ;  /* 0x00056800016c7983 */ /* 0x000ee80000100800 */
[----:B------:R0:W3:Y:S04]  /*245f0*/  @!P1 LDG.E.U8 R37, desc[UR20][R44.64] ;  /* 0x000000142c259981 */ /* 0x0000e8000c1e1100 */
[----:B------:R-:W3:Y:S01]  /*24600*/  LDL R107, [R1+0x56c] ;  /* 0x00056c00016b7983 */ /* 0x000ee20000100800 */
[----:B0-----:R-:W-:-:S02]  /*24610*/  @!P1 IMAD.MOV.U32 R44, RZ, RZ, R99 ;  /* 0x000000ffff2c9224 */ /* 0x001fc400078e0063 */
[----:B------:R-:W-:Y:S01]  /*24620*/  @!P1 IMAD.MOV.U32 R45, RZ, RZ, R101 ;  /* 0x000000ffff2d9224 */ /* 0x000fe200078e0065 */
[----:B------:R-:W3:Y:S04]  /*24630*/  LDL R99, [R1+0x4ac] ;  /* 0x0004ac0001637983 */ /* 0x000ee80000100800 */
[----:B------:R-:W3:Y:S04]  /*24640*/  LDL R101, [R1+0x4a8] ;  /* 0x0004a80001657983 */ /* 0x000ee80000100800 */
[----:B------:R-:W3:Y:S04]  /*24650*/  @!P1 LDG.E.U8 R38, desc[UR20][R44.64] ;  /* 0x000000142c269981 */ /* 0x000ee8000c1e1100 */
[----:B--2---:R4:W2:Y:S02]  /*24660*/  @!P1 LDG.E.U8 R43, desc[UR20][R46.64] ;  /* 0x000000142e2b9981 */ /* 0x0048a4000c1e1100 */
[----:B----4-:R-:W-:-:S02]  /*24670*/  @!P1 IMAD.MOV.U32 R46, RZ, RZ, R95 ;  /* 0x000000ffff2e9224 */ /* 0x010fc400078e005f */
[----:B------:R-:W-:Y:S01]  /*24680*/  @!P1 IMAD.MOV.U32 R47, RZ, RZ, R97 ;  /* 0x000000ffff2f9224 */ /* 0x000fe200078e0061 */
[----:B------:R-:W4:Y:S04]  /*24690*/  LDL R95, [R1+0x52c] ;  /* 0x00052c00015f7983 */ /* 0x000f280000100800 */
[----:B------:R-:W2:Y:S01]  /*246a0*/  LDL R97, [R1+0x528] ;  /* 0x0005280001617983 */ /* 0x000ea20000100800 */
[----:B------:R-:W-:Y:S02]  /*246b0*/  PRMT R45, RZ, 0x7610, R45 ;  /* 0x00007610ff2d7816 */ /* 0x000fe4000000002d */
[----:B------:R-:W-:-:S06]  /*246c0*/  PRMT R44, RZ, 0x7610, R44 ;  /* 0x00007610ff2c7816 */ /* 0x000fcc000000002c */
[----:B------:R0:W2:Y:S04]  /*246d0*/  @!P1 LDG.E.U8 R44, desc[UR20][R46.64] ;  /* 0x000000142e2c9981 */ /* 0x0000a8000c1e1100 */
[----:B------:R1:W2:Y:S01]  /*246e0*/  @!P1 LDG.E.U8 R45, desc[UR20][R48.64] ;  /* 0x00000014302d9981 */ /* 0x0002a2000c1e1100 */
[----:B0-----:R-:W-:Y:S01]  /*246f0*/  PRMT R46, RZ, 0x7610, R46 ;  /* 0x00007610ff2e7816 */ /* 0x001fe2000000002e */
[----:B-1----:R-:W-:Y:S02]  /*24700*/  @!P1 IMAD.MOV.U32 R48, RZ, RZ, R105 ;  /* 0x000000ffff309224 */ /* 0x002fe400078e0069 */
[----:B------:R-:W-:Y:S01]  /*24710*/  @!P1 IMAD.MOV.U32 R49, RZ, RZ, R106 ;  /* 0x000000ffff319224 */ /* 0x000fe200078e006a */
[----:B------:R-:W2:Y:S04]  /*24720*/  LDL R105, [R1+0x5ac] ;  /* 0x0005ac0001697983 */ /* 0x000ea80000100800 */
[----:B------:R-:W2:Y:S01]  /*24730*/  LDL R106, [R1+0x5a8] ;  /* 0x0005a800016a7983 */ /* 0x000ea20000100800 */
[----:B------:R-:W-:-:S03]  /*24740*/  PRMT R47, RZ, 0x7610, R47 ;  /* 0x00007610ff2f7816 */ /* 0x000fc6000000002f */
[----:B------:R3:W2:Y:S02]  /*24750*/  @!P1 LDG.E.U8 R46, desc[UR20][R48.64] ;  /* 0x00000014302e9981 */ /* 0x0006a4000c1e1100 */
[----:B---3--:R-:W-:Y:S02]  /*24760*/  @!P1 IMAD.MOV.U32 R48, RZ, RZ, R103 ;  /* 0x000000ffff309224 */ /* 0x008fe400078e0067 */
[----:B------:R-:W-:Y:S01]  /*24770*/  @!P1 IMAD.MOV.U32 R49, RZ, RZ, R104 ;  /* 0x000000ffff319224 */ /* 0x000fe200078e0068 */
[----:B------:R-:W3:Y:S04]  /*24780*/  LDL R103, [R1+0x5ec] ;  /* 0x0005ec0001677983 */ /* 0x000ee80000100800 */
[----:B------:R-:W3:Y:S04]  /*24790*/  LDL R104, [R1+0x5e8] ;  /* 0x0005e80001687983 */ /* 0x000ee80000100800 */
[----:B------:R0:W3:Y:S02]  /*247a0*/  @!P1 LDG.E.U8 R47, desc[UR20][R48.64] ;  /* 0x00000014302f9981 */ /* 0x0000e4000c1e1100 */
[----:B0-----:R-:W-:-:S02]  /*247b0*/  @!P1 IMAD.MOV.U32 R48, RZ, RZ, R109 ;  /* 0x000000ffff309224 */ /* 0x001fc400078e006d */
        /* <DEDUP_REMOVED lines=14> */
[----:B----4-:R-:W-:-:S02]  /*248a0*/  @!P1 IMAD.MOV.U32 R48, RZ, RZ, R95 ;  /* 0x000000ffff309224 */ /* 0x010fc400078e005f */
[----:B------:R-:W4:Y:S01]  /*248b0*/  LDL R95, [R1+0x4f4] ;  /* 0x0004f400015f7983 */ /* 0x000f220000100800 */
[----:B--2---:R-:W-:-:S03]  /*248c0*/  @!P1 IMAD.MOV.U32 R49, RZ, RZ, R97 ;  /* 0x000000ffff319224 */ /* 0x004fc600078e0061 */
[----:B------:R-:W2:Y:S01]  /*248d0*/  LDL R97, [R1+0x4f0] ;  /* 0x0004f00001617983 */ /* 0x000ea20000100800 */
[----:B------:R-:W-:Y:S02]  /*248e0*/  PRMT R53, RZ, 0x7610, R53 ;  /* 0x00007610ff357816 */ /* 0x000fe40000000035 */
[----:B------:R-:W-:-:S04]  /*248f0*/  PRMT R54, RZ, 0x7610, R54 ;  /* 0x00007610ff367816 */ /* 0x000fc80000000036 */
[----:B------:R0:W2:Y:S02]  /*24900*/  @!P1 LDG.E.U8 R53, desc[UR20][R48.64] ;  /* 0x0000001430359981 */ /* 0x0000a4000c1e1100 */
[----:B0-----:R-:W-:Y:S02]  /*24910*/  @!P1 IMAD.MOV.U32 R48, RZ, RZ, R107 ;  /* 0x000000ffff309224 */ /* 0x001fe400078e006b */
[----:B------:R-:W-:Y:S01]  /*24920*/  @!P1 IMAD.MOV.U32 R49, RZ, RZ, R108 ;  /* 0x000000ffff319224 */ /* 0x000fe200078e006c */
[----:B------:R-:W2:Y:S04]  /*24930*/  LDL R107, [R1+0x534] ;  /* 0x00053400016b7983 */ /* 0x000ea80000100800 */
[----:B------:R-:W2:Y:S04]  /*24940*/  LDL R108, [R1+0x530] ;  /* 0x00053000016c7983 */ /* 0x000ea80000100800 */
[----:B------:R0:W2:Y:S02]  /*24950*/  @!P1 LDG.E.U8 R54, desc[UR20][R48.64] ;  /* 0x0000001430369981 */ /* 0x0000a4000c1e1100 */
[----:B0-----:R-:W-:-:S02]  /*24960*/  @!P1 IMAD.MOV.U32 R48, RZ, RZ, R105 ;  /* 0x000000ffff309224 */ /* 0x001fc400078e0069 */
[----:B------:R-:W-:Y:S01]  /*24970*/  @!P1 IMAD.MOV.U32 R49, RZ, RZ, R106 ;  /* 0x000000ffff319224 */ /* 0x000fe200078e006a */
[----:B------:R-:W2:Y:S04]  /*24980*/  LDL R105, [R1+0x574] ;  /* 0x0005740001697983 */ /* 0x000ea80000100800 */
[----:B------:R-:W2:Y:S04]  /*24990*/  LDL R106, [R1+0x570] ;  /* 0x00057000016a7983 */ /* 0x000ea80000100800 */
[----:B------:R3:W2:Y:S02]  /*249a0*/  @!P1 LDG.E.U8 R59, desc[UR20][R48.64] ;  /* 0x00000014303b9981 */ /* 0x0006a4000c1e1100 */
[----:B---3--:R-:W-:-:S02]  /*249b0*/  @!P1 IMAD.MOV.U32 R48, RZ, RZ, R103 ;  /* 0x000000ffff309224 */ /* 0x008fc400078e0067 */
[----:B------:R-:W-:Y:S01]  /*249c0*/  @!P1 IMAD.MOV.U32 R49, RZ, RZ, R104 ;  /* 0x000000ffff319224 */ /* 0x000fe200078e0068 */
[----:B------:R-:W3:Y:S04]  /*249d0*/  LDL R103, [R1+0x5b4] ;  /* 0x0005b40001677983 */ /* 0x000ee80000100800 */
[----:B------:R-:W3:Y:S04]  /*249e0*/  LDL R104, [R1+0x5b0] ;  /* 0x0005b00001687983 */ /* 0x000ee80000100800 */
[----:B------:R0:W3:Y:S02]  /*249f0*/  @!P1 LDG.E.U8 R60, desc[UR20][R48.64] ;  /* 0x00000014303c9981 */ /* 0x0000e4000c1e1100 */
[----:B0-----:R-:W-:-:S02]  /*24a00*/  @!P1 IMAD.MOV.U32 R48, RZ, RZ, R109 ;  /* 0x000000ffff309224 */ /* 0x001fc400078e006d */
[----:B------:R-:W-:Y:S01]  /*24a10*/  @!P1 IMAD.MOV.U32 R49, RZ, RZ, R110 ;  /* 0x000000ffff319224 */ /* 0x000fe200078e006e */
[----:B------:R-:W3:Y:S04]  /*24a20*/  LDL R109, [R1+0x5f4] ;  /* 0x0005f400016d7983 */ /* 0x000ee80000100800 */
[----:B------:R0:W3:Y:S04]  /*24a30*/  @!P1 LDG.E.U8 R61, desc[UR20][R48.64] ;  /* 0x00000014303d9981 */ /* 0x0000e8000c1e1100 */
[----:B------:R-:W3:Y:S01]  /*24a40*/  LDL R110, [R1+0x5f0] ;  /* 0x0005f000016e7983 */ /* 0x000ee20000100800 */
[----:B0-----:R-:W-:-:S03]  /*24a50*/  @!P1 IMAD.MOV.U32 R48, RZ, RZ, R99 ;  /* 0x000000ffff309224 */ /* 0x001fc600078e0063 */
[----:B------:R-:W3:Y:S01]  /*24a60*/  LDL R99, [R1+0x628] ;  /* 0x0006280001637983 */ /* 0x000ee20000100800 */
[----:B------:R-:W-:-:S03]  /*24a70*/  @!P1 IMAD.MOV.U32 R49, RZ, RZ, R101 ;  /* 0x000000ffff319224 */ /* 0x000fc600078e0065 */
[----:B------:R-:W3:Y:S04]  /*24a80*/  LDL R101, [R1+0x3b0] ;  /* 0x0003b00001657983 */ /* 0x000ee80000100800 */
[----:B------:R0:W3:Y:S02]  /*24a90*/  @!P1 LDG.E.U8 R62, desc[UR20][R48.64] ;  /* 0x00000014303e9981 */ /* 0x0000e4000c1e1100 */
[----:B0-----:R-:W-:Y:S02]  /*24aa0*/  @!P1 IMAD.MOV.U32 R48, RZ, RZ, R111 ;  /* 0x000000ffff309224 */ /* 0x001fe400078e006f */
[----:B------:R-:W3:Y:S01]  /*24ab0*/  LDL R111, [R1+0x5bc] ;  /* 0x0005bc00016f7983 */ /* 0x000ee20000100800 */
[----:B------:R-:W-:-:S03]  /*24ac0*/  @!P1 IMAD.MOV.U32 R49, RZ, RZ, R112 ;  /* 0x000000ffff319224 */ /* 0x000fc600078e0070 */
[----:B------:R-:W3:Y:S04]  /*24ad0*/  LDL R112, [R1+0x5b8] ;  /* 0x0005b80001707983 */ /* 0x000ee80000100800 */
[----:B------:R4:W3:Y:S02]  /*24ae0*/  @!P1 LDG.E.U8 R63, desc[UR20][R48.64] ;  /* 0x00000014303f9981 */ /* 0x0008e4000c1e1100 */
[----:B----4-:R-:W-:Y:S02]  /*24af0*/  @!P1 IMAD.MOV.U32 R48, RZ, RZ, R95 ;  /* 0x000000ffff309224 */ /* 0x010fe400078e005f */
[----:B------:R-:W4:Y:S01]  /*24b00*/  LDL R95, [R1+0x47c] ;  /* 0x00047c00015f7983 */ /* 0x000f220000100800 */
[----:B--2---:R-:W-:-:S03]  /*24b10*/  @!P1 IMAD.MOV.U32 R49, RZ, RZ, R97 ;  /* 0x000000ffff319224 */ /* 0x004fc600078e0061 */
[----:B------:R-:W2:Y:S04]  /*24b20*/  LDL R97, [R1+0x478] ;  /* 0x0004780001617983 */ /* 0x000ea80000100800 */
[----:B------:R0:W2:Y:S02]  /*24b30*/  @!P1 LDG.E.U8 R64, desc[UR20][R48.64] ;  /* 0x0000001430409981 */ /* 0x0000a4000c1e1100 */
[----:B0-----:R-:W-:Y:S02]  /*24b40*/  @!P1 IMAD.MOV.U32 R48, RZ, RZ, R107 ;  /* 0x000000ffff309224 */ /* 0x001fe400078e006b */
[----:B------:R-:W2:Y:S01]  /*24b50*/  LDL R107, [R1+0x4bc] ;  /* 0x0004bc00016b7983 */ /* 0x000ea20000100800 */
[----:B------:R-:W-:-:S03]  /*24b60*/  @!P1 IMAD.MOV.U32 R49, RZ, RZ, R108 ;  /* 0x000000ffff319224 */ /* 0x000fc600078e006c */
[----:B------:R-:W2:Y:S04]  /*24b70*/  LDL R108, [R1+0x4b8] ;  /* 0x0004b800016c7983 */ /* 0x000ea80000100800 */
[----:B------:R0:W2:Y:S02]  /*24b80*/  @!P1 LDG.E.U8 R65, desc[UR20][R48.64] ;  /* 0x0000001430419981 */ /* 0x0000a4000c1e1100 */
[----:B0-----:R-:W-:Y:S02]  /*24b90*/  @!P1 IMAD.MOV.U32 R48, RZ, RZ, R105 ;  /* 0x000000ffff309224 */ /* 0x001fe400078e0069 */
[----:B------:R-:W2:Y:S01]  /*24ba0*/  LDL R105, [R1+0x4fc] ;  /* 0x0004fc0001697983 */ /* 0x000ea20000100800 */
[----:B------:R-:W-:-:S03]  /*24bb0*/  @!P1 IMAD.MOV.U32 R49, RZ, RZ, R106 ;  /* 0x000000ffff319224 */ /* 0x000fc600078e006a */
[----:B------:R-:W2:Y:S04]  /*24bc0*/  LDL R106, [R1+0x4f8] ;  /* 0x0004f800016a7983 */ /* 0x000ea80000100800 */
[----:B------:R3:W2:Y:S02]  /*24bd0*/  @!P1 LDG.E.U8 R66, desc[UR20][R48.64] ;  /* 0x0000001430429981 */ /* 0x0006a4000c1e1100 */
[----:B---3--:R-:W-:Y:S02]  /*24be0*/  @!P1 IMAD.MOV.U32 R48, RZ, RZ, R103 ;  /* 0x000000ffff309224 */ /* 0x008fe400078e0067 */
[----:B------:R-:W3:Y:S01]  /*24bf0*/  LDL R103, [R1+0x57c] ;  /* 0x00057c0001677983 */ /* 0x000ee20000100800 */
[----:B------:R-:W-:-:S03]  /*24c00*/  @!P1 IMAD.MOV.U32 R49, RZ, RZ, R104 ;  /* 0x000000ffff319224 */ /* 0x000fc600078e0068 */
[----:B------:R-:W3:Y:S01]  /*24c10*/  LDL R104, [R1+0x578] ;  /* 0x0005780001687983 */ /* 0x000ee20000100800 */
[----:B------:R-:W-:-:S03]  /*24c20*/  PRMT R68, RZ, 0x7610, R68 ;  /* 0x00007610ff447816 */ /* 0x000fc60000000044 */
[----:B------:R0:W3:Y:S01]  /*24c30*/  @!P1 LDG.E.U8 R67, desc[UR20][R48.64] ;  /* 0x0000001430439981 */ /* 0x0000e2000c1e1100 */
[----:B------:R-:W-:Y:S01]  /*24c40*/  PRMT R69, RZ, 0x7610, R69 ;  /* 0x00007610ff457816 */ /* 0x000fe20000000045 */
[----:B0-----:R-:W-:Y:S02]  /*24c50*/  @!P1 IMAD.MOV.U32 R48, RZ, RZ, R109 ;  /* 0x000000ffff309224 */ /* 0x001fe400078e006d */
[----:B------:R-:W3:Y:S01]  /*24c60*/  LDL R109, [R1+0x5fc] ;  /* 0x0005fc00016d7983 */ /* 0x000ee20000100800 */
[----:B------:R-:W-:-:S03]  /*24c70*/  @!P1 IMAD.MOV.U32 R49, RZ, RZ, R110 ;  /* 0x000000ffff319224 */ /* 0x000fc600078e006e */
[----:B------:R-:W3:Y:S04]  /*24c80*/  LDL R110, [R1+0x5f8] ;  /* 0x0005f800016e7983 */ /* 0x000ee80000100800 */
[----:B------:R0:W3:Y:S02]  /*24c90*/  @!P1 LDG.E.U8 R68, desc[UR20][R48.64] ;  /* 0x0000001430449981 */ /* 0x0000e4000c1e1100 */
[----:B0-----:R-:W-:Y:S02]  /*24ca0*/  @!P1 IMAD.MOV.U32 R48, RZ, RZ, R99 ;  /* 0x000000ffff309224 */ /* 0x001fe400078e0063 */
        /* <DEDUP_REMOVED lines=10> */
[----:B------:R0:W2:Y:S01]  /*24d50*/  @!P1 LDG.E.U8 R70, desc[UR20][R48.64] ;  /* 0x0000001430469981 */ /* 0x0000a2000c1e1100 */
[----:B------:R-:W-:Y:S01]  /*24d60*/  PRMT R73, RZ, 0x7610, R73 ;  /* 0x00007610ff497816 */ /* 0x000fe20000000049 */
[----:B0-----:R-:W-:Y:S01]  /*24d70*/  @!P1 IMAD.MOV.U32 R48, RZ, RZ, R107 ;  /* 0x000000ffff309224 */ /* 0x001fe200078e006b */
[----:B------:R-:W-:Y:S01]  /*24d80*/  PRMT R74, RZ, 0x7610, R74 ;  /* 0x00007610ff4a7816 */ /* 0x000fe2000000004a */
[----:B------:R-:W2:Y:S01]  /*24d90*/  LDL R107, [R1+0x4c4] ;  /* 0x0004c400016b7983 */ /* 0x000ea20000100800 */
[----:B------:R-:W-:Y:S01]  /*24da0*/  @!P1 IMAD.MOV.U32 R49, RZ, RZ, R108 ;  /* 0x000000ffff319224 */ /* 0x000fe200078e006c */
[----:B------:R-:W-:Y:S02]  /*24db0*/  PRMT R75, RZ, 0x7610, R75 ;  /* 0x00007610ff4b7816 */ /* 0x000fe4000000004b */
[----:B------:R-:W2:Y:S04]  /*24dc0*/  LDL R108, [R1+0x4c0] ;  /* 0x0004c000016c7983 */ /* 0x000ea80000100800 */
[----:B------:R0:W2:Y:S02]  /*24dd0*/  @!P1 LDG.E.U8 R72, desc[UR20][R48.64] ;  /* 0x0000001430489981 */ /* 0x0000a4000c1e1100 */
[----:B0-----:R-:W-:Y:S01]  /*24de0*/  @!P1 IMAD.MOV.U32 R48, RZ, RZ, R105 ;  /* 0x000000ffff309224 */ /* 0x001fe200078e0069 */
[----:B------:R-:W-:Y:S01]  /*24df0*/  PRMT R76, RZ, 0x7610, R76 ;  /* 0x00007610ff4c7816 */ /* 0x000fe2000000004c */
[----:B------:R-:W2:Y:S01]  /*24e00*/  LDL R105, [R1+0x504] ;  /* 0x0005040001697983 */ /* 0x000ea20000100800 */
[----:B------:R-:W-:-:S03]  /*24e10*/  @!P1 IMAD.MOV.U32 R49, RZ, RZ, R106 ;  /* 0x000000ffff319224 */ /* 0x000fc600078e006a */
[----:B------:R-:W2:Y:S04]  /*24e20*/  LDL R106, [R1+0x500] ;  /* 0x00050000016a7983 */ /* 0x000ea80000100800 */
[----:B------:R0:W2:Y:S02]  /*24e30*/  @!P1 LDG.E.U8 R73, desc[UR20][R48.64] ;  /* 0x0000001430499981 */ /* 0x0000a4000c1e1100 */
[----:B0-----:R-:W-:Y:S02]  /*24e40*/  @!P1 IMAD.MOV.U32 R48, RZ, RZ, R113 ;  /* 0x000000ffff309224 */ /* 0x001fe400078e0071 */
[----:B------:R-:W-:Y:S01]  /*24e50*/  @!P1 IMAD.MOV.U32 R49, RZ, RZ, R114 ;  /* 0x000000ffff319224 */ /* 0x000fe200078e0072 */
[----:B------:R-:W-:Y:S01]  /*24e60*/  PRMT R77, RZ, 0x7610, R77 ;  /* 0x00007610ff4d7816 */ /* 0x000fe2000000004d */
[----:B------:R-:W2:Y:S04]  /*24e70*/  LDL R114, [R1+0x488] ;  /* 0x0004880001727983 */ /* 0x000ea80000100800 */
[----:B------:R3:W2:Y:S01]  /*24e80*/  @!P1 LDG.E.U8 R74, desc[UR20][R48.64] ;  /* 0x00000014304a9981 */ /* 0x0006a2000c1e1100 */
[----:B------:R-:W-:-:S03]  /*24e90*/  PRMT R78, RZ, 0x7610, R78 ;  /* 0x00007610ff4e7816 */ /* 0x000fc6000000004e */
[----:B------:R-:W2:Y:S01]  /*24ea0*/  LDL R113, [R1+0x48c] ;  /* 0x00048c0001717983 */ /* 0x000ea20000100800 */
[----:B---3--:R-:W-:Y:S02]  /*24eb0*/  @!P1 IMAD.MOV.U32 R48, RZ, RZ, R103 ;  /* 0x000000ffff309224 */ /* 0x008fe400078e0067 */
[----:B------:R-:W-:Y:S01]  /*24ec0*/  @!P1 IMAD.MOV.U32 R49, RZ, RZ, R104 ;  /* 0x000000ffff319224 */ /* 0x000fe200078e0068 */
[----:B------:R-:W3:Y:S04]  /*24ed0*/  LDL R103, [R1+0x544] ;  /* 0x0005440001677983 */ /* 0x000ee80000100800 */
[----:B------:R0:W3:Y:S04]  /*24ee0*/  @!P1 LDG.E.U8 R75, desc[UR20][R48.64] ;  /* 0x00000014304b9981 */ /* 0x0000e8000c1e1100 */
[----:B------:R-:W3:Y:S01]  /*24ef0*/  LDL R104, [R1+0x540] ;  /* 0x0005400001687983 */ /* 0x000ee20000100800 */
[----:B0-----:R-:W-:-:S02]  /*24f00*/  @!P1 IMAD.MOV.U32 R48, RZ, RZ, R111 ;  /* 0x000000ffff309224 */ /* 0x001fc400078e006f */
[----:B------:R-:W-:Y:S01]  /*24f10*/  @!P1 IMAD.MOV.U32 R49, RZ, RZ, R112 ;  /* 0x000000ffff319224 */ /* 0x000fe200078e0070 */
[----:B------:R-:W3:Y:S04]  /*24f20*/  LDL R111, [R1+0x4cc] ;  /* 0x0004cc00016f7983 */ /* 0x000ee80000100800 */
[----:B------:R0:W3:Y:S04]  /*24f30*/  @!P1 LDG.E.U8 R76, desc[UR20][R48.64] ;  /* 0x00000014304c9981 */ /* 0x0000e8000c1e1100 */
[----:B------:R-:W3:Y:S01]  /*24f40*/  LDL R112, [R1+0x4c8] ;  /* 0x0004c80001707983 */ /* 0x000ee20000100800 */
[----:B0-----:R-:W-:-:S02]  /*24f50*/  @!P1 IMAD.MOV.U32 R48, RZ, RZ, R109 ;  /* 0x000000ffff309224 */ /* 0x001fc400078e006d */
        /* <DEDUP_REMOVED lines=14> */
[----:B------:R-:W-:-:S03]  /*25040*/  PRMT R80, RZ, 0x7610, R80 ;  /* 0x00007610ff507816 */ /* 0x000fc60000000050 */
[----:B------:R0:W2:Y:S01]  /*25050*/  @!P1 LDG.E.U8 R79, desc[UR20][R48.64] ;  /* 0x00000014304f9981 */ /* 0x0000a2000c1e1100 */
[----:B------:R-:W-:Y:S02]  /*25060*/  PRMT R81, RZ, 0x7610, R81 ;  /* 0x00007610ff517816 */ /* 0x000fe40000000051 */
[----:B------:R-:W-:Y:S01]  /*25070*/  PRMT R82, RZ, 0x7610, R82 ;  /* 0x00007610ff527816 */ /* 0x000fe20000000052 */
        /* <DEDUP_REMOVED lines=9> */
[----:B------:R3:W2:Y:S01]  /*25110*/  @!P1 LDG.E.U8 R81, desc[UR20][R48.64] ;  /* 0x0000001430519981 */ /* 0x0006a2000c1e1100 */
[----:B------:R-:W-:Y:S01]  /*25120*/  PRMT R83, RZ, 0x7610, R83 ;  /* 0x00007610ff537816 */ /* 0x000fe20000000053 */
[----:B---3--:R-:W-:Y:S02]  /*25130*/  @!P1 IMAD.MOV.U32 R48, RZ, RZ, R103 ;  /* 0x000000ffff309224 */ /* 0x008fe400078e0067 */
[----:B------:R-:W3:Y:S01]  /*25140*/  LDL R103, [R1+0x5cc] ;  /* 0x0005cc0001677983 */ /* 0x000ee20000100800 */
[----:B------:R-:W-:-:S03]  /*25150*/  @!P1 IMAD.MOV.U32 R49, RZ, RZ, R104 ;  /* 0x000000ffff319224 */ /* 0x000fc600078e0068 */
[----:B------:R-:W3:Y:S04]  /*25160*/  LDL R104, [R1+0x5c8] ;  /* 0x0005c80001687983 */ /* 0x000ee80000100800 */
[----:B------:R0:W3:Y:S04]  /*25170*/  @!P1 LDG.E.U8 R82, desc[UR20][R48.64] ;  /* 0x0000001430529981 */ /* 0x0000e8000c1e1100 */
[----:B------:R1:W-:Y:S04]  /*25180*/  STS.U8 [R11+UR9+0xcb00], R124 ;  /* 0x00cb007c0b007988 */ /* 0x0003e80008000009 */
[----:B------:R0:W-:Y:S02]  /*25190*/  STS.U8 [R11+UR9+0x8f00], R126 ;  /* 0x008f007e0b007988 */ /* 0x0001e40008000009 */
[----:B0-----:R-:W-:-:S02]  /*251a0*/  @!P1 IMAD.MOV.U32 R48, RZ, RZ, R99 ;  /* 0x000000ffff309224 */ /* 0x001fc400078e0063 */
[----:B------:R-:W3:Y:S01]  /*251b0*/  LDL R99, [R1+0x60c] ;  /* 0x00060c0001637983 */ /* 0x000ee20000100800 */
[----:B------:R-:W-:-:S03]  /*251c0*/  @!P1 IMAD.MOV.U32 R49, RZ, RZ, R101 ;  /* 0x000000ffff319224 */ /* 0x000fc600078e0065 */
[----:B------:R-:W3:Y:S04]  /*251d0*/  LDL R101, [R1+0x608] ;  /* 0x0006080001657983 */ /* 0x000ee80000100800 */
[----:B------:R4:W3:Y:S04]  /*251e0*/  @!P1 LDG.E.U8 R83, desc[UR20][R48.64] ;  /* 0x0000001430539981 */ /* 0x0008e8000c1e1100 */
[----:B------:R0:W-:Y:S04]  /*251f0*/  STS.U8 [R11+UR9+0xcf00], R158 ;  /* 0x00cf009e0b007988 */ /* 0x0001e80008000009 */
[----:B------:R0:W-:Y:S04]  /*25200*/  STS.U8 [R11+UR9+0x9300], R160 ;  /* 0x009300a00b007988 */ /* 0x0001e80008000009 */
[----:B------:R0:W-:Y:S04]  /*25210*/  STS.U8 [R11+UR9+0xd300], R3 ;  /* 0x00d300030b007988 */ /* 0x0001e80008000009 */
[----:B------:R0:W-:Y:S04]  /*25220*/  STS.U8 [R11+UR9+0x9700], R2 ;  /* 0x009700020b007988 */ /* 0x0001e80008000009 */
[----:B------:R0:W-:Y:S04]  /*25230*/  STS.U8 [R11+UR9+0xd700], R5 ;  /* 0x00d700050b007988 */ /* 0x0001e80008000009 */
[----:B------:R0:W-:Y:S01]  /*25240*/  STS.U8 [R11+UR9+0x9b00], R4 ;  /* 0x009b00040b007988 */ /* 0x0001e20008000009 */
[----:B----4-:R-:W-:-:S03]  /*25250*/  @!P1 IMAD.MOV.U32 R48, RZ, RZ, R95 ;  /* 0x000000ffff309224 */ /* 0x010fc600078e005f */
[----:B------:R-:W4:Y:S01]  /*25260*/  LDL R95, [R1+0x3bc] ;  /* 0x0003bc00015f7983 */ /* 0x000f220000100800 */
[----:B--2---:R-:W-:-:S03]  /*25270*/  @!P1 IMAD.MOV.U32 R49, RZ, RZ, R97 ;  /* 0x000000ffff319224 */ /* 0x004fc600078e0061 */
[----:B------:R-:W2:Y:S04]  /*25280*/  LDL R97, [R1+0x39c] ;  /* 0x00039c0001617983 */ /* 0x000ea80000100800 */
[----:B-1----:R-:W2:Y:S04]  /*25290*/  LDL.LU R124, [R1+0xb5c] ;  /* 0x000b5c00017c7983 */ /* 0x002ea80000300800 */
[----:B------:R-:W2:Y:S04]  /*252a0*/  LDL.LU R126, [R1+0xb58] ;  /* 0x000b5800017e7983 */ /* 0x000ea80000300800 */
[----:B0-----:R-:W2:Y:S04]  /*252b0*/  LDL.LU R158, [R1+0xb50] ;  /* 0x000b5000019e7983 */ /* 0x001ea80000300800 */
[----:B------:R-:W2:Y:S04]  /*252c0*/  LDL.LU R160, [R1+0xba8] ;  /* 0x000ba80001a07983 */ /* 0x000ea80000300800 */
[----:B------:R-:W2:Y:S04]  /*252d0*/  LDL.LU R3, [R1+0xba4] ;  /* 0x000ba40001037983 */ /* 0x000ea80000300800 */
[----:B------:R-:W2:Y:S04]  /*252e0*/  LDL.LU R2, [R1+0xba0] ;  /* 0x000ba00001027983 */ /* 0x000ea80000300800 */
[----:B------:R-:W2:Y:S04]  /*252f0*/  LDL.LU R5, [R1+0xb9c] ;  /* 0x000b9c0001057983 */ /* 0x000ea80000300800 */
[----:B------:R-:W2:Y:S01]  /*25300*/  LDL.LU R4, [R1+0xb98] ;  /* 0x000b980001047983 */ /* 0x000ea20000300800 */
[----:B------:R-:W-:-:S02]  /*25310*/  PRMT R84, RZ, 0x7610, R84 ;  /* 0x00007610ff547816 */ /* 0x000fc40000000054 */
[----:B------:R-:W-:-:S04]  /*25320*/  PRMT R85, RZ, 0x7610, R85 ;  /* 0x00007610ff557816 */ /* 0x000fc80000000055 */
[----:B------:R0:W2:Y:S01]  /*25330*/  @!P1 LDG.E.U8 R84, desc[UR20][R48.64] ;  /* 0x0000001430549981 */ /* 0x0000a2000c1e1100 */
[----:B------:R-:W-:Y:S01]  /*25340*/  PRMT R86, RZ, 0x7610, R86 ;  /* 0x00007610ff567816 */ /* 0x000fe20000000056 */
[----:B0-----:R-:W-:Y:S02]  /*25350*/  @!P1 IMAD.MOV.U32 R48, RZ, RZ, R117 ;  /* 0x000000ffff309224 */ /* 0x001fe400078e0075 */
[----:B------:R-:W-:-:S05]  /*25360*/  @!P1 IMAD.MOV.U32 R49, RZ, RZ, R118 ;  /* 0x000000ffff319224 */ /* 0x000fca00078e0076 */
        /* <DEDUP_REMOVED lines=19> */
[----:B------:R-:W-:Y:S01]  /*254a0*/  @!P1 IMAD.MOV.U32 R49, RZ, RZ, R108 ;  /* 0x000000ffff319224 */ /* 0x000fe200078e006c */
[----:B------:R0:W-:Y:S04]  /*254b0*/  STS.U8 [R11+UR9+0xdb00], R12 ;  /* 0x00db000c0b007988 */ /* 0x0001e80008000009 */
[----:B------:R1:W2:Y:S01]  /*254c0*/  @!P1 LDG.E.U8 R90, desc[UR20][R48.64] ;  /* 0x00000014305a9981 */ /* 0x0002a2000c1e1100 */
[----:B------:R-:W-:Y:S01]  /*254d0*/  PRMT R92, RZ, 0x7610, R92 ;  /* 0x00007610ff5c7816 */ /* 0x000fe2000000005c */
[----:B0-----:R-:W0:Y:S01]  /*254e0*/  S2R R12, SR_TID.X ;  /* 0x00000000000c7919 */ /* 0x001e220000002100 */
[----:B-1----:R-:W-:-:S02]  /*254f0*/  @!P1 IMAD.MOV.U32 R48, RZ, RZ, R105 ;  /* 0x000000ffff309224 */ /* 0x002fc400078e0069 */
[----:B------:R-:W-:-:S05]  /*25500*/  @!P1 IMAD.MOV.U32 R49, RZ, RZ, R106 ;  /* 0x000000ffff319224 */ /* 0x000fca00078e006a */
[----:B------:R3:W2:Y:S01]  /*25510*/  @!P1 LDG.E.U8 R91, desc[UR20][R48.64] ;  /* 0x00000014305b9981 */ /* 0x0006a2000c1e1100 */
[----:B------:R-:W-:Y:S01]  /*25520*/  PRMT R93, RZ, 0x7610, R93 ;  /* 0x00007610ff5d7816 */ /* 0x000fe2000000005d */
[----:B---3--:R-:W-:Y:S02]  /*25530*/  @!P1 IMAD.MOV.U32 R48, RZ, RZ, R103 ;  /* 0x000000ffff309224 */ /* 0x008fe400078e0067 */
[----:B------:R-:W-:-:S05]  /*25540*/  @!P1 IMAD.MOV.U32 R49, RZ, RZ, R104 ;  /* 0x000000ffff319224 */ /* 0x000fca00078e0068 */
[----:B------:R1:W3:Y:S01]  /*25550*/  @!P1 LDG.E.U8 R92, desc[UR20][R48.64] ;  /* 0x00000014305c9981 */ /* 0x0002e2000c1e1100 */
[----:B------:R-:W-:Y:S01]  /*25560*/  PRMT R94, RZ, 0x7610, R94 ;  /* 0x00007610ff5e7816 */ /* 0x000fe2000000005e */
[----:B-1----:R-:W-:Y:S02]  /*25570*/  @!P1 IMAD.MOV.U32 R48, RZ, RZ, R99 ;  /* 0x000000ffff309224 */ /* 0x002fe400078e0063 */
[----:B------:R-:W-:-:S05]  /*25580*/  @!P1 IMAD.MOV.U32 R49, RZ, RZ, R101 ;  /* 0x000000ffff319224 */ /* 0x000fca00078e0065 */
[----:B------:R4:W3:Y:S01]  /*25590*/  @!P1 LDG.E.U8 R93, desc[UR20][R48.64] ;  /* 0x00000014305d9981 */ /* 0x0008e2000c1e1100 */
        /* <DEDUP_REMOVED lines=21> */
[----:B----4-:R-:W-:-:S02]  /*256f0*/  @!P1 IMAD.MOV.U32 R48, RZ, RZ, R95 ;  /* 0x000000ffff309224 */ /* 0x010fc400078e005f */
[----:B--2---:R-:W-:-:S05]  /*25700*/  @!P1 IMAD.MOV.U32 R49, RZ, RZ, R97 ;  /* 0x000000ffff319224 */ /* 0x004fca00078e0061 */
[----:B------:R-:W2:Y:S04]  /*25710*/  @!P1 LDG.E.U8 R94, desc[UR20][R48.64] ;  /* 0x00000014305e9981 */ /* 0x000ea8000c1e1100 */
        /* <DEDUP_REMOVED lines=9> */
[----:B0-----:R0:W5:Y:S04]  /*257b0*/  LDL.LU R4, [R1+0xb94] ;  /* 0x000b940001047983 */ /* 0x0011680000300800 */
[----:B------:R0:W5:Y:S04]  /*257c0*/  LDL.LU R5, [R1+0xb90] ;  /* 0x000b900001057983 */ /* 0x0001680000300800 */
[----:B------:R0:W5:Y:S04]  /*257d0*/  LDL.LU R2, [R1+0xb8c] ;  /* 0x000b8c0001027983 */ /* 0x0001680000300800 */
[----:B------:R1:W-:Y:S04]  /*257e0*/  STS.U8 [R12+UR9+0x8f80], R3 ;  /* 0x008f80030c007988 */ /* 0x0003e80008000009 */
[----:B------:R4:W-:Y:S04]  /*257f0*/  STS.U8 [R12+UR9+0xcf80], R160 ;  /* 0x00cf80a00c007988 */ /* 0x0009e80008000009 */
[----:B------:R0:W-:Y:S04]  /*25800*/  STS.U8 [R12+UR9+0x9380], R144 ;  /* 0x009380900c007988 */ /* 0x0001e80008000009 */
[----:B-1----:R1:W5:Y:S04]  /*25810*/  LDL.LU R3, [R1+0xb88] ;  /* 0x000b880001037983 */ /* 0x0023680000300800 */
[----:B----4-:R1:W5:Y:S04]  /*25820*/  LDL.LU R160, [R1+0xb84] ;  /* 0x000b840001a07983 */ /* 0x0103680000300800 */
[----:B0-----:R1:W5:Y:S04]  /*25830*/  LDL.LU R144, [R1+0xb80] ;  /* 0x000b800001907983 */ /* 0x0013680000300800 */
[----:B------:R0:W-:Y:S04]  /*25840*/  STS.U8 [R12+UR9+0xd380], R15 ;  /* 0x00d3800f0c007988 */ /* 0x0001e80008000009 */
[----:B------:R4:W-:Y:S04]  /*25850*/  STS.U8 [R12+UR9+0x9780], R14 ;  /* 0x0097800e0c007988 */ /* 0x0009e80008000009 */
[----:B------:R1:W-:Y:S04]  /*25860*/  STS.U8 [R12+UR9+0xd780], R13 ;  /* 0x00d7800d0c007988 */ /* 0x0003e80008000009 */
[----:B0-----:R0:W5:Y:S04]  /*25870*/  LDL.LU R15, [R1+0xb7c] ;  /* 0x000b7c00010f7983 */ /* 0x0011680000300800 */
[----:B----4-:R0:W5:Y:S04]  /*25880*/  LDL.LU R14, [R1+0xb78] ;  /* 0x000b7800010e7983 */ /* 0x0101680000300800 */
[----:B-1----:R0:W5:Y:S04]  /*25890*/  LDL.LU R13, [R1+0xb74] ;  /* 0x000b7400010d7983 */ /* 0x0021680000300800 */
[----:B------:R1:W-:Y:S04]  /*258a0*/  STS.U8 [R12+UR9+0x9b80], R0 ;  /* 0x009b80000c007988 */ /* 0x0003e80008000009 */
[----:B-1----:R0:W5:Y:S04]  /*258b0*/  LDL.LU R0, [R1+0xb70] ;  /* 0x000b700001007983 */ /* 0x0021680000300800 */
[----:B------:R0:W-:Y:S04]  /*258c0*/  STS.U8 [R12+UR9+0xdb80], R164 ;  /* 0x00db80a40c007988 */ /* 0x0001e80008000009 */
        /* <DEDUP_REMOVED lines=79> */
[----:B---3--:R0:W-:Y:S04]  /*25dc0*/  STS.U8 [R12+UR9+0x13780], R92 ;  /* 0x0137805c0c007988 */ /* 0x0081e80008000009 */
[----:B------:R0:W-:Y:S04]  /*25dd0*/  STS.U8 [R12+UR9+0x13b80], R93 ;  /* 0x013b805d0c007988 */ /* 0x0001e80008000009 */
[----:B--2---:R0:W-:Y:S01]  /*25de0*/  STS.U8 [R12+UR9+0x13f80], R94 ;  /* 0x013f805e0c007988 */ /* 0x0041e20008000009 */
[----:B------:R1:W-:Y:S06]  /*25df0*/  MEMBAR.ALL.CTA ;  /* 0x0000000000007992 */ /* 0x0003ec0000008000 */
[----:B-1----:R-:W1:Y:S01]  /*25e00*/  FENCE.VIEW.ASYNC.S ;  /* 0x00000000000073c6 */ /* 0x002e620000000000 */
[----:B------:R-:W-:Y:S01]  /*25e10*/  ULEA UR11, UR18, UR9, 0x3 ;  /* 0x00000009120b7291 */ /* 0x000fe2000f8e18ff */
[----:B------:R-:W-:-:S03]  /*25e20*/  UMOV UR4, UR5 ;  /* 0x0000000500047c82 */ /* 0x000fc60008000000 */
[----:B------:R-:W-:Y:S01]  /*25e30*/  UIADD3 UR11, UPT, UPT, UR11, 0x14000, URZ ;  /* 0x000140000b0b7890 */ /* 0x000fe2000fffe0ff */
[----:B-1----:R-:W-:Y:S06]  /*25e40*/  BAR.SYNC.DEFER_BLOCKING 0x0 ;  /* 0x0000000000007b1d */ /* 0x002fec0000010000 */
[----:B0-----:R-:W-:Y:S05]  /*25e50*/  @P0 BRA `(.L_x_9) ;  /* 0x0000000000880947 */ /* 0x001fea0003800000 */
[----:B------:R-:W-:Y:S02]  /*25e60*/  UIADD3 UR19, UPT, UPT, UR8, 0x40, URZ ;  /* 0x0000004008137890 */ /* 0x000fe4000fffe0ff */
[----:B------:R-:W-:Y:S02]  /*25e70*/  UIADD3 UR50, UPT, UPT, UR8, 0x40, URZ ;  /* 0x0000004008327890 */ /* 0x000fe4000fffe0ff */
[----:B------:R-:W-:Y:S01]  /*25e80*/  UIADD3 UR51, UPT, UPT, UR8, 0x40, URZ ;  /* 0x0000004008337890 */ /* 0x000fe2000fffe0ff */
[----:B------:R-:W-:Y:S01]  /*25e90*/  UMOV UR16, 0x0 ;  /* 0x0000000000107882 */ /* 0x000fe20000000000 */
[----:B------:R-:W-:Y:S01]  /*25ea0*/  UMOV UR17, 0x8108490 ;  /* 0x0810849000117882 */ /* 0x000fe20000000000 */
[----:B------:R-:W-:Y:S01]  /*25eb0*/  UMOV UR15, 0x40004040 ;  /* 0x40004040000f7882 */ /* 0x000fe20000000000 */
[----:B------:R-:W-:Y:S02]  /*25ec0*/  UIADD3 UR56, UPT, UPT, UR8, 0x40, URZ ;  /* 0x0000004008387890 */ /* 0x000fe4000fffe0ff */
[----:B------:R0:W-:Y:S01]  /*25ed0*/  UTCQMMA gdesc[UR14], gdesc[UR12], tmem[UR8], tmem[UR16], idesc[UR17], UPT ;  /* 0x00ff100c0e0075ea */ /* 0x0001e2000b800308 */
[----:B------:R-:W-:Y:S01]  /*25ee0*/  UMOV UR42, 0x0 ;  /* 0x00000000002a7882 */ /* 0x000fe20000000000 */
[----:B------:R-:W-:Y:S01]  /*25ef0*/  UMOV UR43, 0x8108490 ;  /* 0x08108490002b7882 */ /* 0x000fe20000000000 */
[----:B------:R-:W-:Y:S01]  /*25f00*/  UMOV UR44, 0x0 ;  /* 0x00000000002c7882 */ /* 0x000fe20000000000 */
[----:B------:R-:W-:Y:S01]  /*25f10*/  UMOV UR45, 0x8108490 ;  /* 0x08108490002d7882 */ /* 0x000fe20000000000 */
        /* <DEDUP_REMOVED lines=11> */
[----:B------:R-:W-:Y:S01]  /*25fd0*/  UMOV UR6, UR11 ;  /* 0x0000000b00067c82 */ /* 0x000fe20008000000 */
[----:B------:R-:W-:Y:S01]  /*25fe0*/  UMOV UR7, URZ ;  /* 0x000000ff00077c82 */ /* 0x000fe20008000000 */
[----:B------:R0:W-:Y:S01]  /*25ff0*/  UTCQMMA gdesc[UR34], gdesc[UR12], tmem[UR19], tmem[UR48], idesc[UR49], UPT ;  /* 0x00ff300c220075ea */ /* 0x0001e2000b800313 */
[----:B------:R-:W-:Y:S01]  /*26000*/  UMOV UR58, 0x0 ;  /* 0x00000000003a7882 */ /* 0x000fe20000000000 */
[----:B------:R-:W-:Y:S01]  /*26010*/  UMOV UR59, 0x8108490 ;  /* 0x08108490003b7882 */ /* 0x000fe20000000000 */
[----:B------:R0:W-:Y:S01]  /*26020*/  UTCQMMA gdesc[UR36], gdesc[UR24], tmem[UR50], tmem[UR52], idesc[UR53], UPT ;  /* 0x00ff3418240075ea */ /* 0x0001e2000b800332 */
[----:B------:R-:W-:Y:S01]  /*26030*/  UMOV UR5, UR6 ;  /* 0x0000000600057c82 */ /* 0x000fe20008000000 */
[----:B------:R0:W-:Y:S01]  /*26040*/  UTCQMMA gdesc[UR38], gdesc[UR28], tmem[UR51], tmem[UR54], idesc[UR55], UPT ;  /* 0x00ff361c260075ea */ /* 0x0001e2000b800333 */
[----:B------:R0:W-:Y:S01]  /*26050*/  UTCQMMA gdesc[UR40], gdesc[UR32], tmem[UR56], tmem[UR58], idesc[UR59], UPT ;  /* 0x00ff3a20280075ea */ /* 0x0001e2000b800338 */
[----:B------:R0:W-:Y:S01]  /*26060*/  UTCBAR [UR5], URZ ;  /* 0x000000ff050073e9 */ /* 0x0001e200080000ff */
[----:B------:R-:W-:Y:S01]  /*26070*/  NOP ;  /* 0x0000000000007918 */ /* 0x000fe20000000000 */
.L_x_9:
[----:B------:R-:W2:Y:S04]  /*26080*/  LDL R17, [R1+0xb6c] ;  /* 0x000b6c0001117983 */ /* 0x000ea80000100800 */
[----:B------:R-:W2:Y:S01]  /*26090*/  LDL.LU R16, [R1+0xb54] ;  /* 0x000b540001107983 */ /* 0x000ea20000300800 */
[----:B------:R-:W-:-:S04]  /*260a0*/  UIADD3 UR18, UPT, UPT, UR18, 0x1, URZ ;  /* 0x0000000112127890 */ /* 0x000fc8000fffe0ff */
[----:B------:R-:W-:-:S04]  /*260b0*/  UISETP.GT.AND UP1, UPT, UR18, 0x1, UPT ;  /* 0x000000011200788c */ /* 0x000fc8000bf24270 */
[----:B0-----:R-:W-:Y:S02]  /*260c0*/  USEL UR5, URZ, 0x1, !UP1 ;  /* 0x00000001ff057887 */ /* 0x001fe4000c800000 */
[----:B------:R-:W-:Y:S02]  /*260d0*/  USEL UR18, UR18, URZ, !UP1 ;  /* 0x000000ff12127287 */ /* 0x000fe4000c800000 */
[----:B------:R-:W-:Y:S01]  /*260e0*/  ULOP3.LUT UR5, UR4, UR5, URZ, 0x3c, !UPT ;  /* 0x0000000504057292 */ /* 0x000fe2000f8e3cff */
[----:B--2---:R-:W-:Y:S02]  /*260f0*/  ISETP.NE.U32.AND P1, PT, R16, R17, PT ;  /* 0x000000111000720c */ /* 0x004fe40003f25070 */
[----:B------:R-:W2:Y:S01]  /*26100*/  LDL.LU R16, [R1+0xb60] ;  /* 0x000b600001107983 */ /* 0x000ea20000300800 */
[----:B------:R-:W-:-:S03]  /*26110*/  IMAD.U32 R17, RZ, RZ, UR4 ;  /* 0x00000004ff117e24 */ /* 0x000fc6000f8e00ff */
[----:B--2---:R1:W-:Y:S07]  /*26120*/  STL [R1+0xb54], R16 ;  /* 0x000b541001007387 */ /* 0x0043ee0000100800 */
[----:B------:R-:W-:Y:S05]  /*26130*/  @P1 BRA `(.L_x_10) ;  /* 0xfffffedc00f81947 */ /* 0x000fea000383ffff */
.L_x_7:
[----:B01----:R-:W0:Y:S01]  /*26140*/  LDC R16, c[0x0][0x3a0] ;  /* 0x0000e800ff107b82 */ /* 0x003e220000000800 */
[----:B------:R-:W1:Y:S01]  /*26150*/  LDCU.64 UR34, c[0x0][0x398] ;  /* 0x00007300ff2277ac */ /* 0x000e620008000a00 */
[----:B0-----:R-:W-:-:S05]  /*26160*/  VIADD R16, R16, 0x7f ;  /* 0x0000007f10107836 */ /* 0x001fca0000000000 */
[----:B------:R-:W-:-:S13]  /*26170*/  ISETP.GE.AND P0, PT, R16, 0x80, PT ;  /* 0x000000801000780c */ /* 0x000fda0003f06270 */
[----:B-1----:R-:W-:Y:S05]  /*26180*/  @!P0 BRA `(.L_x_11) ;  /* 0x0000000000108947 */ /* 0x002fea0003800000 */
[----:B------:R-:W-:-:S06]  /*26190*/  USHF.L.U32 UR4, UR4, 0x1f, URZ ;  /* 0x0000001f04047899 */ /* 0x000fcc00080006ff */
[----:B-----5:R-:W-:-:S04]  /*261a0*/  IMAD.U32 R2, RZ, RZ, UR4 ;  /* 0x00000004ff027e24 */ /* 0x020fc8000f8e00ff */
[----:B------:R-:W0:Y:S02]  /*261b0*/  SYNCS.PHASECHK.TRANS64.TRYWAIT P0, [UR11], R2 ;  /* 0x00000002ff0075a7 */ /* 0x000e24000800110b */
[----:B0-----:R-:W-:Y:S05]  /*261c0*/  @!P0 BRA `(.L_x_12) ;  /* 0x0000004800dc8947 */ /* 0x001fea0003800000 */
.L_x_11:
[----:B------:R-:W-:Y:S01]  /*261d0*/  BAR.SYNC.DEFER_BLOCKING 0x0 ;  /* 0x0000000000007b1d */ /* 0x000fe20000010000 */
[C---:B-----5:R-:W-:Y:S02]  /*261e0*/  VIADD R2, R0.reuse, 0x3f ;  /* 0x0000003f00027836 */ /* 0x060fe40000000000 */
[C---:B------:R-:W-:Y:S02]  /*261f0*/  VIADD R132, R0.reuse, 0x3 ;  /* 0x0000000300847836 */ /* 0x040fe40000000000 */
[----:B------:R-:W-:-:S03]  /*26200*/  VIADD R3, R0, 0x2 ;  /* 0x0000000200037836 */ /* 0x000fc60000000000 */
[----:B------:R-:W0:Y:S01]  /*26210*/  LDC R165, c[0x0][0x3b4] ;  /* 0x0000ed00ffa57b82 */ /* 0x000e220000000800 */
[----:B------:R-:W1:Y:S01]  /*26220*/  LDCU.128 UR28, c[0x0][0x390] ;  /* 0x00007200ff1c77ac */ /* 0x000e620008000c00 */
[----:B------:R-:W-:Y:S01]  /*26230*/  ISETP.GE.AND P0, PT, R2, UR35, PT ;  /* 0x0000002302007c0c */ /* 0x000fe2000bf06270 */
[----:B------:R-:W-:Y:S01]  /*26240*/  VIADD R2, R0, 0x1 ;  /* 0x0000000100027836 */ /* 0x000fe20000000000 */
[----:B------:R-:W2:Y:S01]  /*26250*/  LDCU UR32, c[0x0][0x3b8] ;  /* 0x00007700ff2077ac */ /* 0x000ea20008000800 */
[----:B------:R-:W3:Y:S01]  /*26260*/  LDCU.64 UR36, c[0x0][0x398] ;  /* 0x00007300ff2477ac */ /* 0x000ee20008000a00 */
[----:B------:R-:W4:Y:S01]  /*26270*/  LDCU.64 UR4, c[0x0][0x398] ;  /* 0x00007300ff0477ac */ /* 0x000f220008000a00 */
[----:B------:R-:W0:Y:S01]  /*26280*/  LDCU.64 UR6, c[0x0][0x398] ;  /* 0x00007300ff0677ac */ /* 0x000e220008000a00 */
[----:B------:R-:W1:Y:S02]  /*26290*/  @!P5 SYNCS.CCTL.IV [UR9+0x14000] ;  /* 0x01400000ff00d9b1 */ /* 0x000e640008000009 */
[----:B-1----:R-:W-:Y:S01]  /*262a0*/  BAR.SYNC.DEFER_BLOCKING 0x0 ;  /* 0x0000000000007b1d */ /* 0x002fe20000010000 */
[----:B------:R-:W-:-:S02]  /*262b0*/  ISETP.GE.AND P4, PT, R2, UR31, PT ;  /* 0x0000001f02007c0c */ /* 0x000fc4000bf86270 */
[----:B------:R-:W-:Y:S01]  /*262c0*/  ISETP.GE.AND P1, PT, R132, UR31, PT ;  /* 0x0000001f84007c0c */ /* 0x000fe2000bf26270 */
[----:B--2---:R-:W-:Y:S01]  /*262d0*/  IMAD R2, R0, UR32, RZ ;  /* 0x0000002000027c24 */ /* 0x004fe2000f8e02ff */
[----:B------:R-:W-:Y:S01]  /*262e0*/  ISETP.GE.AND P2, PT, R3, UR31, PT ;  /* 0x0000001f03007c0c */ /* 0x000fe2000bf46270 */
[----:B0-----:R-:W-:Y:S01]  /*262f0*/  IMAD R161, R144, R165, RZ ;  /* 0x000000a590a17224 */ /* 0x001fe200078e02ff */
[----:B------:R-:W0:Y:S01]  /*26300*/  LDCU.64 UR26, c[0x0][0x398] ;  /* 0x00007300ff1a77ac */ /* 0x000e220008000a00 */
[----:B------:R-:W1:Y:S01]  /*26310*/  LDTM.x128 R4, tmem[UR10] ;  /* 0x0000000a000479ee */ /* 0x000e6200083c0000 */
[----:B------:R-:W-:Y:S01]  /*26320*/  SHF.R.S32.HI R134, RZ, 0x1f, R2 ;  /* 0x0000001fff867819 */ /* 0x000fe20000011402 */
[----:B------:R-:W-:Y:S01]  /*26330*/  IMAD R165, R165, 0x80, R161 ;  /* 0x00000080a5a57824 */ /* 0x000fe200078e02a1 */
[C---:B------:R-:W-:Y:S01]  /*26340*/  IADD3 R145, P6, PT, R161.reuse, UR28, RZ ;  /* 0x0000001ca1917c10 */ /* 0x040fe2000ffde0ff */
[----:B------:R-:W2:Y:S03]  /*26350*/  LDCU.64 UR10, c[0x0][0x398] ;  /* 0x00007300ff0a77ac */ /* 0x000ea60008000a00 */
[----:B------:R-:W-:Y:S01]  /*26360*/  LEA.HI.X.SX32 R161, R161, UR29, 0x1, P6 ;  /* 0x0000001da1a17c11 */ /* 0x000fe2000b0f0eff */
[----:B------:R-:W0:Y:S01]  /*26370*/  LDCU.64 UR24, c[0x0][0x398] ;  /* 0x00007300ff1877ac */ /* 0x000e220008000a00 */
[C---:B------:R-:W-:Y:S01]  /*26380*/  IADD3 R164, P3, PT, R165.reuse, UR28, RZ ;  /* 0x0000001ca5a47c10 */ /* 0x040fe2000ff7e0ff */
[----:B------:R-:W0:Y:S03]  /*26390*/  LDCU.64 UR22, c[0x0][0x398] ;  /* 0x00007300ff1677ac */ /* 0x000e260008000a00 */
[----:B------:R-:W-:Y:S01]  /*263a0*/  LEA.HI.X.SX32 R165, R165, UR29, 0x1, P3 ;  /* 0x0000001da5a57c11 */ /* 0x000fe200098f0eff */
[----:B------:R-:W0:Y:S01]  /*263b0*/  @!P5 SYNCS.CCTL.IV [UR9+0x14008] ;  /* 0x01400800ff00d9b1 */ /* 0x000e220008000009 */
[----:B------:R-:W-:Y:S01]  /*263c0*/  NOP ;  /* 0x0000000000007918 */ /* 0x000fe20000000000 */
[----:B------:R-:W0:Y:S01]  /*263d0*/  LDCU.64 UR18, c[0x0][0x398] ;  /* 0x00007300ff1277ac */ /* 0x000e220008000a00 */
[----:B------:R-:W0:Y:S01]  /*263e0*/  LDCU.64 UR16, c[0x0][0x398] ;  /* 0x00007300ff1077ac */ /* 0x000e220008000a00 */
[----:B-1----:R1:W-:Y:S01]  /*263f0*/  STL.64 [R1+0xba8], R118 ;  /* 0x000ba87601007387 */ /* 0x0023e20000100a00 */
[----:B------:R-:W-:Y:S01]  /*26400*/  F2FP.SATFINITE.E5M2.F32.PACK_AB_MERGE_C R6, R7, R6, RZ ;  /* 0x000000060706723e */ /* 0x000fe200048060ff */
[----:B------:R-:W0:Y:S02]  /*26410*/  LDCU.64 UR14, c[0x0][0x398] ;  /* 0x00007300ff0e77ac */ /* 0x000e240008000a00 */
[----:B------:R2:W-:Y:S01]  /*26420*/  STL [R1+0xba0], R121 ;  /* 0x000ba07901007387 */ /* 0x0005e20000100800 */
[----:B------:R-:W-:Y:S01]  /*26430*/  F2FP.SATFINITE.E5M2.F32.PACK_AB_MERGE_C R70, R71, R70, RZ ;  /* 0x000000464746723e */ /* 0x000fe200048060ff */
[----:B------:R-:W0:Y:S02]  /*26440*/  LDCU.64 UR12, c[0x0][0x398] ;  /* 0x00007300ff0c77ac */ /* 0x000e240008000a00 */
[----:B------:R3:W-:Y:S01]  /*26450*/  STL [R1+0xb9c], R122 ;  /* 0x000b9c7a01007387 */ /* 0x0007e20000100800 */
[----:B------:R-:W-:Y:S01]  /*26460*/  F2FP.SATFINITE.E5M2.F32.PACK_AB_MERGE_C R9, R9, R8, RZ ;  /* 0x000000080909723e */ /* 0x000fe200048060ff */
[----:B------:R-:W0:Y:S02]  /*26470*/  LDCU UR9, c[0x0][0x398] ;  /* 0x00007300ff0977ac */ /* 0x000e240008000800 */
[----:B------:R4:W-:Y:S01]  /*26480*/  STL [R1+0xb98], R123 ;  /* 0x000b987b01007387 */ /* 0x0009e20000100800 */
[----:B-1----:R-:W-:Y:S01]  /*26490*/  IADD3 R118, P6, PT, R2, R145, RZ ;  /* 0x0000009102767210 */ /* 0x002fe20007fde0ff */
[----:B--2---:R-:W-:-:S02]  /*264a0*/  VIADD R121, R0, 0x4 ;  /* 0x0000000400797836 */ /* 0x004fc40000000000 */
[----:B------:R1:W-:Y:S01]  /*264b0*/  STL.64 [R1+0xb90], R124 ;  /* 0x000b907c01007387 */ /* 0x0003e20000100a00 */
[----:B---3--:R-:W-:Y:S01]  /*264c0*/  F2FP.SATFINITE.E5M2.F32.PACK_AB_MERGE_C R122, R5, R4, RZ ;  /* 0x00000004057a723e */ /* 0x008fe200048060ff */
[----:B------:R-:W-:Y:S02]  /*264d0*/  IMAD.X R119, R134, 0x1, R161, P6 ;  /* 0x0000000186777824 */ /* 0x000fe400030e06a1 */
[----:B------:R-:W-:Y:S01]  /*264e0*/  STL [R1+0xb88], R130 ;  /* 0x000b888201007387 */ /* 0x000fe20000100800 */
[----:B----4-:R-:W-:Y:S01]  /*264f0*/  F2FP.SATFINITE.E5M2.F32.PACK_AB_MERGE_C R123, R69, R68, RZ ;  /* 0x00000044457b723e */ /* 0x010fe200048060ff */
[C---:B------:R-:W-:Y:S01]  /*26500*/  VIADD R68, R2.reuse, UR32 ;  /* 0x0000002002447c36 */ /* 0x040fe20008000000 */
[-C--:B------:R-:W-:Y:S01]  /*26510*/  IADD3 R2, P3, PT, R2, R164.reuse, RZ ;  /* 0x000000a402027210 */ /* 0x080fe20007f7e0ff */
[----:B------:R2:W-:Y:S02]  /*26520*/  STL.64 [R1+0xb80], R126 ;  /* 0x000b807e01007387 */ /* 0x0005e40000100a00 */
[----:B------:R-:W-:Y:S01]  /*26530*/  VIADD R132, R68, UR32 ;  /* 0x0000002044847c36 */ /* 0x000fe20008000000 */
[----:B------:R-:W-:Y:S01]  /*26540*/  SHF.R.S32.HI R136, RZ, 0x1f, R68 ;  /* 0x0000001fff887819 */ /* 0x000fe20000011444 */
[----:B------:R-:W-:Y:S01]  /*26550*/  IMAD.X R3, R134, 0x1, R165, P3 ;  /* 0x0000000186037824 */ /* 0x000fe200018e06a5 */
[-C--:B------:R-:W-:Y:S01]  /*26560*/  IADD3 R4, P6, PT, R68, R145.reuse, RZ ;  /* 0x0000009144047210 */ /* 0x080fe20007fde0ff */
[----:B------:R-:W-:Y:S01]  /*26570*/  VIADD R133, R132, UR32 ;  /* 0x0000002084857c36 */ /* 0x000fe20008000000 */
[----:B------:R-:W-:Y:S01]  /*26580*/  SHF.R.S32.HI R138, RZ, 0x1f, R132 ;  /* 0x0000001fff8a7819 */ /* 0x000fe20000011484 */
[----:B------:R3:W-:Y:S01]  /*26590*/  STL.64 [R1+0xb78], R128 ;  /* 0x000b788001007387 */ /* 0x0007e20000100a00 */
[-C--:B------:R-:W-:Y:S01]  /*265a0*/  IADD3 R68, P3, PT, R68, R164.reuse, RZ ;  /* 0x000000a444447210 */ /* 0x080fe20007f7e0ff */
[----:B------:R-:W-:Y:S01]  /*265b0*/  IMAD.X R5, R136, 0x1, R161, P6 ;  /* 0x0000000188057824 */ /* 0x000fe200030e06a1 */
[----:B-1----:R-:W-:Y:S01]  /*265c0*/  IADD3 R124, P6, PT, R132, R145, RZ ;  /* 0x00000091847c7210 */ /* 0x002fe20007fde0ff */
[----:B------:R-:W-:Y:S01]  /*265d0*/  STL [R1+0xb70], R131 ;  /* 0x000b708301007387 */ /* 0x000fe20000100800 */
[----:B------:R-:W-:Y:S01]  /*265e0*/  SHF.R.S32.HI R134, RZ, 0x1f, R133 ;  /* 0x0000001fff867819 */ /* 0x000fe20000011485 */
[----:B------:R-:W-:Y:S01]  /*265f0*/  IMAD.X R69, R136, 0x1, R165, P3 ;  /* 0x0000000188457824 */ /* 0x000fe200018e06a5 */
[----:B--2---:R-:W-:Y:S01]  /*26600*/  IADD3 R126, P3, PT, R132, R164, RZ ;  /* 0x000000a4847e7210 */ /* 0x004fe20007f7e0ff */
[----:B------:R-:W-:-:S02]  /*26610*/  IMAD.X R125, R138, 0x1, R161, P6 ;  /* 0x000000018a7d7824 */ /* 0x000fc400030e06a1 */
[C---:B------:R-:W-:Y:S01]  /*26620*/  VIADD R136, R133.reuse, UR32 ;  /* 0x0000002085887c36 */ /* 0x040fe20008000000 */
[CC--:B---3--:R-:W-:Y:S01]  /*26630*/  IADD3 R128, P6, PT, R133.reuse, R145.reuse, RZ ;  /* 0x0000009185807210 */ /* 0x0c8fe20007fde0ff */
[----:B------:R-:W-:Y:S01]  /*26640*/  IMAD.X R127, R138, 0x1, R165, P3 ;  /* 0x000000018a7f7824 */ /* 0x000fe200018e06a5 */
[----:B------:R-:W-:Y:S01]  /*26650*/  ISETP.GE.AND P3, PT, R144, UR30, PT ;  /* 0x0000001e90007c0c */ /* 0x000fe2000bf66270 */
[----:B------:R-:W-:Y:S01]  /*26660*/  VIADD R140, R136, UR32 ;  /* 0x00000020888c7c36 */ /* 0x000fe20008000000 */
[----:B------:R-:W-:Y:S01]  /*26670*/  SHF.R.S32.HI R138, RZ, 0x1f, R136 ;  /* 0x0000001fff8a7819 */ /* 0x000fe20000011488 */
[----:B------:R-:W-:Y:S01]  /*26680*/  IMAD.X R129, R134, 0x1, R161, P6 ;  /* 0x0000000186817824 */ /* 0x000fe200030e06a1 */
[-C--:B------:R-:W-:Y:S01]  /*26690*/  IADD3 R132, P6, PT, R133, R164.reuse, RZ ;  /* 0x000000a485847210 */ /* 0x080fe20007fde0ff */
[----:B------:R-:W-:Y:S01]  /*266a0*/  VIADD R146, R140, UR32 ;  /* 0x000000208c927c36 */ /* 0x000fe20008000000 */
[----:B------:R-:W-:Y:S02]  /*266b0*/  SHF.R.S32.HI R142, RZ, 0x1f, R140 ;  /* 0x0000001fff8e7819 */ /* 0x000fe4000001148c */
[----:B------:R-:W-:Y:S01]  /*266c0*/  ISETP.LT.AND P3, PT, R0, UR37, !P3 ;  /* 0x0000002500007c0c */ /* 0x000fe2000df61270 */
[----:B------:R-:W-:Y:S01]  /*266d0*/  IMAD.X R133, R134, 0x1, R165, P6 ;  /* 0x0000000186857824 */ /* 0x000fe200030e06a5 */
[----:B------:R-:W-:Y:S01]  /*266e0*/  IADD3 R134, P5, PT, R136, R145, RZ ;  /* 0x0000009188867210 */ /* 0x000fe20007fbe0ff */
[----:B------:R-:W-:Y:S01]  /*266f0*/  VIADD R150, R146, UR32 ;  /* 0x0000002092967c36 */ /* 0x000fe20008000000 */
[----:B------:R-:W-:-:S02]  /*26700*/  IADD3 R136, P6, PT, R136, R164, RZ ;  /* 0x000000a488887210 */ /* 0x000fc40007fde0ff */
[----:B------:R-:W-:Y:S01]  /*26710*/  SHF.R.S32.HI R147, RZ, 0x1f, R146 ;  /* 0x0000001fff937819 */ /* 0x000fe20000011492 */
[C---:B------:R-:W-:Y:S01]  /*26720*/  IMAD.X R135, R138.reuse, 0x1, R161, P5 ;  /* 0x000000018a877824 */ /* 0x040fe200028e06a1 */
[----:B------:R-:W-:Y:S01]  /*26730*/  SHF.R.S32.HI R151, RZ, 0x1f, R150 ;  /* 0x0000001fff977819 */ /* 0x000fe20000011496 */
[----:B------:R-:W-:Y:S01]  /*26740*/  IMAD.X R137, R138, 0x1, R165, P6 ;  /* 0x000000018a897824 */ /* 0x000fe200030e06a5 */
[-C--:B------:R-:W-:Y:S01]  /*26750*/  IADD3 R138, P5, PT, R140, R145.reuse, RZ ;  /* 0x000000918c8a7210 */ /* 0x080fe20007fbe0ff */
[----:B------:R-:W-:Y:S01]  /*26760*/  VIADD R154, R150, UR32 ;  /* 0x00000020969a7c36 */ /* 0x000fe20008000000 */
[-C--:B------:R-:W-:Y:S01]  /*26770*/  IADD3 R140, P6, PT, R140, R164.reuse, RZ ;  /* 0x000000a48c8c7210 */ /* 0x080fe20007fde0ff */
[----:B------:R1:W-:Y:S02]  /*26780*/  @P3 STG.E.U8 desc[UR20][R118.64], R122 ;  /* 0x0000007a76003986 */ /* 0x0003e4000c101114 */
[C---:B------:R-:W-:Y:S01]  /*26790*/  IMAD.X R139, R142.reuse, 0x1, R161, P5 ;  /* 0x000000018e8b7824 */ /* 0x040fe200028e06a1 */
[----:B------:R-:W-:Y:S01]  /*267a0*/  SHF.R.S32.HI R155, RZ, 0x1f, R154 ;  /* 0x0000001fff9b7819 */ /* 0x000fe2000001149a */
[----:B------:R-:W-:Y:S01]  /*267b0*/  IMAD.X R141, R142, 0x1, R165, P6 ;  /* 0x000000018e8d7824 */ /* 0x000fe200030e06a5 */
[----:B------:R-:W-:Y:S01]  /*267c0*/  IADD3 R142, P5, PT, R146, R145, RZ ;  /* 0x00000091928e7210 */ /* 0x000fe20007fbe0ff */
[----:B------:R-:W-:Y:S01]  /*267d0*/  VIADD R158, R154, UR32 ;  /* 0x000000209a9e7c36 */ /* 0x000fe20008000000 */
[----:B------:R-:W-:-:S03]  /*267e0*/  IADD3 R146, P6, PT, R146, R164, RZ ;  /* 0x000000a492927210 */ /* 0x000fc60007fde0ff */
[C---:B------:R-:W-:Y:S01]  /*267f0*/  IMAD.X R143, R147.reuse, 0x1, R161, P5 ;  /* 0x00000001938f7824 */ /* 0x040fe200028e06a1 */
[----:B-1----:R-:W-:Y:S01]  /*26800*/  PRMT R122, R122, 0x9910, RZ ;  /* 0x000099107a7a7816 */ /* 0x002fe200000000ff */
[----:B------:R-:W-:Y:S01]  /*26810*/  IMAD.X R147, R147, 0x1, R165, P6 ;  /* 0x0000000193937824 */ /* 0x000fe200030e06a5 */
[-C--:B------:R-:W-:Y:S01]  /*26820*/  IADD3 R148, P6, PT, R150, R145.reuse, RZ ;  /* 0x0000009196947210 */ /* 0x080fe20007fde0ff */
[----:B------:R-:W-:Y:S01]  /*26830*/  VIADD R131, R158, UR32 ;  /* 0x000000209e837c36 */ /* 0x000fe20008000000 */
[----:B------:R-:W-:Y:S02]  /*26840*/  IADD3 R150, P5, PT, R150, R164, RZ ;  /* 0x000000a496967210 */ /* 0x000fe40007fbe0ff */
[----:B------:R-:W-:Y:S01]  /*26850*/  F2FP.SATFINITE.E5M2.F32.PACK_AB_MERGE_C R73, R73, R72, RZ ;  /* 0x000000484949723e */ /* 0x000fe200048060ff */
[C---:B------:R-:W-:Y:S01]  /*26860*/  IMAD.X R149, R151.reuse, 0x1, R161, P6 ;  /* 0x0000000197957824 */ /* 0x040fe200030e06a1 */
[C---:B------:R-:W-:Y:S01]  /*26870*/  IADD3 R152, P6, PT, R154.reuse, R145, RZ ;  /* 0x000000919a987210 */ /* 0x040fe20007fde0ff */
[----:B------:R-:W-:Y:S01]  /*26880*/  IMAD.X R151, R151, 0x1, R165, P5 ;  /* 0x0000000197977824 */ /* 0x000fe200028e06a5 */
[----:B------:R-:W-:-:S02]  /*26890*/  IADD3 R154, P5, PT, R154, R164, RZ ;  /* 0x000000a49a9a7210 */ /* 0x000fc40007fbe0ff */
[----:B------:R-:W-:Y:S01]  /*268a0*/  F2FP.SATFINITE.E5M2.F32.PACK_AB_MERGE_C R11, R11, R10, RZ ;  /* 0x0000000a0b0b723e */ /* 0x000fe200048060ff */
[C---:B------:R-:W-:Y:S01]  /*268b0*/  IMAD.X R153, R155.reuse, 0x1, R161, P6 ;  /* 0x000000019b997824 */ /* 0x040fe200030e06a1 */
[----:B------:R-:W-:Y:S01]  /*268c0*/  ISETP.LT.AND P3, PT, R144, UR10, !P4 ;  /* 0x0000000a90007c0c */ /* 0x000fe2000e761270 */
[----:B------:R-:W-:Y:S01]  /*268d0*/  IMAD.X R155, R155, 0x1, R165, P5 ;  /* 0x000000019b9b7824 */ /* 0x000fe200028e06a5 */
[----:B------:R-:W-:Y:S02]  /*268e0*/  ISETP.GE.AND P5, PT, R0, UR31, PT ;  /* 0x0000001f00007c0c */ /* 0x000fe4000bfa6270 */
[----:B------:R-:W-:Y:S02]  /*268f0*/  F2FP.SATFINITE.E5M2.F32.PACK_AB_MERGE_C R75, R75, R74, RZ ;  /* 0x0000004a4b4b723e */ /* 0x000fe400048060ff */
[----:B------:R-:W-:Y:S02]  /*26900*/  F2FP.SATFINITE.E5M2.F32.PACK_AB_MERGE_C R13, R13, R12, RZ ;  /* 0x0000000c0d0d723e */ /* 0x000fe400048060ff */
[----:B------:R-:W-:-:S02]  /*26910*/  F2FP.SATFINITE.E5M2.F32.PACK_AB_MERGE_C R77, R77, R76, RZ ;  /* 0x0000004c4d4d723e */ /* 0x000fc400048060ff */
[----:B------:R-:W-:Y:S02]  /*26920*/  F2FP.SATFINITE.E5M2.F32.PACK_AB_MERGE_C R15, R15, R14, RZ ;  /* 0x0000000e0f0f723e */ /* 0x000fe400048060ff */
[----:B------:R-:W-:Y:S01]  /*26930*/  F2FP.SATFINITE.E5M2.F32.PACK_AB_MERGE_C R79, R79, R78, RZ ;  /* 0x0000004e4f4f723e */ /* 0x000fe200048060ff */
[----:B------:R-:W-:Y:S01]  /*26940*/  VIADD R71, R0, 0xd ;  /* 0x0000000d00477836 */ /* 0x000fe20000000000 */
[C---:B------:R-:W-:Y:S01]  /*26950*/  ISETP.LT.AND P5, PT, R160.reuse, UR4, !P5 ;  /* 0x00000004a0007c0c */ /* 0x040fe2000efa1270 */
[----:B------:R-:W2:Y:S01]  /*26960*/  LDL.LU.64 R118, [R1+0xba8] ;  /* 0x000ba80001767983 */ /* 0x000ea20000300a00 */
[----:B------:R-:W-:Y:S02]  /*26970*/  ISETP.LT.AND P4, PT, R160, UR6, !P4 ;  /* 0x00000006a0007c0c */ /* 0x000fe4000e781270 */
[----:B------:R-:W-:Y:S02]  /*26980*/  SHF.R.S32.HI R159, RZ, 0x1f, R158 ;  /* 0x0000001fff9f7819 */ /* 0x000fe4000001149e */
[----:B------:R-:W-:Y:S01]  /*26990*/  PRMT R7, R70, 0x9910, RZ ;  /* 0x0000991046077816 */ /* 0x000fe200000000ff */
[----:B------:R-:W-:Y:S01]  /*269a0*/  VIADD R8, R131, UR32 ;  /* 0x0000002083087c36 */ /* 0x000fe20008000000 */
[----:B------:R-:W-:Y:S01]  /*269b0*/  IADD3 R156, P6, PT, R158, R145, RZ ;  /* 0x000000919e9c7210 */ /* 0x000fe20007fde0ff */
[----:B------:R-:W1:Y:S01]  /*269c0*/  LDCU UR4, c[0x0][0x398] ;  /* 0x00007300ff0477ac */ /* 0x000e620008000800 */
[----:B------:R-:W-:-:S03]  /*269d0*/  SHF.R.S32.HI R130, RZ, 0x1f, R131 ;  /* 0x0000001fff827819 */ /* 0x000fc60000011483 */
[----:B------:R3:W-:Y:S01]  /*269e0*/  @P5 STG.E.U8 desc[UR20][R2.64], R123 ;  /* 0x0000007b02005986 */ /* 0x0007e2000c101114 */
[----:B------:R-:W-:Y:S01]  /*269f0*/  IMAD.X R157, R159, 0x1, R161, P6 ;  /* 0x000000019f9d7824 */ /* 0x000fe200030e06a1 */
[----:B------:R-:W4:Y:S01]  /*26a00*/  LDCU UR6, c[0x0][0x398] ;  /* 0x00007300ff0677ac */ /* 0x000f220008000800 */
[C---:B------:R-:W-:Y:S01]  /*26a10*/  VIADD R10, R0.reuse, 0xa ;  /* 0x0000000a000a7836 */ /* 0x040fe20000000000 */
[----:B------:R-:W1:Y:S01]  /*26a20*/  LDCU UR10, c[0x0][0x398] ;  /* 0x00007300ff0a77ac */ /* 0x000e620008000800 */
[----:B---3--:R-:W-:Y:S02]  /*26a30*/  IMAD.MOV.U32 R3, RZ, RZ, R122 ;  /* 0x000000ffff037224 */ /* 0x008fe400078e007a */
[----:B------:R-:W-:Y:S01]  /*26a40*/  VIADD R2, R0, 0x5 ;  /* 0x0000000500027836 */ /* 0x000fe20000000000 */
[----:B------:R-:W-:Y:S02]  /*26a50*/  PRMT R123, R123, 0x9910, RZ ;  /* 0x000099107b7b7816 */ /* 0x000fe400000000ff */
[----:B------:R-:W-:-:S02]  /*26a60*/  SHF.R.S32.HI R3, RZ, 0x8, R3 ;  /* 0x00000008ff037819 */ /* 0x000fc40000011403 */
[----:B0-----:R-:W-:Y:S02]  /*26a70*/  ISETP.LT.AND P5, PT, R144, UR26, !P2 ;  /* 0x0000001a90007c0c */ /* 0x001fe4000d7a1270 */
[-C--:B------:R-:W-:Y:S01]  /*26a80*/  IADD3 R158, P6, PT, R158, R164.reuse, RZ ;  /* 0x000000a49e9e7210 */ /* 0x080fe20007fde0ff */
[----:B------:R-:W-:Y:S01]  /*26a90*/  @P3 STG.E.U8 desc[UR20][R4.64], R3 ;  /* 0x0000000304003986 */ /* 0x000fe2000c101114 */
[----:B------:R-:W-:Y:S02]  /*26aa0*/  ISETP.GE.AND P3, PT, R2, UR31, PT ;  /* 0x0000001f02007c0c */ /* 0x000fe4000bf66270 */
[----:B------:R-:W-:Y:S01]  /*26ab0*/  SHF.R.S32.HI R2, RZ, 0x8, R123 ;  /* 0x00000008ff027819 */ /* 0x000fe2000001147b */
[----:B------:R-:W-:Y:S01]  /*26ac0*/  IMAD.X R159, R159, 0x1, R165, P6 ;  /* 0x000000019f9f7824 */ /* 0x000fe200030e06a5 */
[----:B------:R-:W-:Y:S02]  /*26ad0*/  ISETP.LT.AND P2, PT, R160, UR24, !P2 ;  /* 0x00000018a0007c0c */ /* 0x000fe4000d741270 */
[C---:B------:R-:W-:Y:S01]  /*26ae0*/  IADD3 R162, P6, PT, R131.reuse, R145, RZ ;  /* 0x0000009183a27210 */ /* 0x040fe20007fde0ff */
[----:B------:R0:W-:Y:S02]  /*26af0*/  @P4 STG.E.U8 desc[UR20][R68.64], R2 ;  /* 0x0000000244004986 */ /* 0x0001e4000c101114 */
[----:B0-----:R-:W-:Y:S01]  /*26b00*/  IADD3 R2, P4, PT, R131, R164, RZ ;  /* 0x000000a483027210 */ /* 0x001fe20007f9e0ff */
[----:B------:R-:W-:-:S04]  /*26b10*/  VIADD R4, R0, 0x6 ;  /* 0x0000000600047836 */ /* 0x000fc80000000000 */
[----:B------:R-:W-:Y:S01]  /*26b20*/  IMAD.X R3, R130, 0x1, R165, P4 ;  /* 0x0000000182037824 */ /* 0x000fe200020e06a5 */
[----:B------:R-:W-:Y:S02]  /*26b30*/  ISETP.LT.AND P4, PT, R144, UR22, !P1 ;  /* 0x0000001690007c0c */ /* 0x000fe4000cf81270 */
[----:B------:R-:W-:Y:S02]  /*26b40*/  ISETP.LT.AND P1, PT, R160, UR18, !P1 ;  /* 0x00000012a0007c0c */ /* 0x000fe4000cf21270 */
[----:B------:R-:W-:Y:S01]  /*26b50*/  PRMT R5, R6, 0x9910, RZ ;  /* 0x0000991006057816 */ /* 0x000fe200000000ff */
[----:B------:R-:W-:Y:S01]  /*26b60*/  IMAD.X R163, R130, 0x1, R161, P6 ;  /* 0x0000000182a37824 */ /* 0x000fe200030e06a1 */
[----:B------:R-:W-:Y:S01]  /*26b70*/  ISETP.GE.AND P6, PT, R121, UR31, PT ;  /* 0x0000001f79007c0c */ /* 0x000fe2000bfc6270 */
[----:B------:R0:W-:Y:S01]  /*26b80*/  @P5 STG.E.U8 desc[UR20][R124.64], R6 ;  /* 0x000000067c005986 */ /* 0x0001e2000c101114 */
[----:B------:R-:W-:Y:S01]  /*26b90*/  ISETP.GE.AND P5, PT, R4, UR31, PT ;  /* 0x0000001f04007c0c */ /* 0x000fe2000bfa6270 */
[----:B------:R-:W-:Y:S01]  /*26ba0*/  VIADD R4, R0, 0x7 ;  /* 0x0000000700047836 */ /* 0x000fe20000000000 */
[----:B------:R-:W-:Y:S01]  /*26bb0*/  SHF.R.S32.HI R7, RZ, 0x8, R7 ;  /* 0x00000008ff077819 */ /* 0x000fe20000011407 */
[----:B------:R-:W-:Y:S01]  /*26bc0*/  @P2 STG.E.U8 desc[UR20][R126.64], R70 ;  /* 0x000000467e002986 */ /* 0x000fe2000c101114 */
[----:B------:R-:W-:-:S02]  /*26bd0*/  ISETP.LT.AND P2, PT, R144, UR16, !P6 ;  /* 0x0000001090007c0c */ /* 0x000fc4000f741270 */
[----:B------:R-:W-:Y:S01]  /*26be0*/  SHF.R.S32.HI R68, RZ, 0x1f, R8 ;  /* 0x0000001fff447819 */ /* 0x000fe20000011408 */
[C---:B------:R-:W-:Y:S01]  /*26bf0*/  VIADD R69, R0.reuse, 0x8 ;  /* 0x0000000800457836 */ /* 0x040fe20000000000 */
[----:B------:R-:W-:Y:S01]  /*26c00*/  F2FP.SATFINITE.E5M2.F32.PACK_AB_MERGE_C R17, R17, R16, RZ ;  /* 0x000000101111723e */ /* 0x000fe200048060ff */
[C---:B------:R-:W-:Y:S01]  /*26c10*/  VIADD R12, R0.reuse, 0xc ;  /* 0x0000000c000c7836 */ /* 0x040fe20000000000 */
[----:B------:R-:W-:Y:S01]  /*26c20*/  F2FP.SATFINITE.E5M2.F32.PACK_AB_MERGE_C R81, R81, R80, RZ ;  /* 0x000000505151723e */ /* 0x000fe200048060ff */
[----:B------:R-:W-:Y:S01]  /*26c30*/  VIADD R14, R0, 0xe ;  /* 0x0000000e000e7836 */ /* 0x000fe20000000000 */
[----:B0-----:R-:W-:Y:S01]  /*26c40*/  SHF.R.S32.HI R6, RZ, 0x8, R5 ;  /* 0x00000008ff067819 */ /* 0x001fe20000011405 */
[----:B------:R-:W3:Y:S04]  /*26c50*/  LDL.LU R121, [R1+0xba0] ;  /* 0x000ba00001797983 */ /* 0x000ee80000300800 */
[----:B------:R0:W-:Y:S01]  /*26c60*/  @P4 STG.E.U8 desc[UR20][R128.64], R6 ;  /* 0x0000000680004986 */ /* 0x0001e2000c101114 */
[----:B------:R-:W-:-:S03]  /*26c70*/  ISETP.GE.AND P4, PT, R4, UR31, PT ;  /* 0x0000001f04007c0c */ /* 0x000fc6000bf86270 */
[----:B------:R-:W-:Y:S01]  /*26c80*/  @P1 STG.E.U8 desc[UR20][R132.64], R7 ;  /* 0x0000000784001986 */ /* 0x000fe2000c101114 */
[----:B------:R-:W-:Y:S02]  /*26c90*/  IADD3 R4, P1, PT, R8, R145, RZ ;  /* 0x0000009108047210 */ /* 0x000fe40007f3e0ff */
[----:B------:R-:W-:Y:S01]  /*26ca0*/  ISETP.LT.AND P6, PT, R160, UR14, !P6 ;  /* 0x0000000ea0007c0c */ /* 0x000fe2000f7c1270 */
[----:B------:R1:W-:Y:S02]  /*26cb0*/  @P2 STG.E.U8 desc[UR20][R134.64], R9 ;  /* 0x0000000986002986 */ /* 0x0003e4000c101114 */
[----:B------:R-:W-:Y:S01]  /*26cc0*/  IMAD.X R5, R68, 0x1, R161, P1 ;  /* 0x0000000144057824 */ /* 0x000fe200008e06a1 */
[----:B------:R-:W-:Y:S01]  /*26cd0*/  ISETP.LT.AND P1, PT, R144, UR12, !P3 ;  /* 0x0000000c90007c0c */ /* 0x000fe2000df21270 */
[----:B------:R-:W4:Y:S01]  /*26ce0*/  LDCU UR12, c[0x0][0x398] ;  /* 0x00007300ff0c77ac */ /* 0x000f220008000800 */
[----:B------:R-:W-:Y:S01]  /*26cf0*/  ISETP.LT.AND P3, PT, R160, UR34, !P3 ;  /* 0x00000022a0007c0c */ /* 0x000fe2000df61270 */
[----:B------:R-:W2:Y:S01]  /*26d00*/  LDL.LU R122, [R1+0xb9c] ;  /* 0x000b9c00017a7983 */ /* 0x000ea20000300800 */
[----:B------:R-:W-:Y:S01]  /*26d10*/  ISETP.GE.AND P2, PT, R69, UR31, PT ;  /* 0x0000001f45007c0c */ /* 0x000fe2000bf46270 */
[----:B------:R-:W4:Y:S01]  /*26d20*/  LDCU UR14, c[0x0][0x398] ;  /* 0x00007300ff0e77ac */ /* 0x000f220008000800 */
[----:B0-----:R-:W-:Y:S01]  /*26d30*/  PRMT R6, R9, 0x9910, RZ ;  /* 0x0000991009067816 */ /* 0x001fe200000000ff */
[----:B------:R-:W2:Y:S01]  /*26d40*/  LDL.LU R123, [R1+0xb98] ;  /* 0x000b9800017b7983 */ /* 0x000ea20000300800 */
[----:B------:R-:W-:-:S02]  /*26d50*/  PRMT R69, R73, 0x9910, RZ ;  /* 0x0000991049457816 */ /* 0x000fc400000000ff */
[----:B-1----:R-:W-:Y:S01]  /*26d60*/  SHF.R.S32.HI R9, RZ, 0x8, R6 ;  /* 0x00000008ff097819 */ /* 0x002fe20000011406 */
[----:B------:R-:W-:Y:S01]  /*26d70*/  VIADD R6, R0, 0x9 ;  /* 0x0000000900067836 */ /* 0x000fe20000000000 */
[----:B------:R-:W-:Y:S01]  /*26d80*/  SHF.R.S32.HI R69, RZ, 0x8, R69 ;  /* 0x00000008ff457819 */ /* 0x000fe20000011445 */
[----:B------:R-:W-:Y:S04]  /*26d90*/  @P6 STG.E.U8 desc[UR20][R136.64], R73 ;  /* 0x0000004988006986 */ /* 0x000fe8000c101114 */
[----:B------:R0:W-:Y:S01]  /*26da0*/  @P1 STG.E.U8 desc[UR20][R138.64], R9 ;  /* 0x000000098a001986 */ /* 0x0001e2000c101114 */
[----:B------:R-:W-:-:S03]  /*26db0*/  ISETP.GE.AND P1, PT, R6, UR31, PT ;  /* 0x0000001f06007c0c */ /* 0x000fc6000bf26270 */
[----:B------:R1:W-:Y:S01]  /*26dc0*/  @P3 STG.E.U8 desc[UR20][R140.64], R69 ;  /* 0x000000458c003986 */ /* 0x0003e2000c101114 */
[----:B------:R-:W-:Y:S02]  /*26dd0*/  IADD3 R6, P3, PT, R8, R164, RZ ;  /* 0x000000a408067210 */ /* 0x000fe40007f7e0ff */
[----:B------:R-:W-:Y:S01]  /*26de0*/  ISETP.LT.AND P6, PT, R144, UR36, !P5 ;  /* 0x0000002490007c0c */ /* 0x000fe2000efc1270 */
[----:B------:R-:W2:Y:S01]  /*26df0*/  LDL.LU.64 R124, [R1+0xb90] ;  /* 0x000b9000017c7983 */ /* 0x000ea20000300a00 */
[----:B------:R-:W-:Y:S01]  /*26e00*/  ISETP.LT.AND P5, PT, R160, UR4, !P5 ;  /* 0x00000004a0007c0c */ /* 0x000fe2000efa1270 */
[----:B------:R-:W-:Y:S01]  /*26e10*/  IMAD.X R7, R68, 0x1, R165, P3 ;  /* 0x0000000144077824 */ /* 0x000fe200018e06a5 */
[----:B------:R-:W1:Y:S01]  /*26e20*/  LDCU UR4, c[0x0][0x398] ;  /* 0x00007300ff0477ac */ /* 0x000e620008000800 */
[----:B----4-:R-:W-:Y:S01]  /*26e30*/  ISETP.LT.AND P3, PT, R144, UR6, !P4 ;  /* 0x0000000690007c0c */ /* 0x010fe2000e761270 */
[----:B------:R-:W4:Y:S01]  /*26e40*/  LDL.LU R130, [R1+0xb88] ;  /* 0x000b880001827983 */ /* 0x000f220000300800 */
[----:B------:R-:W1:Y:S01]  /*26e50*/  LDCU UR6, c[0x0][0x398] ;  /* 0x00007300ff0677ac */ /* 0x000e620008000800 */
[----:B0-----:R-:W-:-:S05]  /*26e60*/  PRMT R9, R11, 0x9910, RZ ;  /* 0x000099100b097816 */ /* 0x001fca00000000ff */
[----:B------:R0:W-:Y:S01]  /*26e70*/  @P6 STG.E.U8 desc[UR20][R142.64], R11 ;  /* 0x0000000b8e006986 */ /* 0x0001e2000c101114 */
[----:B------:R-:W-:Y:S02]  /*26e80*/  ISETP.LT.AND P4, PT, R160, UR9, !P4 ;  /* 0x00000009a0007c0c */ /* 0x000fe4000e781270 */
[----:B-1----:R-:W-:Y:S01]  /*26e90*/  PRMT R69, R75, 0x9910, RZ ;  /* 0x000099104b457816 */ /* 0x002fe200000000ff */
[----:B------:R-:W-:Y:S01]  /*26ea0*/  @P5 STG.E.U8 desc[UR20][R146.64], R75 ;  /* 0x0000004b92005986 */ /* 0x000fe2000c101114 */
[----:B------:R-:W-:Y:S01]  /*26eb0*/  ISETP.GE.AND P6, PT, R10, UR31, PT ;  /* 0x0000001f0a007c0c */ /* 0x000fe2000bfc6270 */
[----:B------:R-:W-:Y:S01]  /*26ec0*/  VIADD R68, R0, 0xb ;  /* 0x0000000b00447836 */ /* 0x000fe20000000000 */
[----:B------:R-:W1:Y:S01]  /*26ed0*/  LDCU UR9, c[0x0][0x398] ;  /* 0x00007300ff0977ac */ /* 0x000e620008000800 */
[----:B------:R-:W-:Y:S01]  /*26ee0*/  F2FP.SATFINITE.E5M2.F32.PACK_AB_MERGE_C R19, R19, R18, RZ ;  /* 0x000000121313723e */ /* 0x000fe200048060ff */
[----:B------:R-:W2:Y:S01]  /*26ef0*/  LDL.LU.64 R126, [R1+0xb80] ;  /* 0x000b8000017e7983 */ /* 0x000ea20000300a00 */
[----:B0-----:R-:W-:Y:S01]  /*26f00*/  SHF.R.S32.HI R11, RZ, 0x8, R9 ;  /* 0x00000008ff0b7819 */ /* 0x001fe20000011409 */
[----:B------:R-:W-:Y:S01]  /*26f10*/  VIADD R10, R8, UR32 ;  /* 0x00000020080a7c36 */ /* 0x000fe20008000000 */
[----:B------:R-:W-:Y:S01]  /*26f20*/  SHF.R.S32.HI R69, RZ, 0x8, R69 ;  /* 0x00000008ff457819 */ /* 0x000fe20000011445 */
[----:B------:R-:W2:Y:S04]  /*26f30*/  LDL.LU.64 R128, [R1+0xb78] ;  /* 0x000b780001807983 */ /* 0x000ea80000300a00 */
[----:B------:R0:W-:Y:S01]  /*26f40*/  @P3 STG.E.U8 desc[UR20][R148.64], R11 ;  /* 0x0000000b94003986 */ /* 0x0001e2000c101114 */
[----:B------:R-:W-:Y:S01]  /*26f50*/  ISETP.LT.AND P3, PT, R144, UR4, !P2 ;  /* 0x0000000490007c0c */ /* 0x000fe2000d761270 */
[----:B------:R-:W1:Y:S01]  /*26f60*/  LDCU UR4, c[0x0][0x398] ;  /* 0x00007300ff0477ac */ /* 0x000e620008000800 */
[----:B------:R-:W-:Y:S01]  /*26f70*/  ISETP.LT.AND P2, PT, R160, UR6, !P2 ;  /* 0x00000006a0007c0c */ /* 0x000fe2000d741270 */
[----:B------:R-:W4:Y:S01]  /*26f80*/  LDL.LU R131, [R1+0xb70] ;  /* 0x000b700001837983 */ /* 0x000f220000300800 */
[----:B------:R-:W-:Y:S01]  /*26f90*/  SHF.R.S32.HI R70, RZ, 0x1f, R10 ;  /* 0x0000001fff467819 */ /* 0x000fe2000001140a */
[----:B------:R-:W1:Y:S01]  /*26fa0*/  LDCU UR6, c[0x0][0x398] ;  /* 0x00007300ff0677ac */ /* 0x000e620008000800 */
[----:B------:R-:W-:Y:S01]  /*26fb0*/  IADD3 R8, P5, PT, R10, R145, RZ ;  /* 0x000000910a087210 */ /* 0x000fe20007fbe0ff */
[----:B------:R1:W-:Y:S04]  /*26fc0*/  @P4 STG.E.U8 desc[UR20][R150.64], R69 ;  /* 0x0000004596004986 */ /* 0x0003e8000c101114 */
[----:B------:R-:W-:Y:S01]  /*26fd0*/  IMAD.X R9, R70, 0x1, R161, P5 ;  /* 0x0000000146097824 */ /* 0x000fe200028e06a1 */
[----:B------:R-:W-:Y:S01]  /*26fe0*/  ISETP.GE.AND P5, PT, R68, UR31, PT ;  /* 0x0000001f44007c0c */ /* 0x000fe2000bfa6270 */
[----:B------:R1:W-:Y:S01]  /*26ff0*/  @P3 STG.E.U8 desc[UR20][R152.64], R13 ;  /* 0x0000000d98003986 */ /* 0x0003e2000c101114 */
[----:B------:R-:W-:Y:S01]  /*27000*/  VIADD R68, R10, UR32 ;  /* 0x000000200a447c36 */ /* 0x000fe20008000000 */
[----:B0-----:R-:W-:-:S02]  /*27010*/  PRMT R11, R13, 0x9910, RZ ;  /* 0x000099100d0b7816 */ /* 0x001fc400000000ff */
[----:B------:R-:W-:Y:S01]  /*27020*/  @P2 STG.E.U8 desc[UR20][R154.64], R77 ;  /* 0x0000004d9a002986 */ /* 0x000fe2000c101114 */
[----:B------:R-:W-:Y:S02]  /*27030*/  IADD3 R10, P2, PT, R10, R164, RZ ;  /* 0x000000a40a0a7210 */ /* 0x000fe40007f5e0ff */
[----:B-1----:R-:W-:Y:S02]  /*27040*/  SHF.R.S32.HI R69, RZ, 0x8, R11 ;  /* 0x00000008ff457819 */ /* 0x002fe4000001140b */
[----:B------:R-:W-:Y:S01]  /*27050*/  ISETP.GE.AND P3, PT, R12, UR31, PT ;  /* 0x0000001f0c007c0c */ /* 0x000fe2000bf66270 */
[----:B------:R-:W-:Y:S01]  /*27060*/  IMAD.X R11, R70, 0x1, R165, P2 ;  /* 0x00000001460b7824 */ /* 0x000fe200010e06a5 */
[----:B------:R-:W-:Y:S02]  /*27070*/  SHF.R.S32.HI R72, RZ, 0x1f, R68 ;  /* 0x0000001fff487819 */ /* 0x000fe40000011444 */
[----:B------:R-:W-:Y:S02]  /*27080*/  IADD3 R12, P2, PT, R68, R145, RZ ;  /* 0x00000091440c7210 */ /* 0x000fe40007f5e0ff */
[----:B------:R-:W-:Y:S01]  /*27090*/  ISETP.LT.AND P4, PT, R144, UR10, !P1 ;  /* 0x0000000a90007c0c */ /* 0x000fe2000cf81270 */
[----:B------:R-:W0:Y:S01]  /*270a0*/  LDCU UR10, c[0x0][0x398] ;  /* 0x00007300ff0a77ac */ /* 0x000e220008000800 */
[----:B------:R-:W-:Y:S01]  /*270b0*/  ISETP.LT.AND P1, PT, R160, UR4, !P1 ;  /* 0x00000004a0007c0c */ /* 0x000fe2000cf21270 */
[----:B------:R-:W-:Y:S01]  /*270c0*/  IMAD.X R13, R72, 0x1, R161, P2 ;  /* 0x00000001480d7824 */ /* 0x000fe200010e06a1 */
[----:B------:R-:W-:Y:S01]  /*270d0*/  ISETP.LT.AND P2, PT, R144, UR6, !P6 ;  /* 0x0000000690007c0c */ /* 0x000fe2000f741270 */
[----:B------:R-:W1:Y:S01]  /*270e0*/  LDCU UR4, c[0x0][0x398] ;  /* 0x00007300ff0477ac */ /* 0x000e620008000800 */
[----:B------:R-:W0:Y:S01]  /*270f0*/  LDCU UR6, c[0x0][0x398] ;  /* 0x00007300ff0677ac */ /* 0x000e220008000800 */
[----:B------:R-:W-:-:S02]  /*27100*/  PRMT R70, R77, 0x9910, RZ ;  /* 0x000099104d467816 */ /* 0x000fc400000000ff */
[----:B------:R-:W-:-:S04]  /*27110*/  ISETP.LT.AND P6, PT, R160, UR9, !P6 ;  /* 0x00000009a0007c0c */ /* 0x000fc8000f7c1270 */
[----:B------:R0:W-:Y:S01]  /*27120*/  @P4 STG.E.U8 desc[UR20][R156.64], R69 ;  /* 0x000000459c004986 */ /* 0x0001e2000c101114 */
[----:B------:R-:W1:Y:S01]  /*27130*/  LDCU UR9, c[0x0][0x398] ;  /* 0x00007300ff0977ac */ /* 0x000e620008000800 */
[----:B0-----:R-:W-:Y:S02]  /*27140*/  SHF.R.S32.HI R69, RZ, 0x8, R70 ;  /* 0x00000008ff457819 */ /* 0x001fe40000011446 */
[----:B------:R-:W-:-:S03]  /*27150*/  PRMT R70, R79, 0x9910, RZ ;  /* 0x000099104f467816 */ /* 0x000fc600000000ff */
[----:B------:R-:W-:Y:S01]  /*27160*/  @P1 STG.E.U8 desc[UR20][R158.64], R69 ;  /* 0x000000459e001986 */ /* 0x000fe2000c101114 */
[----:B------:R-:W-:-:S03]  /*27170*/  ISETP.GE.AND P1, PT, R14, UR31, PT ;  /* 0x0000001f0e007c0c */ /* 0x000fc6000bf26270 */
[----:B------:R0:W-:Y:S01]  /*27180*/  @P2 STG.E.U8 desc[UR20][R162.64], R15 ;  /* 0x0000000fa2002986 */ /* 0x0001e2000c101114 */
[----:B------:R-:W-:Y:S01]  /*27190*/  ISETP.LT.AND P2, PT, R144, UR10, !P5 ;  /* 0x0000000a90007c0c */ /* 0x000fe2000ef41270 */
[----:B------:R-:W0:Y:S01]  /*271a0*/  LDCU UR10, c[0x0][0x398] ;  /* 0x00007300ff0a77ac */ /* 0x000e220008000800 */
[----:B-1----:R-:W-:Y:S01]  /*271b0*/  ISETP.LT.AND P5, PT, R160, UR4, !P5 ;  /* 0x00000004a0007c0c */ /* 0x002fe2000efa1270 */
[----:B------:R1:W-:Y:S01]  /*271c0*/  @P6 STG.E.U8 desc[UR20][R2.64], R79 ;  /* 0x0000004f02006986 */ /* 0x0003e2000c101114 */
[----:B------:R-:W-:Y:S01]  /*271d0*/  PRMT R14, R15, 0x9910, RZ ;  /* 0x000099100f0e7816 */ /* 0x000fe200000000ff */
[----:B------:R-:W0:Y:S01]  /*271e0*/  LDCU UR4, c[0x0][0x398] ;  /* 0x00007300ff0477ac */ /* 0x000e220008000800 */
[----:B------:R-:W-:Y:S01]  /*271f0*/  ISETP.LT.AND P6, PT, R144, UR6, !P3 ;  /* 0x0000000690007c0c */ /* 0x000fe2000dfc1270 */
[----:B0-----:R-:W-:Y:S01]  /*27200*/  IMAD.MOV.U32 R15, RZ, RZ, R70 ;  /* 0x000000ffff0f7224 */ /* 0x001fe200078e0046 */
[----:B------:R-:W-:Y:S01]  /*27210*/  SHF.R.S32.HI R69, RZ, 0x8, R14 ;  /* 0x00000008ff457819 */ /* 0x000fe2000001140e */
[----:B------:R-:W0:Y:S03]  /*27220*/  LDCU UR6, c[0x0][0x398] ;  /* 0x00007300ff0677ac */ /* 0x000e260008000800 */
[----:B------:R-:W-:Y:S01]  /*27230*/  SHF.R.S32.HI R15, RZ, 0x8, R15 ;  /* 0x00000008ff0f7819 */ /* 0x000fe2000001140f */
[----:B------:R0:W-:Y:S01]  /*27240*/  @P2 STG.E.U8 desc[UR20][R4.64], R69 ;  /* 0x0000004504002986 */ /* 0x0001e2000c101114 */
[----:B------:R-:W-:-:S03]  /*27250*/  ISETP.GE.AND P4, PT, R71, UR31, PT ;  /* 0x0000001f47007c0c */ /* 0x000fc6000bf86270 */
[----:B------:R0:W-:Y:S01]  /*27260*/  @P5 STG.E.U8 desc[UR20][R6.64], R15 ;  /* 0x0000000f06005986 */ /* 0x0001e2000c101114 */
[----:B-1----:R-:W-:-:S03]  /*27270*/  IADD3 R2, P5, PT, R68, R164, RZ ;  /* 0x000000a444027210 */ /* 0x002fc60007fbe0ff */
[----:B------:R1:W-:Y:S01]  /*27280*/  @P6 STG.E.U8 desc[UR20][R8.64], R17 ;  /* 0x0000001108006986 */ /* 0x0003e2000c101114 */
[----:B------:R-:W-:Y:S01]  /*27290*/  ISETP.LT.AND P6, PT, R160, UR9, !P3 ;  /* 0x00000009a0007c0c */ /* 0x000fe2000dfc1270 */
[----:B------:R-:W1:Y:S01]  /*272a0*/  LDCU UR9, c[0x0][0x398] ;  /* 0x00007300ff0977ac */ /* 0x000e620008000800 */
[----:B------:R-:W-:Y:S01]  /*272b0*/  IMAD.X R3, R72, 0x1, R165, P5 ;  /* 0x0000000148037824 */ /* 0x000fe200028e06a5 */
[----:B0-----:R-:W-:Y:S02]  /*272c0*/  PRMT R5, R17, 0x9910, RZ ;  /* 0x0000991011057816 */ /* 0x001fe400000000ff */
[----:B------:R-:W-:Y:S02]  /*272d0*/  ISETP.LT.AND P5, PT, R144, UR10, !P4 ;  /* 0x0000000a90007c0c */ /* 0x000fe4000e7a1270 */
[----:B------:R-:W-:Y:S01]  /*272e0*/  PRMT R6, R81, 0x9910, RZ ;  /* 0x0000991051067816 */ /* 0x000fe200000000ff */
[----:B------:R-:W-:Y:S01]  /*272f0*/  IMAD.MOV.U32 R7, RZ, RZ, R5 ;  /* 0x000000ffff077224 */ /* 0x000fe200078e0005 */
[----:B------:R-:W-:Y:S01]  /*27300*/  ISETP.LT.AND P4, PT, R160, UR4, !P4 ;  /* 0x00000004a0007c0c */ /* 0x000fe2000e781270 */
[----:B------:R-:W0:Y:S02]  /*27310*/  LDCU UR4, c[0x0][0x39c] ;  /* 0x00007380ff0477ac */ /* 0x000e240008000800 */
[----:B-1----:R-:W-:-:S02]  /*27320*/  IMAD.MOV.U32 R9, RZ, RZ, R6 ;  /* 0x000000ffff097224 */ /* 0x002fc400078e0006 */
[----:B------:R-:W-:Y:S01]  /*27330*/  VIADD R4, R0, 0x10 ;  /* 0x0000001000047836 */ /* 0x000fe20000000000 */
[----:B------:R-:W-:Y:S01]  /*27340*/  SHF.R.S32.HI R7, RZ, 0x8, R7 ;  /* 0x00000008ff077819 */ /* 0x000fe20000011407 */
[----:B------:R-:W-:Y:S01]  /*27350*/  VIADD R68, R68, UR32 ;  /* 0x0000002044447c36 */ /* 0x000fe20008000000 */
[----:B------:R-:W-:Y:S01]  /*27360*/  SHF.R.S32.HI R9, RZ, 0x8, R9 ;  /* 0x00000008ff097819 */ /* 0x000fe20000011409 */
[----:B------:R-:W1:Y:S01]  /*27370*/  LDCU UR10, c[0x0][0x398] ;  /* 0x00007300ff0a77ac */ /* 0x000e620008000800 */
[----:B------:R-:W-:Y:S01]  /*27380*/  ISETP.GE.AND P3, PT, R4, UR31, PT ;  /* 0x0000001f04007c0c */ /* 0x000fe2000bf66270 */
[----:B------:R0:W-:Y:S01]  /*27390*/  @P6 STG.E.U8 desc[UR20][R10.64], R81 ;  /* 0x000000510a006986 */ /* 0x0001e2000c101114 */
[----:B------:R-:W-:Y:S02]  /*273a0*/  SHF.R.S32.HI R8, RZ, 0x1f, R68 ;  /* 0x0000001fff087819 */ /* 0x000fe40000011444 */
[----:B------:R-:W-:Y:S01]  /*273b0*/  IADD3 R4, P6, PT, R68, R145, RZ ;  /* 0x0000009144047210 */ /* 0x000fe20007fde0ff */
[----:B------:R1:W-:Y:S01]  /*273c0*/  @P5 STG.E.U8 desc[UR20][R12.64], R7 ;  /* 0x000000070c005986 */ /* 0x0003e2000c101114 */
[----:B------:R-:W-:Y:S01]  /*273d0*/  ISETP.LT.AND P5, PT, R144, UR6, !P1 ;  /* 0x0000000690007c0c */ /* 0x000fe2000cfa1270 */
[----:B------:R-:W-:Y:S01]  /*273e0*/  VIADD R14, R0, 0xf ;  /* 0x0000000f000e7836 */ /* 0x000fe20000000000 */
[----:B------:R-:W-:Y:S01]  /*273f0*/  F2FP.SATFINITE.E5M2.F32.PACK_AB_MERGE_C R83, R83, R82, RZ ;  /* 0x000000525353723e */ /* 0x000fe200048060ff */
[----:B------:R1:W-:Y:S01]  /*27400*/  @P4 STG.E.U8 desc[UR20][R2.64], R9 ;  /* 0x0000000902004986 */ /* 0x0003e2000c101114 */
[----:B------:R-:W-:Y:S01]  /*27410*/  ISETP.LT.AND P4, PT, R160, UR9, !P1 ;  /* 0x00000009a0007c0c */ /* 0x000fe2000cf81270 */
[----:B------:R-:W-:-:S02]  /*27420*/  IMAD.X R5, R8, 0x1, R161, P6 ;  /* 0x0000000108057824 */ /* 0x000fc400030e06a1 */
[----:B0-----:R-:W-:Y:S01]  /*27430*/  VIADD R10, R0, 0x11 ;  /* 0x00000011000a7836 */ /* 0x001fe20000000000 */
[----:B------:R-:W-:Y:S01]  /*27440*/  IADD3 R6, P6, PT, R68, R164, RZ ;  /* 0x000000a444067210 */ /* 0x000fe20007fde0ff */
[----:B------:R-:W0:Y:S03]  /*27450*/  LDCU UR9, c[0x0][0x398] ;  /* 0x00007300ff0977ac */ /* 0x000e260008000800 */
[----:B------:R-:W-:Y:S01]  /*27460*/  ISETP.GE.AND P1, PT, R10, UR4, PT ;  /* 0x000000040a007c0c */ /* 0x000fe2000bf26270 */
[----:B------:R-:W0:Y:S01]  /*27470*/  LDCU UR4, c[0x0][0x39c] ;  /* 0x00007380ff0477ac */ /* 0x000e220008000800 */
[----:B-1----:R-:W-:Y:S01]  /*27480*/  IMAD.X R7, R8, 0x1, R165, P6 ;  /* 0x0000000108077824 */ /* 0x002fe200030e06a5 */
[----:B------:R-:W-:Y:S01]  /*27490*/  ISETP.GE.AND P2, PT, R14, UR31, PT ;  /* 0x0000001f0e007c0c */ /* 0x000fe2000bf46270 */
[----:B------:R-:W-:Y:S01]  /*274a0*/  VIADD R68, R68, UR32 ;  /* 0x0000002044447c36 */ /* 0x000fe20008000000 */
[----:B------:R-:W1:Y:S01]  /*274b0*/  LDCU UR6, c[0x0][0x39c] ;  /* 0x00007380ff0677ac */ /* 0x000e620008000800 */
[----:B------:R0:W-:Y:S01]  /*274c0*/  @P5 STG.E.U8 desc[UR20][R4.64], R19 ;  /* 0x0000001304005986 */ /* 0x0001e2000c101114 */
[----:B------:R-:W-:-:S02]  /*274d0*/  ISETP.LT.AND P5, PT, R144, UR10, !P2 ;  /* 0x0000000a90007c0c */ /* 0x000fc4000d7a1270 */
[----:B------:R-:W-:Y:S01]  /*274e0*/  SHF.R.S32.HI R8, RZ, 0x1f, R68 ;  /* 0x0000001fff087819 */ /* 0x000fe20000011444 */
[----:B------:R1:W-:Y:S01]  /*274f0*/  @P4 STG.E.U8 desc[UR20][R6.64], R83 ;  /* 0x0000005306004986 */ /* 0x0003e2000c101114 */
[----:B------:R-:W-:Y:S02]  /*27500*/  ISETP.LT.AND P4, PT, R160, UR12, !P2 ;  /* 0x0000000ca0007c0c */ /* 0x000fe4000d781270 */
[----:B------:R-:W-:Y:S02]  /*27510*/  PRMT R9, R19, 0x9910, RZ ;  /* 0x0000991013097816 */ /* 0x000fe400000000ff */
[----:B------:R-:W-:Y:S01]  /*27520*/  PRMT R11, R83, 0x9910, RZ ;  /* 0x00009910530b7816 */ /* 0x000fe200000000ff */
[----:B------:R-:W-:Y:S01]  /*27530*/  VIADD R10, R0, 0x12 ;  /* 0x00000012000a7836 */ /* 0x000fe20000000000 */
[C---:B------:R-:W-:Y:S01]  /*27540*/  IADD3 R2, P2, PT, R68.reuse, R145, RZ ;  /* 0x0000009144027210 */ /* 0x040fe20007f5e0ff */
[----:B------:R-:W1:Y:S01]  /*27550*/  LDCU UR10, c[0x0][0x398] ;  /* 0x00007300ff0a77ac */ /* 0x000e620008000800 */
[----:B0-----:R-:W-:-:S02]  /*27560*/  IADD3 R4, P6, PT, R68, R164, RZ ;  /* 0x000000a444047210 */ /* 0x001fc40007fde0ff */
[----:B------:R-:W-:Y:S01]  /*27570*/  SHF.R.S32.HI R9, RZ, 0x8, R9 ;  /* 0x00000008ff097819 */ /* 0x000fe20000011409 */
[C---:B------:R-:W-:Y:S01]  /*27580*/  IMAD.X R3, R8.reuse, 0x1, R161, P2 ;  /* 0x0000000108037824 */ /* 0x040fe200010e06a1 */
[----:B------:R-:W-:Y:S01]  /*27590*/  SHF.R.S32.HI R11, RZ, 0x8, R11 ;  /* 0x00000008ff0b7819 */ /* 0x000fe2000001140b */
[----:B------:R-:W-:Y:S01]  /*275a0*/  IMAD.X R5, R8, 0x1, R165, P6 ;  /* 0x0000000108057824 */ /* 0x000fe200030e06a5 */
[----:B------:R-:W-:Y:S01]  /*275b0*/  F2FP.SATFINITE.E5M2.F32.PACK_AB_MERGE_C R21, R21, R20, RZ ;  /* 0x000000141515723e */ /* 0x000fe200048060ff */
[----:B------:R-:W-:Y:S01]  /*275c0*/  VIADD R68, R68, UR32 ;  /* 0x0000002044447c36 */ /* 0x000fe20008000000 */
[----:B------:R-:W-:Y:S01]  /*275d0*/  ISETP.GE.AND P2, PT, R10, UR4, PT ;  /* 0x000000040a007c0c */ /* 0x000fe2000bf46270 */
[----:B-1----:R-:W-:Y:S01]  /*275e0*/  VIADD R7, R0, 0x13 ;  /* 0x0000001300077836 */ /* 0x002fe20000000000 */
[----:B------:R0:W-:Y:S01]  /*275f0*/  @P5 STG.E.U8 desc[UR20][R2.64], R9 ;  /* 0x0000000902005986 */ /* 0x0001e2000c101114 */
[----:B------:R-:W1:Y:S01]  /*27600*/  LDCU UR4, c[0x0][0x39c] ;  /* 0x00007380ff0477ac */ /* 0x000e620008000800 */
[----:B------:R-:W-:-:S02]  /*27610*/  ISETP.LT.AND P5, PT, R144, UR9, !P3 ;  /* 0x0000000990007c0c */ /* 0x000fc4000dfa1270 */
[----:B------:R0:W-:Y:S01]  /*27620*/  @P4 STG.E.U8 desc[UR20][R4.64], R11 ;  /* 0x0000000b04004986 */ /* 0x0001e2000c101114 */
[----:B------:R-:W-:Y:S01]  /*27630*/  SHF.R.S32.HI R8, RZ, 0x1f, R68 ;  /* 0x0000001fff087819 */ /* 0x000fe20000011444 */
[----:B------:R-:W1:Y:S01]  /*27640*/  LDCU UR9, c[0x0][0x398] ;  /* 0x00007300ff0977ac */ /* 0x000e620008000800 */
[-C--:B------:R-:W-:Y:S02]  /*27650*/  IADD3 R6, P4, PT, R68, R145.reuse, RZ ;  /* 0x0000009144067210 */ /* 0x080fe40007f9e0ff */
[----:B------:R-:W-:Y:S01]  /*27660*/  ISETP.LT.AND P6, PT, R160, UR14, !P3 ;  /* 0x0000000ea0007c0c */ /* 0x000fe2000dfc1270 */
[----:B------:R-:W1:Y:S01]  /*27670*/  LDCU UR12, c[0x0][0x398] ;  /* 0x00007300ff0c77ac */ /* 0x000e620008000800 */
[----:B------:R-:W-:Y:S01]  /*27680*/  ISETP.GE.AND P3, PT, R7, UR6, PT ;  /* 0x0000000607007c0c */ /* 0x000fe2000bf66270 */
[----:B------:R-:W1:Y:S01]  /*27690*/  LDCU UR6, c[0x0][0x398] ;  /* 0x00007300ff0677ac */ /* 0x000e620008000800 */
[----:B------:R-:W-:Y:S01]  /*276a0*/  IMAD.X R7, R8, 0x1, R161, P4 ;  /* 0x0000000108077824 */ /* 0x000fe200020e06a1 */
[----:B0-----:R-:W-:Y:S01]  /*276b0*/  IADD3 R2, P4, PT, R68, R164, RZ ;  /* 0x000000a444027210 */ /* 0x001fe20007f9e0ff */
[----:B------:R-:W-:Y:S01]  /*276c0*/  VIADD R4, R0, 0x14 ;  /* 0x0000001400047836 */ /* 0x000fe20000000000 */
[----:B------:R-:W-:Y:S01]  /*276d0*/  F2FP.SATFINITE.E5M2.F32.PACK_AB_MERGE_C R85, R85, R84, RZ ;  /* 0x000000545555723e */ /* 0x000fe200048060ff */
[----:B------:R-:W-:Y:S01]  /*276e0*/  VIADD R68, R68, UR32 ;  /* 0x0000002044447c36 */ /* 0x000fe20008000000 */
[----:B------:R-:W-:Y:S01]  /*276f0*/  PRMT R9, R21, 0x9910, RZ ;  /* 0x0000991015097816 */ /* 0x000fe200000000ff */
[----:B------:R-:W-:Y:S01]  /*27700*/  IMAD.X R3, R8, 0x1, R165, P4 ;  /* 0x0000000108037824 */ /* 0x000fe200020e06a5 */
[----:B------:R-:W-:Y:S01]  /*27710*/  @P5 STG.E.U8 desc[UR20][R6.64], R21 ;  /* 0x0000001506005986 */ /* 0x000fe2000c101114 */
[----:B-1----:R-:W-:Y:S01]  /*27720*/  ISETP.GE.AND P4, PT, R4, UR4, PT ;  /* 0x0000000404007c0c */ /* 0x002fe2000bf86270 */
[----:B------:R-:W0:Y:S01]  /*27730*/  LDCU UR4, c[0x0][0x39c] ;  /* 0x00007380ff0477ac */ /* 0x000e220008000800 */
[----:B------:R-:W-:Y:S01]  /*27740*/  SHF.R.S32.HI R8, RZ, 0x1f, R68 ;  /* 0x0000001fff087819 */ /* 0x000fe20000011444 */
[----:B------:R1:W-:Y:S01]  /*27750*/  @P6 STG.E.U8 desc[UR20][R2.64], R85 ;  /* 0x0000005502006986 */ /* 0x0003e2000c101114 */
[----:B------:R-:W-:Y:S01]  /*27760*/  IADD3 R4, P6, PT, R68, R145, RZ ;  /* 0x0000009144047210 */ /* 0x000fe20007fde0ff */
[----:B------:R-:W0:Y:S01]  /*27770*/  LDCU UR14, c[0x0][0x398] ;  /* 0x00007300ff0e77ac */ /* 0x000e220008000800 */
[----:B------:R-:W-:-:S02]  /*27780*/  ISETP.LT.AND P5, PT, R144, UR10, !P1 ;  /* 0x0000000a90007c0c */ /* 0x000fc4000cfa1270 */
[----:B------:R-:W-:Y:S01]  /*27790*/  ISETP.LT.AND P1, PT, R160, UR6, !P1 ;  /* 0x00000006a0007c0c */ /* 0x000fe2000cf21270 */
[----:B------:R-:W-:Y:S01]  /*277a0*/  IMAD.X R5, R8, 0x1, R161, P6 ;  /* 0x0000000108057824 */ /* 0x000fe200030e06a1 */
[----:B------:R-:W-:Y:S01]  /*277b0*/  PRMT R11, R85, 0x9910, RZ ;  /* 0x00009910550b7816 */ /* 0x000fe200000000ff */
[----:B------:R-:W0:Y:S01]  /*277c0*/  LDCU UR10, c[0x0][0x398] ;  /* 0x00007300ff0a77ac */ /* 0x000e220008000800 */
[C---:B-1----:R-:W-:Y:S02]  /*277d0*/  IADD3 R2, P6, PT, R68.reuse, R164, RZ ;  /* 0x000000a444027210 */ /* 0x042fe40007fde0ff */
[----:B------:R-:W-:Y:S01]  /*277e0*/  SHF.R.S32.HI R9, RZ, 0x8, R9 ;  /* 0x00000008ff097819 */ /* 0x000fe20000011409 */
[----:B------:R-:W-:Y:S01]  /*277f0*/  VIADD R68, R68, UR32 ;  /* 0x0000002044447c36 */ /* 0x000fe20008000000 */
[----:B------:R-:W-:Y:S01]  /*27800*/  SHF.R.S32.HI R11, RZ, 0x8, R11 ;  /* 0x00000008ff0b7819 */ /* 0x000fe2000001140b */
[----:B------:R-:W-:Y:S01]  /*27810*/  IMAD.X R3, R8, 0x1, R165, P6 ;  /* 0x0000000108037824 */ /* 0x000fe200030e06a5 */
[----:B------:R-:W-:Y:S01]  /*27820*/  F2FP.SATFINITE.E5M2.F32.PACK_AB_MERGE_C R23, R23, R22, RZ ;  /* 0x000000161717723e */ /* 0x000fe200048060ff */
[----:B------:R1:W-:Y:S01]  /*27830*/  @P5 STG.E.U8 desc[UR20][R4.64], R9 ;  /* 0x0000000904005986 */ /* 0x0003e2000c101114 */
[----:B------:R-:W-:Y:S01]  /*27840*/  ISETP.LT.AND P5, PT, R144, UR9, !P2 ;  /* 0x0000000990007c0c */ /* 0x000fe2000d7a1270 */
[----:B------:R-:W-:Y:S01]  /*27850*/  VIADD R10, R0, 0x15 ;  /* 0x00000015000a7836 */ /* 0x000fe20000000000 */
[----:B------:R-:W-:Y:S01]  /*27860*/  SHF.R.S32.HI R8, RZ, 0x1f, R68 ;  /* 0x0000001fff087819 */ /* 0x000fe20000011444 */
[----:B------:R1:W-:Y:S01]  /*27870*/  @P1 STG.E.U8 desc[UR20][R2.64], R11 ;  /* 0x0000000b02001986 */ /* 0x0003e2000c101114 */
[----:B------:R-:W-:Y:S01]  /*27880*/  IADD3 R6, P1, PT, R68, R145, RZ ;  /* 0x0000009144067210 */ /* 0x000fe20007f3e0ff */
[----:B------:R-:W3:Y:S01]  /*27890*/  LDCU UR6, c[0x0][0x39c] ;  /* 0x00007380ff0677ac */ /* 0x000ee20008000800 */
[----:B------:R-:W-:-:S03]  /*278a0*/  ISETP.LT.AND P2, PT, R160, UR12, !P2 ;  /* 0x0000000ca0007c0c */ /* 0x000fc6000d741270 */
[----:B------:R-:W-:Y:S01]  /*278b0*/  IMAD.X R7, R8, 0x1, R161, P1 ;  /* 0x0000000108077824 */ /* 0x000fe200008e06a1 */
[----:B0-----:R-:W-:Y:S01]  /*278c0*/  ISETP.GE.AND P1, PT, R10, UR4, PT ;  /* 0x000000040a007c0c */ /* 0x001fe2000bf26270 */
[----:B------:R-:W0:Y:S01]  /*278d0*/  LDCU UR4, c[0x0][0x39c] ;  /* 0x00007380ff0477ac */ /* 0x000e220008000800 */
[C---:B-1----:R-:W-:Y:S01]  /*278e0*/  IADD3 R4, P6, PT, R68.reuse, R164, RZ ;  /* 0x000000a444047210 */ /* 0x042fe20007fde0ff */
[----:B------:R-:W-:Y:S01]  /*278f0*/  VIADD R68, R68, UR32 ;  /* 0x0000002044447c36 */ /* 0x000fe20008000000 */
[----:B------:R-:W-:Y:S01]  /*27900*/  F2FP.SATFINITE.E5M2.F32.PACK_AB_MERGE_C R87, R87, R86, RZ ;  /* 0x000000565757723e */ /* 0x000fe200048060ff */
[----:B------:R-:W1:Y:S02]  /*27910*/  LDCU UR9, c[0x0][0x398] ;  /* 0x00007300ff0977ac */ /* 0x000e640008000800 */
[----:B------:R-:W-:Y:S01]  /*27920*/  IMAD.X R5, R8, 0x1, R165, P6 ;  /* 0x0000000108057824 */ /* 0x000fe200030e06a5 */
[----:B------:R0:W-:Y:S01]  /*27930*/  @P5 STG.E.U8 desc[UR20][R6.64], R23 ;  /* 0x0000001706005986 */ /* 0x0001e2000c101114 */
[----:B------:R-:W-:Y:S01]  /*27940*/  ISETP.LT.AND P5, PT, R144, UR10, !P3 ;  /* 0x0000000a90007c0c */ /* 0x000fe2000dfa1270 */
[----:B------:R-:W1:Y:S01]  /*27950*/  LDCU UR12, c[0x0][0x398] ;  /* 0x00007300ff0c77ac */ /* 0x000e620008000800 */
[----:B------:R-:W-:Y:S01]  /*27960*/  ISETP.LT.AND P3, PT, R160, UR14, !P3 ;  /* 0x0000000ea0007c0c */ /* 0x000fe2000df61270 */
[----:B------:R3:W-:Y:S01]  /*27970*/  @P2 STG.E.U8 desc[UR20][R4.64], R87 ;  /* 0x0000005704002986 */ /* 0x0007e2000c101114 */
[----:B------:R-:W-:-:S02]  /*27980*/  SHF.R.S32.HI R8, RZ, 0x1f, R68 ;  /* 0x0000001fff087819 */ /* 0x000fc40000011444 */
[----:B------:R-:W-:Y:S01]  /*27990*/  PRMT R9, R23, 0x9910, RZ ;  /* 0x0000991017097816 */ /* 0x000fe200000000ff */
[----:B------:R-:W-:Y:S01]  /*279a0*/  VIADD R10, R0, 0x16 ;  /* 0x00000016000a7836 */ /* 0x000fe20000000000 */
[----:B------:R-:W-:Y:S01]  /*279b0*/  IADD3 R2, P2, PT, R68, R145, RZ ;  /* 0x0000009144027210 */ /* 0x000fe20007f5e0ff */
[----:B------:R-:W1:Y:S01]  /*279c0*/  LDCU UR10, c[0x0][0x398] ;  /* 0x00007300ff0a77ac */ /* 0x000e620008000800 */
[----:B------:R-:W-:Y:S01]  /*279d0*/  PRMT R11, R87, 0x9910, RZ ;  /* 0x00009910570b7816 */ /* 0x000fe200000000ff */
[----:B0-----:R-:W-:Y:S01]  /*279e0*/  VIADD R7, R0, 0x17 ;  /* 0x0000001700077836 */ /* 0x001fe20000000000 */
[----:B------:R-:W-:Y:S01]  /*279f0*/  F2FP.SATFINITE.E5M2.F32.PACK_AB_MERGE_C R25, R25, R24, RZ ;  /* 0x000000181919723e */ /* 0x000fe200048060ff */
[----:B------:R-:W0:Y:S01]  /*27a00*/  LDCU UR14, c[0x0][0x398] ;  /* 0x00007300ff0e77ac */ /* 0x000e220008000800 */
[----:B---3--:R-:W-:Y:S01]  /*27a10*/  IADD3 R4, P6, PT, R68, R164, RZ ;  /* 0x000000a444047210 */ /* 0x008fe20007fde0ff */
[----:B------:R-:W-:Y:S01]  /*27a20*/  IMAD.X R3, R8, 0x1, R161, P2 ;  /* 0x0000000108037824 */ /* 0x000fe200010e06a1 */
[----:B------:R-:W-:-:S02]  /*27a30*/  SHF.R.S32.HI R9, RZ, 0x8, R9 ;  /* 0x00000008ff097819 */ /* 0x000fc40000011409 */
[----:B------:R-:W-:Y:S01]  /*27a40*/  SHF.R.S32.HI R11, RZ, 0x8, R11 ;  /* 0x00000008ff0b7819 */ /* 0x000fe2000001140b */
[----:B------:R-:W-:Y:S01]  /*27a50*/  IMAD.X R5, R8, 0x1, R165, P6 ;  /* 0x0000000108057824 */ /* 0x000fe200030e06a5 */
[----:B------:R-:W-:Y:S01]  /*27a60*/  ISETP.GE.AND P2, PT, R10, UR4, PT ;  /* 0x000000040a007c0c */ /* 0x000fe2000bf46270 */
[----:B------:R-:W-:Y:S01]  /*27a70*/  VIADD R68, R68, UR32 ;  /* 0x0000002044447c36 */ /* 0x000fe20008000000 */
[----:B------:R-:W3:Y:S01]  /*27a80*/  LDCU UR4, c[0x0][0x39c] ;  /* 0x00007380ff0477ac */ /* 0x000ee20008000800 */
[----:B------:R0:W-:Y:S01]  /*27a90*/  @P5 STG.E.U8 desc[UR20][R2.64], R9 ;  /* 0x0000000902005986 */ /* 0x0001e2000c101114 */
[----:B-1----:R-:W-:-:S03]  /*27aa0*/  ISETP.LT.AND P6, PT, R144, UR9, !P4 ;  /* 0x0000000990007c0c */ /* 0x002fc6000e7c1270 */
[----:B------:R1:W-:Y:S01]  /*27ab0*/  @P3 STG.E.U8 desc[UR20][R4.64], R11 ;  /* 0x0000000b04003986 */ /* 0x0003e2000c101114 */
[----:B------:R-:W-:Y:S01]  /*27ac0*/  ISETP.GE.AND P3, PT, R7, UR6, PT ;  /* 0x0000000607007c0c */ /* 0x000fe2000bf66270 */
[----:B------:R-:W3:Y:S01]  /*27ad0*/  LDCU UR6, c[0x0][0x398] ;  /* 0x00007300ff0677ac */ /* 0x000ee20008000800 */
[----:B------:R-:W-:Y:S02]  /*27ae0*/  SHF.R.S32.HI R8, RZ, 0x1f, R68 ;  /* 0x0000001fff087819 */ /* 0x000fe40000011444 */
[----:B------:R-:W-:Y:S01]  /*27af0*/  IADD3 R6, P5, PT, R68, R145, RZ ;  /* 0x0000009144067210 */ /* 0x000fe20007fbe0ff */
[----:B------:R-:W3:Y:S01]  /*27b00*/  LDCU UR9, c[0x0][0x398] ;  /* 0x00007300ff0977ac */ /* 0x000ee20008000800 */
[----:B------:R-:W-:-:S03]  /*27b10*/  ISETP.LT.AND P4, PT, R160, UR12, !P4 ;  /* 0x0000000ca0007c0c */ /* 0x000fc6000e781270 */
[----:B------:R-:W-:Y:S01]  /*27b20*/  IMAD.X R7, R8, 0x1, R161, P5 ;  /* 0x0000000108077824 */ /* 0x000fe200028e06a1 */
[----:B0-----:R-:W-:Y:S01]  /*27b30*/  IADD3 R2, P5, PT, R68, R164, RZ ;  /* 0x000000a444027210 */ /* 0x001fe20007fbe0ff */
[----:B-1----:R-:W-:Y:S01]  /*27b40*/  VIADD R4, R0, 0x18 ;  /* 0x0000001800047836 */ /* 0x002fe20000000000 */
[----:B------:R-:W-:Y:S01]  /*27b50*/  F2FP.SATFINITE.E5M2.F32.PACK_AB_MERGE_C R89, R89, R88, RZ ;  /* 0x000000585959723e */ /* 0x000fe200048060ff */
[----:B------:R-:W-:Y:S01]  /*27b60*/  VIADD R68, R68, UR32 ;  /* 0x0000002044447c36 */ /* 0x000fe20008000000 */
[----:B------:R-:W0:Y:S01]  /*27b70*/  LDCU UR12, c[0x0][0x398] ;  /* 0x00007300ff0c77ac */ /* 0x000e220008000800 */
[----:B------:R-:W-:Y:S01]  /*27b80*/  IMAD.X R3, R8, 0x1, R165, P5 ;  /* 0x0000000108037824 */ /* 0x000fe200028e06a5 */
[----:B------:R-:W-:Y:S01]  /*27b90*/  @P6 STG.E.U8 desc[UR20][R6.64], R25 ;  /* 0x0000001906006986 */ /* 0x000fe2000c101114 */
[----:B---3--:R-:W-:Y:S01]  /*27ba0*/  ISETP.GE.AND P5, PT, R4, UR4, PT ;  /* 0x0000000404007c0c */ /* 0x008fe2000bfa6270 */
[----:B------:R-:W1:Y:S01]  /*27bb0*/  LDCU UR4, c[0x0][0x39c] ;  /* 0x00007380ff0477ac */ /* 0x000e620008000800 */
[----:B------:R-:W-:Y:S01]  /*27bc0*/  SHF.R.S32.HI R8, RZ, 0x1f, R68 ;  /* 0x0000001fff087819 */ /* 0x000fe20000011444 */
[----:B------:R3:W-:Y:S01]  /*27bd0*/  @P4 STG.E.U8 desc[UR20][R2.64], R89 ;  /* 0x0000005902004986 */ /* 0x0007e2000c101114 */
[----:B------:R-:W-:-:S02]  /*27be0*/  IADD3 R4, P6, PT, R68, R145, RZ ;  /* 0x0000009144047210 */ /* 0x000fc40007fde0ff */
[----:B------:R-:W-:Y:S01]  /*27bf0*/  ISETP.LT.AND P4, PT, R144, UR10, !P1 ;  /* 0x0000000a90007c0c */ /* 0x000fe2000cf81270 */
[----:B------:R-:W0:Y:S01]  /*27c00*/  LDCU UR10, c[0x0][0x398] ;  /* 0x00007300ff0a77ac */ /* 0x000e220008000800 */
[----:B------:R-:W-:Y:S01]  /*27c10*/  ISETP.LT.AND P1, PT, R160, UR6, !P1 ;  /* 0x00000006a0007c0c */ /* 0x000fe2000cf21270 */
[----:B------:R-:W-:Y:S01]  /*27c20*/  IMAD.X R5, R8, 0x1, R161, P6 ;  /* 0x0000000108057824 */ /* 0x000fe200030e06a1 */
[----:B------:R-:W-:Y:S01]  /*27c30*/  PRMT R9, R25, 0x9910, RZ ;  /* 0x0000991019097816 */ /* 0x000fe200000000ff */
[----:B------:R-:W-:Y:S01]  /*27c40*/  VIADD R10, R0, 0x19 ;  /* 0x00000019000a7836 */ /* 0x000fe20000000000 */
[----:B------:R-:W-:Y:S01]  /*27c50*/  PRMT R11, R89, 0x9910, RZ ;  /* 0x00009910590b7816 */ /* 0x000fe200000000ff */
[----:B------:R-:W1:Y:S01]  /*27c60*/  LDCU UR6, c[0x0][0x39c] ;  /* 0x00007380ff0677ac */ /* 0x000e620008000800 */
[C---:B---3--:R-:W-:Y:S02]  /*27c70*/  IADD3 R2, P6, PT, R68.reuse, R164, RZ ;  /* 0x000000a444027210 */ /* 0x048fe40007fde0ff */
[----:B------:R-:W-:Y:S01]  /*27c80*/  SHF.R.S32.HI R9, RZ, 0x8, R9 ;  /* 0x00000008ff097819 */ /* 0x000fe20000011409 */
[----:B------:R-:W-:Y:S01]  /*27c90*/  VIADD R68, R68, UR32 ;  /* 0x0000002044447c36 */ /* 0x000fe20008000000 */
[----:B------:R-:W-:Y:S01]  /*27ca0*/  SHF.R.S32.HI R11, RZ, 0x8, R11 ;  /* 0x00000008ff0b7819 */ /* 0x000fe2000001140b */
[----:B------:R-:W-:-:S02]  /*27cb0*/  IMAD.X R3, R8, 0x1, R165, P6 ;  /* 0x0000000108037824 */ /* 0x000fc400030e06a5 */
[----:B------:R3:W-:Y:S01]  /*27cc0*/  @P4 STG.E.U8 desc[UR20][R4.64], R9 ;  /* 0x0000000904004986 */ /* 0x0007e2000c101114 */
[----:B------:R-:W-:Y:S01]  /*27cd0*/  ISETP.LT.AND P4, PT, R144, UR9, !P2 ;  /* 0x0000000990007c0c */ /* 0x000fe2000d781270 */
[----:B------:R-:W2:Y:S01]  /*27ce0*/  LDCU UR9, c[0x0][0x398] ;  /* 0x00007300ff0977ac */ /* 0x000ea20008000800 */
[----:B------:R-:W-:Y:S01]  /*27cf0*/  SHF.R.S32.HI R8, RZ, 0x1f, R68 ;  /* 0x0000001fff087819 */ /* 0x000fe20000011444 */
[----:B------:R2:W-:Y:S01]  /*27d00*/  @P1 STG.E.U8 desc[UR20][R2.64], R11 ;  /* 0x0000000b02001986 */ /* 0x0005e2000c101114 */
[----:B------:R-:W-:Y:S02]  /*27d10*/  IADD3 R6, P1, PT, R68, R145, RZ ;  /* 0x0000009144067210 */ /* 0x000fe40007f3e0ff */
[----:B0-----:R-:W-:Y:S01]  /*27d20*/  ISETP.LT.AND P2, PT, R160, UR12, !P2 ;  /* 0x0000000ca0007c0c */ /* 0x001fe2000d741270 */
[----:B------:R-:W0:Y:S02]  /*27d30*/  LDCU UR12, c[0x0][0x398] ;  /* 0x00007300ff0c77ac */ /* 0x000e240008000800 */
[----:B------:R-:W-:Y:S01]  /*27d40*/  IMAD.X R7, R8, 0x1, R161, P1 ;  /* 0x0000000108077824 */ /* 0x000fe200008e06a1 */
[----:B-1----:R-:W-:Y:S01]  /*27d50*/  ISETP.GE.AND P1, PT, R10, UR4, PT ;  /* 0x000000040a007c0c */ /* 0x002fe2000bf26270 */
[----:B------:R-:W1:Y:S01]  /*27d60*/  LDCU UR4, c[0x0][0x39c] ;  /* 0x00007380ff0477ac */ /* 0x000e620008000800 */
[----:B---3--:R-:W-:-:S02]  /*27d70*/  IADD3 R4, P6, PT, R68, R164, RZ ;  /* 0x000000a444047210 */ /* 0x008fc40007fde0ff */
[----:B------:R-:W-:Y:S01]  /*27d80*/  F2FP.SATFINITE.E5M2.F32.PACK_AB_MERGE_C R27, R27, R26, RZ ;  /* 0x0000001a1b1b723e */ /* 0x000fe200048060ff */
[----:B------:R-:W-:Y:S01]  /*27d90*/  VIADD R68, R68, UR32 ;  /* 0x0000002044447c36 */ /* 0x000fe20008000000 */
[----:B------:R-:W-:Y:S01]  /*27da0*/  F2FP.SATFINITE.E5M2.F32.PACK_AB_MERGE_C R91, R91, R90, RZ ;  /* 0x0000005a5b5b723e */ /* 0x000fe200048060ff */
[----:B------:R-:W-:Y:S02]  /*27db0*/  IMAD.X R5, R8, 0x1, R165, P6 ;  /* 0x0000000108057824 */ /* 0x000fe400030e06a5 */
[----:B------:R-:W-:Y:S01]  /*27dc0*/  @P4 STG.E.U8 desc[UR20][R6.64], R27 ;  /* 0x0000001b06004986 */ /* 0x000fe2000c101114 */
[----:B------:R-:W-:Y:S01]  /*27dd0*/  ISETP.LT.AND P4, PT, R144, UR10, !P3 ;  /* 0x0000000a90007c0c */ /* 0x000fe2000df81270 */
[----:B------:R-:W-:Y:S01]  /*27de0*/  VIADD R10, R0, 0x1a ;  /* 0x0000001a000a7836 */ /* 0x000fe20000000000 */
[----:B------:R-:W-:Y:S01]  /*27df0*/  ISETP.LT.AND P3, PT, R160, UR14, !P3 ;  /* 0x0000000ea0007c0c */ /* 0x000fe2000df61270 */
[----:B------:R3:W-:Y:S01]  /*27e00*/  @P2 STG.E.U8 desc[UR20][R4.64], R91 ;  /* 0x0000005b04002986 */ /* 0x0007e2000c101114 */
[----:B------:R-:W-:Y:S01]  /*27e10*/  SHF.R.S32.HI R8, RZ, 0x1f, R68 ;  /* 0x0000001fff087819 */ /* 0x000fe20000011444 */
[----:B------:R-:W0:Y:S01]  /*27e20*/  LDCU UR10, c[0x0][0x398] ;  /* 0x00007300ff0a77ac */ /* 0x000e220008000800 */
[----:B--2---:R-:W-:-:S02]  /*27e30*/  IADD3 R2, P2, PT, R68, R145, RZ ;  /* 0x0000009144027210 */ /* 0x004fc40007f5e0ff */
[----:B------:R-:W-:Y:S01]  /*27e40*/  PRMT R9, R27, 0x9910, RZ ;  /* 0x000099101b097816 */ /* 0x000fe200000000ff */
[----:B------:R-:W2:Y:S01]  /*27e50*/  LDCU UR14, c[0x0][0x398] ;  /* 0x00007300ff0e77ac */ /* 0x000ea20008000800 */
[----:B------:R-:W-:Y:S01]  /*27e60*/  PRMT R11, R91, 0x9910, RZ ;  /* 0x000099105b0b7816 */ /* 0x000fe200000000ff */
[----:B------:R-:W-:Y:S01]  /*27e70*/  IMAD.X R3, R8, 0x1, R161, P2 ;  /* 0x0000000108037824 */ /* 0x000fe200010e06a1 */
[----:B---3--:R-:W-:Y:S02]  /*27e80*/  IADD3 R4, P6, PT, R68, R164, RZ ;  /* 0x000000a444047210 */ /* 0x008fe40007fde0ff */
[----:B------:R-:W-:Y:S01]  /*27e90*/  SHF.R.S32.HI R9, RZ, 0x8, R9 ;  /* 0x00000008ff097819 */ /* 0x000fe20000011409 */
[----:B------:R-:W-:Y:S01]  /*27ea0*/  VIADD R7, R0, 0x1b ;  /* 0x0000001b00077836 */ /* 0x000fe20000000000 */
[----:B------:R-:W-:Y:S01]  /*27eb0*/  SHF.R.S32.HI R11, RZ, 0x8, R11 ;  /* 0x00000008ff0b7819 */ /* 0x000fe2000001140b */
[----:B------:R-:W-:Y:S01]  /*27ec0*/  IMAD.X R5, R8, 0x1, R165, P6 ;  /* 0x0000000108057824 */ /* 0x000fe200030e06a5 */
[----:B-1----:R-:W-:Y:S01]  /*27ed0*/  ISETP.GE.AND P2, PT, R10, UR4, PT ;  /* 0x000000040a007c0c */ /* 0x002fe2000bf46270 */
[----:B------:R-:W-:Y:S01]  /*27ee0*/  VIADD R68, R68, UR32 ;  /* 0x0000002044447c36 */ /* 0x000fe20008000000 */
[----:B------:R-:W1:Y:S01]  /*27ef0*/  LDCU UR4, c[0x0][0x39c] ;  /* 0x00007380ff0477ac */ /* 0x000e620008000800 */
[----:B------:R3:W-:Y:S01]  /*27f00*/  @P4 STG.E.U8 desc[UR20][R2.64], R9 ;  /* 0x0000000902004986 */ /* 0x0007e2000c101114 */
[----:B------:R-:W-:-:S03]  /*27f10*/  ISETP.LT.AND P6, PT, R144, UR9, !P5 ;  /* 0x0000000990007c0c */ /* 0x000fc6000efc1270 */
[----:B------:R2:W-:Y:S01]  /*27f20*/  @P3 STG.E.U8 desc[UR20][R4.64], R11 ;  /* 0x0000000b04003986 */ /* 0x0005e2000c101114 */
[----:B------:R-:W-:Y:S01]  /*27f30*/  ISETP.GE.AND P3, PT, R7, UR6, PT ;  /* 0x0000000607007c0c */ /* 0x000fe2000bf66270 */
[----:B------:R-:W4:Y:S01]  /*27f40*/  LDCU UR6, c[0x0][0x398] ;  /* 0x00007300ff0677ac */ /* 0x000f220008000800 */
[----:B------:R-:W-:Y:S02]  /*27f50*/  SHF.R.S32.HI R8, RZ, 0x1f, R68 ;  /* 0x0000001fff087819 */ /* 0x000fe40000011444 */
[----:B------:R-:W-:Y:S01]  /*27f60*/  IADD3 R6, P4, PT, R68, R145, RZ ;  /* 0x0000009144067210 */ /* 0x000fe20007f9e0ff */
[----:B------:R-:W4:Y:S01]  /*27f70*/  LDCU UR9, c[0x0][0x398] ;  /* 0x00007300ff0977ac */ /* 0x000f220008000800 */
[----:B0-----:R-:W-:-:S03]  /*27f80*/  ISETP.LT.AND P5, PT, R160, UR12, !P5 ;  /* 0x0000000ca0007c0c */ /* 0x001fc6000efa1270 */
[----:B------:R-:W-:Y:S01]  /*27f90*/  IMAD.X R7, R8, 0x1, R161, P4 ;  /* 0x0000000108077824 */ /* 0x000fe200020e06a1 */
[----:B---3--:R-:W-:Y:S01]  /*27fa0*/  IADD3 R2, P4, PT, R68, R164, RZ ;  /* 0x000000a444027210 */ /* 0x008fe20007f9e0ff */
[----:B--2---:R-:W-:Y:S01]  /*27fb0*/  VIADD R4, R0, 0x1c ;  /* 0x0000001c00047836 */ /* 0x004fe20000000000 */
[----:B------:R-:W-:Y:S01]  /*27fc0*/  F2FP.SATFINITE.E5M2.F32.PACK_AB_MERGE_C R29, R29, R28, RZ ;  /* 0x0000001c1d1d723e */ /* 0x000fe200048060ff */
[----:B------:R-:W-:Y:S01]  /*27fd0*/  VIADD R68, R68, UR32 ;  /* 0x0000002044447c36 */ /* 0x000fe20008000000 */
[----:B------:R-:W-:Y:S01]  /*27fe0*/  F2FP.SATFINITE.E5M2.F32.PACK_AB_MERGE_C R93, R93, R92, RZ ;  /* 0x0000005c5d5d723e */ /* 0x000fe200048060ff */
[----:B------:R-:W-:Y:S01]  /*27ff0*/  IMAD.X R3, R8, 0x1, R165, P4 ;  /* 0x0000000108037824 */ /* 0x000fe200020e06a5 */
[----:B-1----:R-:W-:Y:S01]  /*28000*/  ISETP.GE.AND P4, PT, R4, UR4, PT ;  /* 0x0000000404007c0c */ /* 0x002fe2000bf86270 */
[----:B------:R-:W-:Y:S01]  /*28010*/  @P6 STG.E.U8 desc[UR20][R6.64], R29 ;  /* 0x0000001d06006986 */ /* 0x000fe2000c101114 */
[----:B------:R-:W-:Y:S01]  /*28020*/  SHF.R.S32.HI R8, RZ, 0x1f, R68 ;  /* 0x0000001fff087819 */ /* 0x000fe20000011444 */
[----:B------:R-:W0:Y:S01]  /*28030*/  LDCU UR12, c[0x0][0x398] ;  /* 0x00007300ff0c77ac */ /* 0x000e220008000800 */
[----:B------:R-:W-:Y:S01]  /*28040*/  IADD3 R4, P6, PT, R68, R145, RZ ;  /* 0x0000009144047210 */ /* 0x000fe20007fde0ff */
[----:B------:R1:W-:Y:S01]  /*28050*/  @P5 STG.E.U8 desc[UR20][R2.64], R93 ;  /* 0x0000005d02005986 */ /* 0x0003e2000c101114 */
[----:B------:R-:W-:Y:S01]  /*28060*/  ISETP.LT.AND P5, PT, R144, UR10, !P1 ;  /* 0x0000000a90007c0c */ /* 0x000fe2000cfa1270 */
[----:B------:R-:W2:Y:S01]  /*28070*/  LDCU UR4, c[0x0][0x39c] ;  /* 0x00007380ff0477ac */ /* 0x000ea20008000800 */
[----:B----4-:R-:W-:Y:S01]  /*28080*/  ISETP.LT.AND P1, PT, R160, UR6, !P1 ;  /* 0x00000006a0007c0c */ /* 0x010fe2000cf21270 */
[----:B------:R-:W-:Y:S01]  /*28090*/  IMAD.X R5, R8, 0x1, R161, P6 ;  /* 0x0000000108057824 */ /* 0x000fe200030e06a1 */
[----:B------:R-:W-:Y:S01]  /*280a0*/  PRMT R9, R29, 0x9910, RZ ;  /* 0x000099101d097816 */ /* 0x000fe200000000ff */
[----:B------:R-:W3:Y:S01]  /*280b0*/  LDCU UR10, c[0x0][0x398] ;  /* 0x00007300ff0a77ac */ /* 0x000ee20008000800 */
[----:B------:R-:W-:Y:S01]  /*280c0*/  PRMT R11, R93, 0x9910, RZ ;  /* 0x000099105d0b7816 */ /* 0x000fe200000000ff */
[----:B------:R-:W-:Y:S01]  /*280d0*/  VIADD R10, R0, 0x1d ;  /* 0x0000001d000a7836 */ /* 0x000fe20000000000 */
[----:B------:R-:W-:Y:S01]  /*280e0*/  F2FP.SATFINITE.E5M2.F32.PACK_AB_MERGE_C R31, R31, R30, RZ ;  /* 0x0000001e1f1f723e */ /* 0x000fe200048060ff */
[----:B------:R-:W4:Y:S01]  /*280f0*/  LDCU UR6, c[0x0][0x39c] ;  /* 0x00007380ff0677ac */ /* 0x000f220008000800 */
[----:B-1----:R-:W-:-:S02]  /*28100*/  IADD3 R2, P6, PT, R68, R164, RZ ;  /* 0x000000a444027210 */ /* 0x002fc40007fde0ff */
[----:B------:R-:W-:Y:S01]  /*28110*/  SHF.R.S32.HI R9, RZ, 0x8, R9 ;  /* 0x00000008ff097819 */ /* 0x000fe20000011409 */
[----:B------:R-:W-:Y:S01]  /*28120*/  VIADD R68, R68, UR32 ;  /* 0x0000002044447c36 */ /* 0x000fe20008000000 */
[----:B------:R-:W-:Y:S01]  /*28130*/  SHF.R.S32.HI R11, RZ, 0x8, R11 ;  /* 0x00000008ff0b7819 */ /* 0x000fe2000001140b */
[----:B------:R-:W-:Y:S02]  /*28140*/  IMAD.X R3, R8, 0x1, R165, P6 ;  /* 0x0000000108037824 */ /* 0x000fe400030e06a5 */
[----:B------:R1:W-:Y:S01]  /*28150*/  @P5 STG.E.U8 desc[UR20][R4.64], R9 ;  /* 0x0000000904005986 */ /* 0x0003e2000c101114 */
[----:B------:R-:W-:Y:S01]  /*28160*/  ISETP.LT.AND P5, PT, R144, UR9, !P2 ;  /* 0x0000000990007c0c */ /* 0x000fe2000d7a1270 */
[----:B------:R-:W4:Y:S01]  /*28170*/  LDCU UR9, c[0x0][0x398] ;  /* 0x00007300ff0977ac */ /* 0x000f220008000800 */
[----:B------:R-:W-:Y:S01]  /*28180*/  SHF.R.S32.HI R8, RZ, 0x1f, R68 ;  /* 0x0000001fff087819 */ /* 0x000fe20000011444 */
[----:B------:R3:W-:Y:S01]  /*28190*/  @P1 STG.E.U8 desc[UR20][R2.64], R11 ;  /* 0x0000000b02001986 */ /* 0x0007e2000c101114 */
[----:B------:R-:W-:-:S02]  /*281a0*/  IADD3 R6, P1, PT, R68, R145, RZ ;  /* 0x0000009144067210 */ /* 0x000fc40007f3e0ff */
[----:B0-----:R-:W-:Y:S01]  /*281b0*/  ISETP.LT.AND P2, PT, R160, UR12, !P2 ;  /* 0x0000000ca0007c0c */ /* 0x001fe2000d741270 */
[----:B------:R-:W0:Y:S02]  /*281c0*/  LDCU UR12, c[0x0][0x398] ;  /* 0x00007300ff0c77ac */ /* 0x000e240008000800 */
[----:B------:R-:W-:Y:S01]  /*281d0*/  IMAD.X R7, R8, 0x1, R161, P1 ;  /* 0x0000000108077824 */ /* 0x000fe200008e06a1 */
[----:B--2---:R-:W-:Y:S01]  /*281e0*/  ISETP.GE.AND P1, PT, R10, UR4, PT ;  /* 0x000000040a007c0c */ /* 0x004fe2000bf26270 */
[----:B------:R-:W2:Y:S01]  /*281f0*/  LDCU UR4, c[0x0][0x39c] ;  /* 0x00007380ff0477ac */ /* 0x000ea20008000800 */
[C---:B-1----:R-:W-:Y:S01]  /*28200*/  IADD3 R4, P6, PT, R68.reuse, R164, RZ ;  /* 0x000000a444047210 */ /* 0x042fe20007fde0ff */
[----:B------:R-:W-:Y:S01]  /*28210*/  VIADD R68, R68, UR32 ;  /* 0x0000002044447c36 */ /* 0x000fe20008000000 */
[----:B------:R-:W-:Y:S01]  /*28220*/  F2FP.SATFINITE.E5M2.F32.PACK_AB_MERGE_C R95, R95, R94, RZ ;  /* 0x0000005e5f5f723e */ /* 0x000fe200048060ff */
[----:B------:R1:W-:Y:S02]  /*28230*/  @P5 STG.E.U8 desc[UR20][R6.64], R31 ;  /* 0x0000001f06005986 */ /* 0x0003e4000c101114 */
[----:B------:R-:W-:Y:S01]  /*28240*/  IMAD.X R5, R8, 0x1, R165, P6 ;  /* 0x0000000108057824 */ /* 0x000fe200030e06a5 */
[----:B---3--:R-:W-:-:S02]  /*28250*/  ISETP.LT.AND P5, PT, R144, UR10, !P3 ;  /* 0x0000000a90007c0c */ /* 0x008fc4000dfa1270 */
[----:B------:R-:W-:Y:S01]  /*28260*/  PRMT R9, R31, 0x9910, RZ ;  /* 0x000099101f097816 */ /* 0x000fe200000000ff */
[----:B------:R-:W-:Y:S01]  /*28270*/  VIADD R10, R0, 0x1e ;  /* 0x0000001e000a7836 */ /* 0x000fe20000000000 */
[----:B------:R-:W-:Y:S01]  /*28280*/  ISETP.LT.AND P3, PT, R160, UR14, !P3 ;  /* 0x0000000ea0007c0c */ /* 0x000fe2000df61270 */
[----:B------:R3:W-:Y:S01]  /*28290*/  @P2 STG.E.U8 desc[UR20][R4.64], R95 ;  /* 0x0000005f04002986 */ /* 0x0007e2000c101114 */
[----:B------:R-:W-:Y:S01]  /*282a0*/  SHF.R.S32.HI R8, RZ, 0x1f, R68 ;  /* 0x0000001fff087819 */ /* 0x000fe20000011444 */
[----:B------:R-:W0:Y:S01]  /*282b0*/  LDCU UR10, c[0x0][0x398] ;  /* 0x00007300ff0a77ac */ /* 0x000e220008000800 */
[----:B------:R-:W-:Y:S02]  /*282c0*/  IADD3 R2, P2, PT, R68, R145, RZ ;  /* 0x0000009144027210 */ /* 0x000fe40007f5e0ff */
[----:B------:R-:W-:Y:S01]  /*282d0*/  PRMT R11, R95, 0x9910, RZ ;  /* 0x000099105f0b7816 */ /* 0x000fe200000000ff */
[----:B-1----:R-:W-:Y:S01]  /*282e0*/  VIADD R7, R0, 0x1f ;  /* 0x0000001f00077836 */ /* 0x002fe20000000000 */
[----:B------:R-:W-:Y:S01]  /*282f0*/  SHF.R.S32.HI R9, RZ, 0x8, R9 ;  /* 0x00000008ff097819 */ /* 0x000fe20000011409 */
[----:B------:R-:W-:Y:S01]  /*28300*/  IMAD.X R3, R8, 0x1, R161, P2 ;  /* 0x0000000108037824 */ /* 0x000fe200010e06a1 */
[----:B------:R-:W-:Y:S01]  /*28310*/  F2FP.SATFINITE.E5M2.F32.PACK_AB_MERGE_C R33, R33, R32, RZ ;  /* 0x000000202121723e */ /* 0x000fe200048060ff */
[----:B------:R-:W1:Y:S01]  /*28320*/  LDCU UR14, c[0x0][0x398] ;  /* 0x00007300ff0e77ac */ /* 0x000e620008000800 */
[----:B---3--:R-:W-:-:S02]  /*28330*/  IADD3 R4, P6, PT, R68, R164, RZ ;  /* 0x000000a444047210 */ /* 0x008fc40007fde0ff */
[----:B------:R-:W-:Y:S01]  /*28340*/  SHF.R.S32.HI R11, RZ, 0x8, R11 ;  /* 0x00000008ff0b7819 */ /* 0x000fe2000001140b */
[----:B------:R-:W-:Y:S02]  /*28350*/  VIADD R68, R68, UR32 ;  /* 0x0000002044447c36 */ /* 0x000fe40008000000 */
[----:B------:R-:W-:Y:S01]  /*28360*/  IMAD.X R5, R8, 0x1, R165, P6 ;  /* 0x0000000108057824 */ /* 0x000fe200030e06a5 */
[----:B--2---:R-:W-:Y:S01]  /*28370*/  ISETP.GE.AND P2, PT, R10, UR4, PT ;  /* 0x000000040a007c0c */ /* 0x004fe2000bf46270 */
[----:B------:R-:W2:Y:S01]  /*28380*/  LDCU UR4, c[0x0][0x39c] ;  /* 0x00007380ff0477ac */ /* 0x000ea20008000800 */
[----:B------:R3:W-:Y:S01]  /*28390*/  @P5 STG.E.U8 desc[UR20][R2.64], R9 ;  /* 0x0000000902005986 */ /* 0x0007e2000c101114 */
[----:B------:R-:W-:-:S03]  /*283a0*/  SHF.R.S32.HI R8, RZ, 0x1f, R68 ;  /* 0x0000001fff087819 */ /* 0x000fc60000011444 */
[----:B------:R1:W-:Y:S01]  /*283b0*/  @P3 STG.E.U8 desc[UR20][R4.64], R11 ;  /* 0x0000000b04003986 */ /* 0x0003e2000c101114 */
[----:B----4-:R-:W-:Y:S01]  /*283c0*/  ISETP.GE.AND P3, PT, R7, UR6, PT ;  /* 0x0000000607007c0c */ /* 0x010fe2000bf66270 */
[----:B------:R-:W4:Y:S01]  /*283d0*/  LDCU UR6, c[0x0][0x398] ;  /* 0x00007300ff0677ac */ /* 0x000f220008000800 */
[----:B------:R-:W-:Y:S02]  /*283e0*/  IADD3 R6, P5, PT, R68, R145, RZ ;  /* 0x0000009144067210 */ /* 0x000fe40007fbe0ff */
[----:B------:R-:W-:Y:S01]  /*283f0*/  ISETP.LT.AND P6, PT, R144, UR9, !P4 ;  /* 0x0000000990007c0c */ /* 0x000fe2000e7c1270 */
[----:B------:R-:W4:Y:S01]  /*28400*/  LDCU UR9, c[0x0][0x398] ;  /* 0x00007300ff0977ac */ /* 0x000f220008000800 */
[----:B0-----:R-:W-:Y:S01]  /*28410*/  ISETP.LT.AND P4, PT, R160, UR12, !P4 ;  /* 0x0000000ca0007c0c */ /* 0x001fe2000e781270 */
[----:B------:R-:W-:Y:S01]  /*28420*/  IMAD.X R7, R8, 0x1, R161, P5 ;  /* 0x0000000108077824 */ /* 0x000fe200028e06a1 */
[C---:B---3--:R-:W-:Y:S01]  /*28430*/  IADD3 R2, P5, PT, R68.reuse, R164, RZ ;  /* 0x000000a444027210 */ /* 0x048fe20007fbe0ff */
[----:B------:R-:W-:Y:S01]  /*28440*/  VIADD R68, R68, UR32 ;  /* 0x0000002044447c36 */ /* 0x000fe20008000000 */
[----:B------:R-:W-:Y:S01]  /*28450*/  F2FP.SATFINITE.E5M2.F32.PACK_AB_MERGE_C R97, R97, R96, RZ ;  /* 0x000000606161723e */ /* 0x000fe200048060ff */
[----:B-1----:R-:W-:Y:S01]  /*28460*/  VIADD R4, R0, 0x20 ;  /* 0x0000002000047836 */ /* 0x002fe20000000000 */
[----:B------:R-:W0:Y:S01]  /*28470*/  LDCU UR12, c[0x0][0x398] ;  /* 0x00007300ff0c77ac */ /* 0x000e220008000800 */
[----:B------:R-:W-:Y:S01]  /*28480*/  IMAD.X R3, R8, 0x1, R165, P5 ;  /* 0x0000000108037824 */ /* 0x000fe200028e06a5 */
[----:B------:R-:W-:-:S02]  /*28490*/  SHF.R.S32.HI R8, RZ, 0x1f, R68 ;  /* 0x0000001fff087819 */ /* 0x000fc40000011444 */
[----:B--2---:R-:W-:Y:S01]  /*284a0*/  ISETP.GE.AND P5, PT, R4, UR4, PT ;  /* 0x0000000404007c0c */ /* 0x004fe2000bfa6270 */
[----:B------:R-:W-:Y:S01]  /*284b0*/  @P6 STG.E.U8 desc[UR20][R6.64], R33 ;  /* 0x0000002106006986 */ /* 0x000fe2000c101114 */
[----:B------:R-:W-:Y:S01]  /*284c0*/  IADD3 R4, P6, PT, R68, R145, RZ ;  /* 0x0000009144047210 */ /* 0x000fe20007fde0ff */
[----:B------:R-:W1:Y:S02]  /*284d0*/  LDCU UR4, c[0x0][0x39c] ;  /* 0x00007380ff0477ac */ /* 0x000e640008000800 */
[----:B------:R2:W-:Y:S01]  /*284e0*/  @P4 STG.E.U8 desc[UR20][R2.64], R97 ;  /* 0x0000006102004986 */ /* 0x0005e2000c101114 */
[----:B------:R-:W-:Y:S01]  /*284f0*/  ISETP.LT.AND P4, PT, R144, UR10, !P1 ;  /* 0x0000000a90007c0c */ /* 0x000fe2000cf81270 */
[----:B------:R-:W-:Y:S01]  /*28500*/  IMAD.X R5, R8, 0x1, R161, P6 ;  /* 0x0000000108057824 */ /* 0x000fe200030e06a1 */
[----:B----4-:R-:W-:Y:S01]  /*28510*/  ISETP.LT.AND P1, PT, R160, UR6, !P1 ;  /* 0x00000006a0007c0c */ /* 0x010fe2000cf21270 */
[----:B------:R-:W3:Y:S01]  /*28520*/  LDCU UR10, c[0x0][0x398] ;  /* 0x00007300ff0a77ac */ /* 0x000ee20008000800 */
[----:B------:R-:W-:-:S02]  /*28530*/  PRMT R9, R33, 0x9910, RZ ;  /* 0x0000991021097816 */ /* 0x000fc400000000ff */
[----:B------:R-:W-:Y:S01]  /*28540*/  PRMT R11, R97, 0x9910, RZ ;  /* 0x00009910610b7816 */ /* 0x000fe200000000ff */
[----:B------:R-:W-:Y:S01]  /*28550*/  VIADD R10, R0, 0x21 ;  /* 0x00000021000a7836 */ /* 0x000fe20000000000 */
[C---:B--2---:R-:W-:Y:S01]  /*28560*/  IADD3 R2, P6, PT, R68.reuse, R164, RZ ;  /* 0x000000a444027210 */ /* 0x044fe20007fde0ff */
[----:B------:R-:W2:Y:S01]  /*28570*/  LDCU UR6, c[0x0][0x39c] ;  /* 0x00007380ff0677ac */ /* 0x000ea20008000800 */
[----:B------:R-:W-:Y:S01]  /*28580*/  SHF.R.S32.HI R9, RZ, 0x8, R9 ;  /* 0x00000008ff097819 */ /* 0x000fe20000011409 */
[----:B------:R-:W-:Y:S01]  /*28590*/  VIADD R68, R68, UR32 ;  /* 0x0000002044447c36 */ /* 0x000fe20008000000 */
[----:B------:R-:W-:Y:S01]  /*285a0*/  SHF.R.S32.HI R11, RZ, 0x8, R11 ;  /* 0x00000008ff0b7819 */ /* 0x000fe2000001140b */
[----:B------:R-:W-:Y:S02]  /*285b0*/  IMAD.X R3, R8, 0x1, R165, P6 ;  /* 0x0000000108037824 */ /* 0x000fe400030e06a5 */
[----:B------:R4:W-:Y:S01]  /*285c0*/  @P4 STG.E.U8 desc[UR20][R4.64], R9 ;  /* 0x0000000904004986 */ /* 0x0009e2000c101114 */
[----:B------:R-:W-:Y:S01]  /*285d0*/  ISETP.LT.AND P4, PT, R144, UR9, !P2 ;  /* 0x0000000990007c0c */ /* 0x000fe2000d781270 */
[----:B------:R-:W2:Y:S01]  /*285e0*/  LDCU UR9, c[0x0][0x398] ;  /* 0x00007300ff0977ac */ /* 0x000ea20008000800 */
[----:B------:R-:W-:Y:S01]  /*285f0*/  SHF.R.S32.HI R8, RZ, 0x1f, R68 ;  /* 0x0000001fff087819 */ /* 0x000fe20000011444 */
[----:B------:R2:W-:Y:S01]  /*28600*/  @P1 STG.E.U8 desc[UR20][R2.64], R11 ;  /* 0x0000000b02001986 */ /* 0x0005e2000c101114 */
[----:B------:R-:W-:-:S02]  /*28610*/  IADD3 R6, P1, PT, R68, R145, RZ ;  /* 0x0000009144067210 */ /* 0x000fc40007f3e0ff */
[----:B0-----:R-:W-:Y:S01]  /*28620*/  ISETP.LT.AND P2, PT, R160, UR12, !P2 ;  /* 0x0000000ca0007c0c */ /* 0x001fe2000d741270 */
[----:B------:R-:W0:Y:S02]  /*28630*/  LDCU UR12, c[0x0][0x398] ;  /* 0x00007300ff0c77ac */ /* 0x000e240008000800 */
[----:B------:R-:W-:Y:S01]  /*28640*/  IMAD.X R7, R8, 0x1, R161, P1 ;  /* 0x0000000108077824 */ /* 0x000fe200008e06a1 */
[----:B-1----:R-:W-:Y:S01]  /*28650*/  ISETP.GE.AND P1, PT, R10, UR4, PT ;  /* 0x000000040a007c0c */ /* 0x002fe2000bf26270 */
[----:B------:R-:W1:Y:S01]  /*28660*/  LDCU UR4, c[0x0][0x39c] ;  /* 0x00007380ff0477ac */ /* 0x000e620008000800 */
[C---:B----4-:R-:W-:Y:S02]  /*28670*/  IADD3 R4, P6, PT, R68.reuse, R164, RZ ;  /* 0x000000a444047210 */ /* 0x050fe40007fde0ff */
[----:B------:R-:W-:Y:S01]  /*28680*/  F2FP.SATFINITE.E5M2.F32.PACK_AB_MERGE_C R35, R35, R34, RZ ;  /* 0x000000222323723e */ /* 0x000fe200048060ff */
[----:B------:R-:W-:Y:S01]  /*28690*/  VIADD R68, R68, UR32 ;  /* 0x0000002044447c36 */ /* 0x000fe20008000000 */
[----:B------:R-:W-:Y:S01]  /*286a0*/  F2FP.SATFINITE.E5M2.F32.PACK_AB_MERGE_C R99, R99, R98, RZ ;  /* 0x000000626363723e */ /* 0x000fe200048060ff */
[----:B------:R-:W-:-:S02]  /*286b0*/  IMAD.X R5, R8, 0x1, R165, P6 ;  /* 0x0000000108057824 */ /* 0x000fc400030e06a5 */
[----:B------:R-:W-:Y:S01]  /*286c0*/  @P4 STG.E.U8 desc[UR20][R6.64], R35 ;  /* 0x0000002306004986 */ /* 0x000fe2000c101114 */
[----:B---3--:R-:W-:Y:S01]  /*286d0*/  ISETP.LT.AND P4, PT, R144, UR10, !P3 ;  /* 0x0000000a90007c0c */ /* 0x008fe2000df81270 */
[----:B------:R-:W-:Y:S01]  /*286e0*/  VIADD R10, R0, 0x22 ;  /* 0x00000022000a7836 */ /* 0x000fe20000000000 */
[----:B------:R-:W-:Y:S01]  /*286f0*/  ISETP.LT.AND P3, PT, R160, UR14, !P3 ;  /* 0x0000000ea0007c0c */ /* 0x000fe2000df61270 */
[----:B------:R3:W-:Y:S01]  /*28700*/  @P2 STG.E.U8 desc[UR20][R4.64], R99 ;  /* 0x0000006304002986 */ /* 0x0007e2000c101114 */
[----:B------:R-:W-:Y:S01]  /*28710*/  SHF.R.S32.HI R8, RZ, 0x1f, R68 ;  /* 0x0000001fff087819 */ /* 0x000fe20000011444 */
[----:B------:R-:W4:Y:S01]  /*28720*/  LDCU UR10, c[0x0][0x398] ;  /* 0x00007300ff0a77ac */ /* 0x000f220008000800 */
[----:B--2---:R-:W-:Y:S02]  /*28730*/  IADD3 R2, P2, PT, R68, R145, RZ ;  /* 0x0000009144027210 */ /* 0x004fe40007f5e0ff */
[----:B------:R-:W-:Y:S01]  /*28740*/  PRMT R9, R35, 0x9910, RZ ;  /* 0x0000991023097816 */ /* 0x000fe200000000ff */
[----:B------:R-:W2:Y:S01]  /*28750*/  LDCU UR14, c[0x0][0x398] ;  /* 0x00007300ff0e77ac */ /* 0x000ea20008000800 */
[----:B------:R-:W-:Y:S01]  /*28760*/  PRMT R11, R99, 0x9910, RZ ;  /* 0x00009910630b7816 */ /* 0x000fe200000000ff */
[----:B------:R-:W-:Y:S01]  /*28770*/  IMAD.X R3, R8, 0x1, R161, P2 ;  /* 0x0000000108037824 */ /* 0x000fe200010e06a1 */
[----:B---3--:R-:W-:-:S02]  /*28780*/  IADD3 R4, P6, PT, R68, R164, RZ ;  /* 0x000000a444047210 */ /* 0x008fc40007fde0ff */
        /* <DEDUP_REMOVED lines=29> */
[----:B----4-:R-:W-:Y:S01]  /*28960*/  ISETP.LT.AND P5, PT, R144, UR10, !P1 ;  /* 0x0000000a90007c0c */ /* 0x010fe2000cfa1270 */
[----:B------:R-:W2:Y:S01]  /*28970*/  LDCU UR4, c[0x0][0x39c] ;  /* 0x00007380ff0477ac */ /* 0x000ea20008000800 */
[----:B------:R-:W-:Y:S01]  /*28980*/  ISETP.LT.AND P1, PT, R160, UR6, !P1 ;  /* 0x00000006a0007c0c */ /* 0x000fe2000cf21270 */
        /* <DEDUP_REMOVED lines=77> */
[----:B--2---:R-:W-:Y:S01]  /*28e60*/  IADD3 R2, P6, PT, R68, R164, RZ ;  /* 0x000000a444027210 */ /* 0x004fe20007fde0ff */
[----:B------:R-:W2:Y:S01]  /*28e70*/  LDCU UR6, c[0x0][0x39c] ;  /* 0x00007380ff0677ac */ /* 0x000ea20008000800 */
[----:B------:R-:W-:Y:S02]  /*28e80*/  SHF.R.S32.HI R9, RZ, 0x8, R9 ;  /* 0x00000008ff097819 */ /* 0x000fe40000011409 */
[----:B------:R-:W-:Y:S01]  /*28e90*/  SHF.R.S32.HI R11, RZ, 0x8, R11 ;  /* 0x00000008ff0b7819 */ /* 0x000fe2000001140b */
[----:B------:R-:W-:Y:S02]  /*28ea0*/  IMAD.X R3, R8, 0x1, R165, P6 ;  /* 0x0000000108037824 */ /* 0x000fe400030e06a5 */
[----:B------:R4:W-:Y:S01]  /*28eb0*/  @P4 STG.E.U8 desc[UR20][R4.64], R9 ;  /* 0x0000000904004986 */ /* 0x0009e2000c101114 */
[----:B------:R-:W-:-:S03]  /*28ec0*/  VIADD R68, R68, UR32 ;  /* 0x0000002044447c36 */ /* 0x000fc60008000000 */
[----:B------:R1:W-:Y:S01]  /*28ed0*/  @P1 STG.E.U8 desc[UR20][R2.64], R11 ;  /* 0x0000000b02001986 */ /* 0x0003e2000c101114 */
[----:B------:R-:W-:Y:S01]  /*28ee0*/  ISETP.LT.AND P1, PT, R144, UR9, !P2 ;  /* 0x0000000990007c0c */ /* 0x000fe2000d721270 */
[----:B------:R-:W2:Y:S01]  /*28ef0*/  LDCU UR9, c[0x0][0x398] ;  /* 0x00007300ff0977ac */ /* 0x000ea20008000800 */
[----:B0-----:R-:W-:Y:S02]  /*28f00*/  ISETP.LT.AND P2, PT, R160, UR12, !P2 ;  /* 0x0000000ca0007c0c */ /* 0x001fe4000d741270 */
[----:B------:R-:W-:Y:S01]  /*28f10*/  SHF.R.S32.HI R8, RZ, 0x1f, R68 ;  /* 0x0000001fff087819 */ /* 0x000fe20000011444 */
[----:B------:R-:W0:Y:S01]  /*28f20*/  LDCU UR12, c[0x0][0x398] ;  /* 0x00007300ff0c77ac */ /* 0x000e220008000800 */
[C---:B------:R-:W-:Y:S02]  /*28f30*/  IADD3 R6, P4, PT, R68.reuse, R145, RZ ;  /* 0x0000009144067210 */ /* 0x040fe40007f9e0ff */
[----:B----4-:R-:W-:Y:S02]  /*28f40*/  IADD3 R4, P6, PT, R68, R164, RZ ;  /* 0x000000a444047210 */ /* 0x010fe40007fde0ff */
[----:B------:R-:W-:Y:S01]  /*28f50*/  F2FP.SATFINITE.E5M2.F32.PACK_AB_MERGE_C R43, R43, R42, RZ ;  /* 0x0000002a2b2b723e */ /* 0x000fe200048060ff */
[C---:B------:R-:W-:Y:S01]  /*28f60*/  IMAD.X R7, R8.reuse, 0x1, R161, P4 ;  /* 0x0000000108077824 */ /* 0x040fe200020e06a1 */
[----:B------:R-:W-:Y:S01]  /*28f70*/  F2FP.SATFINITE.E5M2.F32.PACK_AB_MERGE_C R107, R107, R106, RZ ;  /* 0x0000006a6b6b723e */ /* 0x000fe200048060ff */
[----:B------:R-:W-:Y:S01]  /*28f80*/  IMAD.X R5, R8, 0x1, R165, P6 ;  /* 0x0000000108057824 */ /* 0x000fe200030e06a5 */
[----:B-1----:R-:W-:Y:S01]  /*28f90*/  ISETP.GE.AND P4, PT, R10, UR4, PT ;  /* 0x000000040a007c0c */ /* 0x002fe2000bf86270 */
[----:B------:R-:W1:Y:S01]  /*28fa0*/  LDCU UR4, c[0x0][0x39c] ;  /* 0x00007380ff0477ac */ /* 0x000e620008000800 */
[----:B------:R-:W-:Y:S01]  /*28fb0*/  @P1 STG.E.U8 desc[UR20][R6.64], R43 ;  /* 0x0000002b06001986 */ /* 0x000fe2000c101114 */
[----:B------:R-:W-:-:S03]  /*28fc0*/  VIADD R68, R68, UR32 ;  /* 0x0000002044447c36 */ /* 0x000fc60008000000 */
[----:B------:R4:W-:Y:S01]  /*28fd0*/  @P2 STG.E.U8 desc[UR20][R4.64], R107 ;  /* 0x0000006b04002986 */ /* 0x0009e2000c101114 */
[----:B---3--:R-:W-:Y:S01]  /*28fe0*/  ISETP.LT.AND P2, PT, R144, UR10, !P3 ;  /* 0x0000000a90007c0c */ /* 0x008fe2000df41270 */
[----:B------:R-:W3:Y:S01]  /*28ff0*/  LDCU UR10, c[0x0][0x398] ;  /* 0x00007300ff0a77ac */ /* 0x000ee20008000800 */
[----:B------:R-:W-:Y:S02]  /*29000*/  ISETP.LT.AND P1, PT, R160, UR14, !P3 ;  /* 0x0000000ea0007c0c */ /* 0x000fe4000df21270 */
[----:B------:R-:W-:Y:S01]  /*29010*/  SHF.R.S32.HI R8, RZ, 0x1f, R68 ;  /* 0x0000001fff087819 */ /* 0x000fe20000011444 */
[----:B------:R-:W-:Y:S01]  /*29020*/  VIADD R9, R0, 0x2a ;  /* 0x0000002a00097836 */ /* 0x000fe20000000000 */
[----:B------:R-:W-:Y:S01]  /*29030*/  IADD3 R2, P3, PT, R68, R145, RZ ;  /* 0x0000009144027210 */ /* 0x000fe20007f7e0ff */
[----:B------:R-:W3:Y:S01]  /*29040*/  LDCU UR14, c[0x0][0x398] ;  /* 0x00007300ff0e77ac */ /* 0x000ee20008000800 */
[----:B------:R-:W-:Y:S02]  /*29050*/  PRMT R11, R43, 0x9910, RZ ;  /* 0x000099102b0b7816 */ /* 0x000fe400000000ff */
[----:B------:R-:W-:-:S02]  /*29060*/  PRMT R13, R107, 0x9910, RZ ;  /* 0x000099106b0d7816 */ /* 0x000fc400000000ff */
[-C--:B----4-:R-:W-:Y:S01]  /*29070*/  IADD3 R4, P6, PT, R68, R164.reuse, RZ ;  /* 0x000000a444047210 */ /* 0x090fe20007fde0ff */
[----:B------:R-:W-:Y:S01]  /*29080*/  IMAD.X R3, R8, 0x1, R161, P3 ;  /* 0x0000000108037824 */ /* 0x000fe200018e06a1 */
[----:B------:R-:W-:Y:S01]  /*29090*/  SHF.R.S32.HI R11, RZ, 0x8, R11 ;  /* 0x00000008ff0b7819 */ /* 0x000fe2000001140b */
[----:B------:R-:W-:Y:S01]  /*290a0*/  VIADD R68, R68, UR32 ;  /* 0x0000002044447c36 */ /* 0x000fe20008000000 */
[----:B------:R-:W-:Y:S01]  /*290b0*/  SHF.R.S32.HI R13, RZ, 0x8, R13 ;  /* 0x00000008ff0d7819 */ /* 0x000fe2000001140d */
[----:B------:R-:W-:Y:S01]  /*290c0*/  IMAD.X R5, R8, 0x1, R165, P6 ;  /* 0x0000000108057824 */ /* 0x000fe200030e06a5 */
[----:B-1----:R-:W-:Y:S01]  /*290d0*/  ISETP.GE.AND P3, PT, R9, UR4, PT ;  /* 0x0000000409007c0c */ /* 0x002fe2000bf66270 */
[----:B------:R1:W-:Y:S01]  /*290e0*/  @P2 STG.E.U8 desc[UR20][R2.64], R11 ;  /* 0x0000000b02002986 */ /* 0x0003e2000c101114 */
[----:B--2---:R-:W-:Y:S01]  /*290f0*/  ISETP.LT.AND P2, PT, R144, UR9, !P5 ;  /* 0x0000000990007c0c */ /* 0x004fe2000ef41270 */
[----:B------:R-:W2:Y:S01]  /*29100*/  LDCU UR4, c[0x0][0x39c] ;  /* 0x00007380ff0477ac */ /* 0x000ea20008000800 */
[----:B0-----:R-:W-:Y:S01]  /*29110*/  ISETP.LT.AND P5, PT, R160, UR12, !P5 ;  /* 0x0000000ca0007c0c */ /* 0x001fe2000efa1270 */
[----:B------:R0:W-:Y:S01]  /*29120*/  @P1 STG.E.U8 desc[UR20][R4.64], R13 ;  /* 0x0000000d04001986 */ /* 0x0001e2000c101114 */
[----:B------:R-:W-:Y:S01]  /*29130*/  SHF.R.S32.HI R10, RZ, 0x1f, R68 ;  /* 0x0000001fff0a7819 */ /* 0x000fe20000011444 */
[----:B------:R-:W-:Y:S01]  /*29140*/  VIADD R9, R0, 0x2b ;  /* 0x0000002b00097836 */ /* 0x000fe20000000000 */
[C---:B------:R-:W-:Y:S01]  /*29150*/  IADD3 R6, P1, PT, R68.reuse, R145, RZ ;  /* 0x0000009144067210 */ /* 0x040fe20007f3e0ff */
[----:B------:R-:W4:Y:S01]  /*29160*/  LDCU UR9, c[0x0][0x398] ;  /* 0x00007300ff0977ac */ /* 0x000f220008000800 */
[----:B------:R-:W-:-:S02]  /*29170*/  IADD3 R8, P6, PT, R68, R164, RZ ;  /* 0x000000a444087210 */ /* 0x000fc40007fde0ff */
[----:B------:R-:W-:Y:S01]  /*29180*/  F2FP.SATFINITE.E5M2.F32.PACK_AB_MERGE_C R45, R45, R44, RZ ;  /* 0x0000002c2d2d723e */ /* 0x000fe200048060ff */
[C---:B------:R-:W-:Y:S01]  /*29190*/  IMAD.X R7, R10.reuse, 0x1, R161, P1 ;  /* 0x000000010a077824 */ /* 0x040fe200008e06a1 */
[----:B------:R-:W-:Y:S01]  /*291a0*/  ISETP.GE.AND P1, PT, R9, UR6, PT ;  /* 0x0000000609007c0c */ /* 0x000fe2000bf26270 */
[----:B------:R-:W-:Y:S01]  /*291b0*/  IMAD.X R9, R10, 0x1, R165, P6 ;  /* 0x000000010a097824 */ /* 0x000fe200030e06a5 */
[----:B------:R-:W-:Y:S01]  /*291c0*/  F2FP.SATFINITE.E5M2.F32.PACK_AB_MERGE_C R109, R109, R108, RZ ;  /* 0x0000006c6d6d723e */ /* 0x000fe200048060ff */
[----:B------:R-:W-:Y:S01]  /*291d0*/  VIADD R68, R68, UR32 ;  /* 0x0000002044447c36 */ /* 0x000fe20008000000 */
[----:B------:R-:W4:Y:S01]  /*291e0*/  LDCU UR12, c[0x0][0x398] ;  /* 0x00007300ff0c77ac */ /* 0x000f220008000800 */
[----:B---3--:R-:W-:Y:S01]  /*291f0*/  ISETP.LT.AND P6, PT, R144, UR10, !P4 ;  /* 0x0000000a90007c0c */ /* 0x008fe2000e7c1270 */
[----:B------:R-:W-:Y:S01]  /*29200*/  @P2 STG.E.U8 desc[UR20][R6.64], R45 ;  /* 0x0000002d06002986 */ /* 0x000fe2000c101114 */
[----:B-1----:R-:W-:Y:S01]  /*29210*/  VIADD R3, R0, 0x2c ;  /* 0x0000002c00037836 */ /* 0x002fe20000000000 */
[----:B------:R-:W-:Y:S01]  /*29220*/  SHF.R.S32.HI R10, RZ, 0x1f, R68 ;  /* 0x0000001fff0a7819 */ /* 0x000fe20000011444 */
[----:B------:R-:W1:Y:S01]  /*29230*/  LDCU UR6, c[0x0][0x39c] ;  /* 0x00007380ff0677ac */ /* 0x000e620008000800 */
[----:B------:R3:W-:Y:S01]  /*29240*/  @P5 STG.E.U8 desc[UR20][R8.64], R109 ;  /* 0x0000006d08005986 */ /* 0x0007e2000c101114 */
[----:B------:R-:W-:-:S02]  /*29250*/  IADD3 R2, P5, PT, R68, R145, RZ ;  /* 0x0000009144027210 */ /* 0x000fc40007fbe0ff */
[----:B0-----:R-:W-:Y:S01]  /*29260*/  PRMT R4, R45, 0x9910, RZ ;  /* 0x000099102d047816 */ /* 0x001fe200000000ff */
[----:B------:R-:W0:Y:S01]  /*29270*/  LDCU UR10, c[0x0][0x398] ;  /* 0x00007300ff0a77ac */ /* 0x000e220008000800 */
[----:B--2---:R-:W-:Y:S01]  /*29280*/  ISETP.GE.AND P2, PT, R3, UR4, PT ;  /* 0x0000000403007c0c */ /* 0x004fe2000bf46270 */
[----:B------:R-:W-:Y:S01]  /*29290*/  IMAD.X R3, R10, 0x1, R161, P5 ;  /* 0x000000010a037824 */ /* 0x000fe200028e06a1 */
[----:B------:R-:W2:Y:S01]  /*292a0*/  LDCU UR4, c[0x0][0x39c] ;  /* 0x00007380ff0477ac */ /* 0x000ea20008000800 */
[----:B---3--:R-:W-:Y:S02]  /*292b0*/  SHF.R.S32.HI R9, RZ, 0x8, R4 ;  /* 0x00000008ff097819 */ /* 0x008fe40000011404 */
[----:B----4-:R-:W-:Y:S01]  /*292c0*/  ISETP.LT.AND P5, PT, R160, UR9, !P4 ;  /* 0x00000009a0007c0c */ /* 0x010fe2000e7a1270 */
[----:B------:R-:W3:Y:S02]  /*292d0*/  LDCU UR9, c[0x0][0x398] ;  /* 0x00007300ff0977ac */ /* 0x000ee40008000800 */
[----:B------:R4:W-:Y:S01]  /*292e0*/  @P6 STG.E.U8 desc[UR20][R2.64], R9 ;  /* 0x0000000902006986 */ /* 0x0009e2000c101114 */
[C---:B------:R-:W-:Y:S01]  /*292f0*/  IADD3 R4, P6, PT, R68.reuse, R164, RZ ;  /* 0x000000a444047210 */ /* 0x040fe20007fde0ff */
[----:B------:R-:W-:Y:S01]  /*29300*/  VIADD R68, R68, UR32 ;  /* 0x0000002044447c36 */ /* 0x000fe20008000000 */
[----:B------:R-:W-:-:S02]  /*29310*/  PRMT R11, R109, 0x9910, RZ ;  /* 0x000099106d0b7816 */ /* 0x000fc400000000ff */
[----:B------:R-:W-:Y:S01]  /*29320*/  ISETP.LT.AND P4, PT, R144, UR12, !P3 ;  /* 0x0000000c90007c0c */ /* 0x000fe2000df81270 */
[----:B------:R-:W-:Y:S01]  /*29330*/  IMAD.X R5, R10, 0x1, R165, P6 ;  /* 0x000000010a057824 */ /* 0x000fe200030e06a5 */
[----:B------:R-:W-:Y:S01]  /*29340*/  SHF.R.S32.HI R8, RZ, 0x1f, R68 ;  /* 0x0000001fff087819 */ /* 0x000fe20000011444 */
[----:B------:R-:W0:Y:S01]  /*29350*/  LDCU UR12, c[0x0][0x398] ;  /* 0x00007300ff0c77ac */ /* 0x000e220008000800 */
[----:B------:R-:W-:Y:S02]  /*29360*/  IADD3 R6, P6, PT, R68, R145, RZ ;  /* 0x0000009144067210 */ /* 0x000fe40007fde0ff */
[----:B------:R-:W-:Y:S01]  /*29370*/  SHF.R.S32.HI R11, RZ, 0x8, R11 ;  /* 0x00000008ff0b7819 */ /* 0x000fe2000001140b */
[----:B----4-:R-:W-:Y:S01]  /*29380*/  VIADD R2, R0, 0x2d ;  /* 0x0000002d00027836 */ /* 0x010fe20000000000 */
[----:B------:R-:W-:Y:S01]  /*29390*/  ISETP.LT.AND P3, PT, R160, UR14, !P3 ;  /* 0x0000000ea0007c0c */ /* 0x000fe2000df61270 */
[----:B------:R-:W-:Y:S01]  /*293a0*/  IMAD.X R7, R8, 0x1, R161, P6 ;  /* 0x0000000108077824 */ /* 0x000fe200030e06a1 */
[----:B------:R-:W-:Y:S01]  /*293b0*/  F2FP.SATFINITE.E5M2.F32.PACK_AB_MERGE_C R47, R47, R46, RZ ;  /* 0x0000002e2f2f723e */ /* 0x000fe200048060ff */
[----:B------:R-:W-:Y:S01]  /*293c0*/  @P5 STG.E.U8 desc[UR20][R4.64], R11 ;  /* 0x0000000b04005986 */ /* 0x000fe2000c101114 */
[----:B--2---:R-:W-:Y:S01]  /*293d0*/  ISETP.GE.AND P6, PT, R2, UR4, PT ;  /* 0x0000000402007c0c */ /* 0x004fe2000bfc6270 */
[----:B------:R-:W-:Y:S01]  /*293e0*/  VIADD R3, R0, 0x2e ;  /* 0x0000002e00037836 */ /* 0x000fe20000000000 */
[----:B------:R-:W-:Y:S01]  /*293f0*/  IADD3 R2, P5, PT, R68, R164, RZ ;  /* 0x000000a444027210 */ /* 0x000fe20007fbe0ff */
[----:B------:R2:W-:Y:S01]  /*29400*/  @P4 STG.E.U8 desc[UR20][R6.64], R47 ;  /* 0x0000002f06004986 */ /* 0x0005e2000c101114 */
[----:B------:R-:W-:Y:S01]  /*29410*/  F2FP.SATFINITE.E5M2.F32.PACK_AB_MERGE_C R111, R111, R110, RZ ;  /* 0x0000006e6f6f723e */ /* 0x000fe200048060ff */
[----:B------:R-:W4:Y:S01]  /*29420*/  LDCU UR4, c[0x0][0x39c] ;  /* 0x00007380ff0477ac */ /* 0x000f220008000800 */
[----:B-1----:R-:W-:Y:S01]  /*29430*/  ISETP.GE.AND P4, PT, R3, UR6, PT ;  /* 0x0000000603007c0c */ /* 0x002fe2000bf86270 */
[----:B------:R-:W-:-:S02]  /*29440*/  IMAD.X R3, R8, 0x1, R165, P5 ;  /* 0x0000000108037824 */ /* 0x000fc400028e06a5 */
[----:B------:R-:W-:Y:S01]  /*29450*/  VIADD R68, R68, UR32 ;  /* 0x0000002044447c36 */ /* 0x000fe20008000000 */
[----:B0-----:R-:W-:Y:S01]  /*29460*/  ISETP.LT.AND P5, PT, R144, UR10, !P1 ;  /* 0x0000000a90007c0c */ /* 0x001fe2000cfa1270 */
[----:B------:R-:W0:Y:S01]  /*29470*/  LDCU UR6, c[0x0][0x398] ;  /* 0x00007300ff0677ac */ /* 0x000e220008000800 */
[----:B------:R1:W-:Y:S01]  /*29480*/  @P3 STG.E.U8 desc[UR20][R2.64], R111 ;  /* 0x0000006f02003986 */ /* 0x0003e2000c101114 */
[----:B------:R-:W-:Y:S02]  /*29490*/  PRMT R9, R47, 0x9910, RZ ;  /* 0x000099102f097816 */ /* 0x000fe400000000ff */
[----:B--2---:R-:W-:Y:S01]  /*294a0*/  SHF.R.S32.HI R6, RZ, 0x1f, R68 ;  /* 0x0000001fff067819 */ /* 0x004fe20000011444 */
[----:B------:R-:W2:Y:S01]  /*294b0*/  LDCU UR10, c[0x0][0x398] ;  /* 0x00007300ff0a77ac */ /* 0x000ea20008000800 */
[----:B------:R-:W-:Y:S02]  /*294c0*/  IADD3 R4, P3, PT, R68, R145, RZ ;  /* 0x0000009144047210 */ /* 0x000fe40007f7e0ff */
[----:B------:R-:W-:-:S03]  /*294d0*/  SHF.R.S32.HI R9, RZ, 0x8, R9 ;  /* 0x00000008ff097819 */ /* 0x000fc60000011409 */
[----:B------:R-:W-:Y:S01]  /*294e0*/  IMAD.X R5, R6, 0x1, R161, P3 ;  /* 0x0000000106057824 */ /* 0x000fe200018e06a1 */
[----:B---3--:R-:W-:Y:S01]  /*294f0*/  ISETP.LT.AND P1, PT, R160, UR9, !P1 ;  /* 0x00000009a0007c0c */ /* 0x008fe2000cf21270 */
[----:B------:R-:W3:Y:S01]  /*29500*/  LDCU UR9, c[0x0][0x398] ;  /* 0x00007300ff0977ac */ /* 0x000ee20008000800 */
[----:B------:R-:W-:Y:S02]  /*29510*/  PRMT R11, R111, 0x9910, RZ ;  /* 0x000099106f0b7816 */ /* 0x000fe400000000ff */
[----:B------:R2:W-:Y:S01]  /*29520*/  @P5 STG.E.U8 desc[UR20][R4.64], R9 ;  /* 0x0000000904005986 */ /* 0x0005e2000c101114 */
[C---:B-1----:R-:W-:Y:S02]  /*29530*/  IADD3 R2, P5, PT, R68.reuse, R164, RZ ;  /* 0x000000a444027210 */ /* 0x042fe40007fbe0ff */
[----:B------:R-:W-:Y:S01]  /*29540*/  SHF.R.S32.HI R11, RZ, 0x8, R11 ;  /* 0x00000008ff0b7819 */ /* 0x000fe2000001140b */
[----:B------:R-:W-:Y:S02]  /*29550*/  VIADD R68, R68, UR32 ;  /* 0x0000002044447c36 */ /* 0x000fe40008000000 */
[----:B------:R-:W-:Y:S01]  /*29560*/  IMAD.X R3, R6, 0x1, R165, P5 ;  /* 0x0000000106037824 */ /* 0x000fe200028e06a5 */
[----:B0-----:R-:W-:Y:S01]  /*29570*/  ISETP.LT.AND P3, PT, R144, UR6, !P2 ;  /* 0x0000000690007c0c */ /* 0x001fe2000d761270 */
[----:B--2---:R-:W-:-:S03]  /*29580*/  VIADD R4, R0, 0x2f ;  /* 0x0000002f00047836 */ /* 0x004fc60000000000 */
[----:B------:R0:W-:Y:S01]  /*29590*/  @P1 STG.E.U8 desc[UR20][R2.64], R11 ;  /* 0x0000000b02001986 */ /* 0x0001e2000c101114 */
[----:B------:R-:W-:Y:S02]  /*295a0*/  SHF.R.S32.HI R10, RZ, 0x1f, R68 ;  /* 0x0000001fff0a7819 */ /* 0x000fe40000011444 */
[----:B------:R-:W-:Y:S01]  /*295b0*/  F2FP.SATFINITE.E5M2.F32.PACK_AB_MERGE_C R49, R49, R48, RZ ;  /* 0x000000303131723e */ /* 0x000fe200048060ff */
[----:B------:R-:W-:Y:S01]  /*295c0*/  VIADD R8, R68, UR32 ;  /* 0x0000002044087c36 */ /* 0x000fe20008000000 */
[----:B----4-:R-:W-:Y:S01]  /*295d0*/  ISETP.GE.AND P1, PT, R4, UR4, PT ;  /* 0x0000000404007c0c */ /* 0x010fe2000bf26270 */
[----:B------:R-:W1:Y:S01]  /*295e0*/  LDCU UR4, c[0x0][0x39c] ;  /* 0x00007380ff0477ac */ /* 0x000e620008000800 */
[----:B------:R-:W-:Y:S02]  /*295f0*/  IADD3 R6, P5, PT, R68, R145, RZ ;  /* 0x0000009144067210 */ /* 0x000fe40007fbe0ff */
[----:B------:R-:W-:Y:S01]  /*29600*/  ISETP.LT.AND P2, PT, R160, UR10, !P2 ;  /* 0x0000000aa0007c0c */ /* 0x000fe2000d741270 */
[----:B------:R-:W2:Y:S02]  /*29610*/  LDCU UR6, c[0x0][0x398] ;  /* 0x00007300ff0677ac */ /* 0x000ea40008000800 */
[----:B------:R-:W-:Y:S01]  /*29620*/  IMAD.X R7, R10, 0x1, R161, P5 ;  /* 0x000000010a077824 */ /* 0x000fe200028e06a1 */
[----:B------:R-:W-:-:S02]  /*29630*/  IADD3 R4, P5, PT, R68, R164, RZ ;  /* 0x000000a444047210 */ /* 0x000fc40007fbe0ff */
[----:B------:R-:W-:Y:S01]  /*29640*/  F2FP.SATFINITE.E5M2.F32.PACK_AB_MERGE_C R113, R113, R112, RZ ;  /* 0x000000707171723e */ /* 0x000fe200048060ff */
[----:B------:R-:W-:Y:S01]  /*29650*/  VIADD R13, R0, 0x31 ;  /* 0x00000031000d7836 */ /* 0x000fe20000000000 */
[----:B------:R4:W-:Y:S01]  /*29660*/  @P3 STG.E.U8 desc[UR20][R6.64], R49 ;  /* 0x0000003106003986 */ /* 0x0009e2000c101114 */
[----:B---3--:R-:W-:Y:S01]  /*29670*/  ISETP.LT.AND P3, PT, R144, UR9, !P6 ;  /* 0x0000000990007c0c */ /* 0x008fe2000f761270 */
[----:B------:R-:W-:Y:S01]  /*29680*/  IMAD.X R5, R10, 0x1, R165, P5 ;  /* 0x000000010a057824 */ /* 0x000fe200028e06a5 */
[----:B------:R-:W-:Y:S01]  /*29690*/  SHF.R.S32.HI R12, RZ, 0x1f, R8 ;  /* 0x0000001fff0c7819 */ /* 0x000fe20000011408 */
[----:B------:R-:W3:Y:S01]  /*296a0*/  LDCU UR9, c[0x0][0x398] ;  /* 0x00007300ff0977ac */ /* 0x000ee20008000800 */
[----:B0-----:R-:W-:Y:S02]  /*296b0*/  IADD3 R2, P5, PT, R8, R145, RZ ;  /* 0x0000009108027210 */ /* 0x001fe40007fbe0ff */
[----:B------:R-:W-:Y:S01]  /*296c0*/  PRMT R9, R49, 0x9910, RZ ;  /* 0x0000991031097816 */ /* 0x000fe200000000ff */
[----:B------:R-:W-:Y:S01]  /*296d0*/  @P2 STG.E.U8 desc[UR20][R4.64], R113 ;  /* 0x0000007104002986 */ /* 0x000fe2000c101114 */
[----:B------:R-:W-:Y:S01]  /*296e0*/  F2FP.SATFINITE.E5M2.F32.PACK_AB_MERGE_C R51, R51, R50, RZ ;  /* 0x000000323333723e */ /* 0x000fe200048060ff */
[----:B------:R-:W0:Y:S01]  /*296f0*/  LDCU UR10, c[0x0][0x398] ;  /* 0x00007300ff0a77ac */ /* 0x000e220008000800 */
[----:B----4-:R-:W-:Y:S01]  /*29700*/  VIADD R6, R0, 0x30 ;  /* 0x0000003000067836 */ /* 0x010fe20000000000 */
[----:B------:R-:W-:Y:S01]  /*29710*/  SHF.R.S32.HI R9, RZ, 0x8, R9 ;  /* 0x00000008ff097819 */ /* 0x000fe20000011409 */
[----:B------:R-:W-:-:S03]  /*29720*/  IMAD.X R3, R12, 0x1, R161, P5 ;  /* 0x000000010c037824 */ /* 0x000fc600028e06a1 */
[----:B-1----:R-:W-:Y:S01]  /*29730*/  ISETP.GE.AND P2, PT, R6, UR4, PT ;  /* 0x0000000406007c0c */ /* 0x002fe2000bf46270 */
[----:B------:R-:W1:Y:S01]  /*29740*/  LDCU UR4, c[0x0][0x39c] ;  /* 0x00007380ff0477ac */ /* 0x000e620008000800 */
[----:B------:R4:W-:Y:S01]  /*29750*/  @P3 STG.E.U8 desc[UR20][R2.64], R9 ;  /* 0x0000000902003986 */ /* 0x0009e2000c101114 */
[C---:B------:R-:W-:Y:S01]  /*29760*/  IADD3 R6, P3, PT, R8.reuse, R164, RZ ;  /* 0x000000a408067210 */ /* 0x040fe20007f7e0ff */
[----:B------:R-:W-:Y:S01]  /*29770*/  VIADD R8, R8, UR32 ;  /* 0x0000002008087c36 */ /* 0x000fe20008000000 */
[----:B--2---:R-:W-:Y:S01]  /*29780*/  ISETP.LT.AND P6, PT, R160, UR6, !P6 ;  /* 0x00000006a0007c0c */ /* 0x004fe2000f7c1270 */
[----:B------:R-:W2:Y:S02]  /*29790*/  LDCU UR6, c[0x0][0x398] ;  /* 0x00007300ff0677ac */ /* 0x000ea40008000800 */
[----:B------:R-:W-:Y:S01]  /*297a0*/  IMAD.X R7, R12, 0x1, R165, P3 ;  /* 0x000000010c077824 */ /* 0x000fe200018e06a5 */
[----:B------:R-:W-:Y:S02]  /*297b0*/  SHF.R.S32.HI R10, RZ, 0x1f, R8 ;  /* 0x0000001fff0a7819 */ /* 0x000fe40000011408 */
[----:B----4-:R-:W-:-:S02]  /*297c0*/  IADD3 R2, P3, PT, R8, R145, RZ ;  /* 0x0000009108027210 */ /* 0x010fc40007f7e0ff */
[----:B------:R-:W-:Y:S02]  /*297d0*/  PRMT R11, R113, 0x9910, RZ ;  /* 0x00009910710b7816 */ /* 0x000fe400000000ff */
[----:B------:R-:W-:Y:S01]  /*297e0*/  ISETP.LT.AND P5, PT, R144, UR12, !P4 ;  /* 0x0000000c90007c0c */ /* 0x000fe2000e7a1270 */
[----:B------:R-:W-:Y:S01]  /*297f0*/  IMAD.X R3, R10, 0x1, R161, P3 ;  /* 0x000000010a037824 */ /* 0x000fe200018e06a1 */
[----:B---3--:R-:W-:Y:S01]  /*29800*/  ISETP.LT.AND P4, PT, R160, UR9, !P4 ;  /* 0x00000009a0007c0c */ /* 0x008fe2000e781270 */
[----:B------:R-:W3:Y:S01]  /*29810*/  LDCU UR9, c[0x0][0x398] ;  /* 0x00007300ff0977ac */ /* 0x000ee20008000800 */
[----:B-1----:R-:W-:Y:S02]  /*29820*/  ISETP.GE.AND P3, PT, R13, UR4, PT ;  /* 0x000000040d007c0c */ /* 0x002fe4000bf66270 */
[----:B------:R-:W-:Y:S01]  /*29830*/  SHF.R.S32.HI R11, RZ, 0x8, R11 ;  /* 0x00000008ff0b7819 */ /* 0x000fe2000001140b */
[----:B------:R-:W1:Y:S04]  /*29840*/  LDCU UR4, c[0x0][0x39c] ;  /* 0x00007380ff0477ac */ /* 0x000e680008000800 */
[----:B------:R4:W-:Y:S01]  /*29850*/  @P6 STG.E.U8 desc[UR20][R6.64], R11 ;  /* 0x0000000b06006986 */ /* 0x0009e2000c101114 */
[C---:B------:R-:W-:Y:S01]  /*29860*/  IADD3 R4, P6, PT, R8.reuse, R164, RZ ;  /* 0x000000a408047210 */ /* 0x040fe20007fde0ff */
[----:B------:R-:W-:Y:S01]  /*29870*/  VIADD R8, R8, UR32 ;  /* 0x0000002008087c36 */ /* 0x000fe20008000000 */
[----:B------:R-:W-:Y:S01]  /*29880*/  F2FP.SATFINITE.E5M2.F32.PACK_AB_MERGE_C R115, R115, R114, RZ ;  /* 0x000000727373723e */ /* 0x000fe200048060ff */
[----:B------:R0:W-:Y:S01]  /*29890*/  @P5 STG.E.U8 desc[UR20][R2.64], R51 ;  /* 0x0000003302005986 */ /* 0x0001e2000c101114 */
[----:B--2---:R-:W-:Y:S01]  /*298a0*/  ISETP.LT.AND P5, PT, R144, UR6, !P1 ;  /* 0x0000000690007c0c */ /* 0x004fe2000cfa1270 */
[----:B------:R-:W-:Y:S01]  /*298b0*/  IMAD.X R5, R10, 0x1, R165, P6 ;  /* 0x000000010a057824 */ /* 0x000fe200030e06a5 */
[----:B------:R-:W2:Y:S01]  /*298c0*/  LDCU UR6, c[0x0][0x39c] ;  /* 0x00007380ff0677ac */ /* 0x000ea20008000800 */
[----:B------:R-:W-:Y:S01]  /*298d0*/  SHF.R.S32.HI R10, RZ, 0x1f, R8 ;  /* 0x0000001fff0a7819 */ /* 0x000fe20000011408 */
[----:B------:R-:W2:Y:S01]  /*298e0*/  LDCU UR12, c[0x0][0x398] ;  /* 0x00007300ff0c77ac */ /* 0x000ea20008000800 */
[----:B----4-:R-:W-:Y:S01]  /*298f0*/  VIADD R7, R0, 0x32 ;  /* 0x0000003200077836 */ /* 0x010fe20000000000 */
[----:B------:R-:W-:Y:S01]  /*29900*/  IADD3 R6, P6, PT, R8, R145, RZ ;  /* 0x0000009108067210 */ /* 0x000fe20007fde0ff */
[----:B------:R4:W-:Y:S01]  /*29910*/  @P4 STG.E.U8 desc[UR20][R4.64], R115 ;  /* 0x0000007304004986 */ /* 0x0009e2000c101114 */
[----:B---3--:R-:W-:Y:S01]  /*29920*/  ISETP.LT.AND P1, PT, R160, UR9, !P1 ;  /* 0x00000009a0007c0c */ /* 0x008fe2000cf21270 */
[----:B------:R-:W3:Y:S01]  /*29930*/  LDCU UR9, c[0x0][0x398] ;  /* 0x00007300ff0977ac */ /* 0x000ee20008000800 */
[----:B-1----:R-:W-:Y:S01]  /*29940*/  ISETP.GE.AND P4, PT, R7, UR4, PT ;  /* 0x0000000407007c0c */ /* 0x002fe2000bf86270 */
[----:B------:R-:W-:Y:S01]  /*29950*/  IMAD.X R7, R10, 0x1, R161, P6 ;  /* 0x000000010a077824 */ /* 0x000fe200030e06a1 */
[----:B------:R-:W-:Y:S01]  /*29960*/  PRMT R9, R51, 0x9910, RZ ;  /* 0x0000991033097816 */ /* 0x000fe200000000ff */
[----:B------:R-:W1:Y:S01]  /*29970*/  LDCU UR4, c[0x0][0x39c] ;  /* 0x00007380ff0477ac */ /* 0x000e620008000800 */
[----:B0-----:R-:W-:-:S02]  /*29980*/  IADD3 R2, P6, PT, R8, R164, RZ ;  /* 0x000000a408027210 */ /* 0x001fc40007fde0ff */
[----:B------:R-:W-:Y:S02]  /*29990*/  PRMT R11, R115, 0x9910, RZ ;  /* 0x00009910730b7816 */ /* 0x000fe400000000ff */
[----:B------:R-:W-:Y:S01]  /*299a0*/  SHF.R.S32.HI R9, RZ, 0x8, R9 ;  /* 0x00000008ff097819 */ /* 0x000fe20000011409 */
[----:B------:R-:W-:Y:S01]  /*299b0*/  IMAD.X R3, R10, 0x1, R165, P6 ;  /* 0x000000010a037824 */ /* 0x000fe200030e06a5 */
[----:B------:R-:W-:Y:S01]  /*299c0*/  SHF.R.S32.HI R11, RZ, 0x8, R11 ;  /* 0x00000008ff0b7819 */ /* 0x000fe2000001140b */
[----:B----4-:R-:W-:Y:S02]  /*299d0*/  VIADD R5, R0, 0x33 ;  /* 0x0000003300057836 */ /* 0x010fe40000000000 */
[----:B------:R-:W-:Y:S01]  /*299e0*/  VIADD R8, R8, UR32 ;  /* 0x0000002008087c36 */ /* 0x000fe20008000000 */
[----:B------:R0:W-:Y:S04]  /*299f0*/  @P5 STG.E.U8 desc[UR20][R6.64], R9 ;  /* 0x0000000906005986 */ /* 0x0001e8000c101114 */
[----:B------:R4:W-:Y:S01]  /*29a00*/  @P1 STG.E.U8 desc[UR20][R2.64], R11 ;  /* 0x0000000b02001986 */ /* 0x0009e2000c101114 */
[----:B--2---:R-:W-:Y:S01]  /*29a10*/  ISETP.GE.AND P1, PT, R5, UR6, PT ;  /* 0x0000000605007c0c */ /* 0x004fe2000bf26270 */
[----:B------:R-:W2:Y:S01]  /*29a20*/  LDCU UR6, c[0x0][0x398] ;  /* 0x00007300ff0677ac */ /* 0x000ea20008000800 */
[----:B------:R-:W-:-:S02]  /*29a30*/  SHF.R.S32.HI R10, RZ, 0x1f, R8 ;  /* 0x0000001fff0a7819 */ /* 0x000fc40000011408 */
[----:B------:R-:W-:Y:S02]  /*29a40*/  IADD3 R4, P6, PT, R8, R145, RZ ;  /* 0x0000009108047210 */ /* 0x000fe40007fde0ff */
[----:B------:R-:W-:Y:S01]  /*29a50*/  ISETP.LT.AND P5, PT, R144, UR10, !P2 ;  /* 0x0000000a90007c0c */ /* 0x000fe2000d7a1270 */
[----:B------:R-:W1:Y:S01]  /*29a60*/  LDCU UR10, c[0x0][0x398] ;  /* 0x00007300ff0a77ac */ /* 0x000e620008000800 */
[----:B------:R-:W-:Y:S01]  /*29a70*/  ISETP.LT.AND P2, PT, R160, UR12, !P2 ;  /* 0x0000000ca0007c0c */ /* 0x000fe2000d741270 */
[----:B------:R-:W-:Y:S01]  /*29a80*/  IMAD.X R5, R10, 0x1, R161, P6 ;  /* 0x000000010a057824 */ /* 0x000fe200030e06a1 */
[C---:B0-----:R-:W-:Y:S01]  /*29a90*/  IADD3 R6, P6, PT, R8.reuse, R164, RZ ;  /* 0x000000a408067210 */ /* 0x041fe20007fde0ff */
[----:B------:R-:W-:Y:S01]  /*29aa0*/  VIADD R8, R8, UR32 ;  /* 0x0000002008087c36 */ /* 0x000fe20008000000 */
[----:B------:R-:W-:Y:S01]  /*29ab0*/  F2FP.SATFINITE.E5M2.F32.PACK_AB_MERGE_C R53, R53, R52, RZ ;  /* 0x000000343535723e */ /* 0x000fe200048060ff */
[----:B----4-:R-:W-:Y:S01]  /*29ac0*/  VIADD R3, R0, 0x34 ;  /* 0x0000003400037836 */ /* 0x010fe20000000000 */
[----:B------:R-:W-:Y:S01]  /*29ad0*/  F2FP.SATFINITE.E5M2.F32.PACK_AB_MERGE_C R117, R117, R116, RZ ;  /* 0x000000747575723e */ /* 0x000fe200048060ff */
[----:B------:R-:W-:Y:S01]  /*29ae0*/  IMAD.X R7, R10, 0x1, R165, P6 ;  /* 0x000000010a077824 */ /* 0x000fe200030e06a5 */
[----:B------:R-:W-:-:S02]  /*29af0*/  SHF.R.S32.HI R10, RZ, 0x1f, R8 ;  /* 0x0000001fff0a7819 */ /* 0x000fc40000011408 */
[----:B------:R-:W-:Y:S01]  /*29b00*/  IADD3 R2, P6, PT, R8, R145, RZ ;  /* 0x0000009108027210 */ /* 0x000fe20007fde0ff */
[----:B------:R0:W-:Y:S01]  /*29b10*/  @P5 STG.E.U8 desc[UR20][R4.64], R53 ;  /* 0x0000003504005986 */ /* 0x0001e2000c101114 */
[----:B---3--:R-:W-:Y:S01]  /*29b20*/  ISETP.LT.AND P5, PT, R144, UR9, !P3 ;  /* 0x0000000990007c0c */ /* 0x008fe2000dfa1270 */
[----:B------:R-:W3:Y:S01]  /*29b30*/  LDCU UR9, c[0x0][0x398] ;  /* 0x00007300ff0977ac */ /* 0x000ee20008000800 */
[----:B--2---:R-:W-:Y:S01]  /*29b40*/  ISETP.LT.AND P3, PT, R160, UR6, !P3 ;  /* 0x00000006a0007c0c */ /* 0x004fe2000df61270 */
[----:B------:R2:W-:Y:S01]  /*29b50*/  @P2 STG.E.U8 desc[UR20][R6.64], R117 ;  /* 0x0000007506002986 */ /* 0x0005e2000c101114 */
[----:B-1----:R-:W-:Y:S01]  /*29b60*/  ISETP.GE.AND P2, PT, R3, UR4, PT ;  /* 0x0000000403007c0c */ /* 0x002fe2000bf46270 */
[----:B------:R-:W1:Y:S01]  /*29b70*/  LDCU UR4, c[0x0][0x398] ;  /* 0x00007300ff0477ac */ /* 0x000e620008000800 */
[----:B------:R-:W-:Y:S01]  /*29b80*/  PRMT R9, R53, 0x9910, RZ ;  /* 0x0000991035097816 */ /* 0x000fe200000000ff */
[----:B------:R-:W-:Y:S01]  /*29b90*/  IMAD.X R3, R10, 0x1, R161, P6 ;  /* 0x000000010a037824 */ /* 0x000fe200030e06a1 */
[----:B------:R-:W-:Y:S01]  /*29ba0*/  PRMT R11, R117, 0x9910, RZ ;  /* 0x00009910750b7816 */ /* 0x000fe200000000ff */
[----:B------:R-:W4:Y:S01]  /*29bb0*/  LDCU UR6, c[0x0][0x398] ;  /* 0x00007300ff0677ac */ /* 0x000f220008000800 */
[----:B0-----:R-:W-:-:S02]  /*29bc0*/  IADD3 R4, P6, PT, R8, R164, RZ ;  /* 0x000000a408047210 */ /* 0x001fc40007fde0ff */
[----:B------:R-:W-:Y:S02]  /*29bd0*/  SHF.R.S32.HI R9, RZ, 0x8, R9 ;  /* 0x00000008ff097819 */ /* 0x000fe40000011409 */
[----:B------:R-:W-:Y:S01]  /*29be0*/  SHF.R.S32.HI R11, RZ, 0x8, R11 ;  /* 0x00000008ff0b7819 */ /* 0x000fe2000001140b */
[----:B------:R-:W-:Y:S02]  /*29bf0*/  IMAD.X R5, R10, 0x1, R165, P6 ;  /* 0x000000010a057824 */ /* 0x000fe400030e06a5 */
[----:B--2---:R-:W-:Y:S01]  /*29c00*/  VIADD R7, R0, 0x35 ;  /* 0x0000003500077836 */ /* 0x004fe20000000000 */
[----:B------:R0:W-:Y:S01]  /*29c10*/  @P5 STG.E.U8 desc[UR20][R2.64], R9 ;  /* 0x0000000902005986 */ /* 0x0001e2000c101114 */
[----:B------:R-:W-:Y:S01]  /*29c20*/  VIADD R8, R8, UR32 ;  /* 0x0000002008087c36 */ /* 0x000fe20008000000 */
[----:B------:R-:W-:Y:S01]  /*29c30*/  ISETP.LT.AND P5, PT, R144, UR10, !P4 ;  /* 0x0000000a90007c0c */ /* 0x000fe2000e7a1270 */
[----:B------:R-:W2:Y:S01]  /*29c40*/  LDCU UR10, c[0x0][0x398] ;  /* 0x00007300ff0a77ac */ /* 0x000ea20008000800 */
[----:B------:R2:W-:Y:S01]  /*29c50*/  @P3 STG.E.U8 desc[UR20][R4.64], R11 ;  /* 0x0000000b04003986 */ /* 0x0005e2000c101114 */
[----:B------:R-:W-:-:S02]  /*29c60*/  ISETP.GE.AND P3, PT, R7, UR5, PT ;  /* 0x0000000507007c0c */ /* 0x000fc4000bf66270 */
[----:B------:R-:W-:Y:S01]  /*29c70*/  SHF.R.S32.HI R10, RZ, 0x1f, R8 ;  /* 0x0000001fff0a7819 */ /* 0x000fe20000011408 */
[----:B------:R-:W3:Y:S01]  /*29c80*/  LDCU UR5, c[0x0][0x398] ;  /* 0x00007300ff0577ac */ /* 0x000ee20008000800 */
[----:B------:R-:W-:Y:S02]  /*29c90*/  IADD3 R6, P6, PT, R8, R145, RZ ;  /* 0x0000009108067210 */ /* 0x000fe40007fde0ff */
[----:B-1----:R-:W-:Y:S01]  /*29ca0*/  ISETP.LT.AND P4, PT, R160, UR4, !P4 ;  /* 0x00000004a0007c0c */ /* 0x002fe2000e781270 */
[----:B------:R-:W1:Y:S01]  /*29cb0*/  LDCU UR4, c[0x0][0x398] ;  /* 0x00007300ff0477ac */ /* 0x000e620008000800 */
[----:B------:R-:W-:Y:S01]  /*29cc0*/  F2FP.SATFINITE.E5M2.F32.PACK_AB_MERGE_C R55, R55, R54, RZ ;  /* 0x000000363737723e */ /* 0x000fe200048060ff */
[----:B------:R-:W-:Y:S01]  /*29cd0*/  IMAD.X R7, R10, 0x1, R161, P6 ;  /* 0x000000010a077824 */ /* 0x000fe200030e06a1 */
[C---:B0-----:R-:W-:Y:S01]  /*29ce0*/  IADD3 R2, P6, PT, R8.reuse, R164, RZ ;  /* 0x000000a408027210 */ /* 0x041fe20007fde0ff */
[----:B------:R-:W-:Y:S01]  /*29cf0*/  VIADD R8, R8, UR32 ;  /* 0x0000002008087c36 */ /* 0x000fe20008000000 */
[----:B------:R-:W-:-:S02]  /*29d00*/  F2FP.SATFINITE.E5M2.F32.PACK_AB_MERGE_C R119, R119, R118, RZ ;  /* 0x000000767777723e */ /* 0x000fc400048060ff */
[----:B------:R0:W-:Y:S01]  /*29d10*/  @P5 STG.E.U8 desc[UR20][R6.64], R55 ;  /* 0x0000003706005986 */ /* 0x0001e2000c101114 */
[----:B----4-:R-:W-:Y:S01]  /*29d20*/  ISETP.LT.AND P5, PT, R144, UR6, !P1 ;  /* 0x0000000690007c0c */ /* 0x010fe2000cfa1270 */
[----:B------:R-:W-:Y:S01]  /*29d30*/  IMAD.X R3, R10, 0x1, R165, P6 ;  /* 0x000000010a037824 */ /* 0x000fe200030e06a5 */
[----:B------:R-:W-:Y:S01]  /*29d40*/  SHF.R.S32.HI R10, RZ, 0x1f, R8 ;  /* 0x0000001fff0a7819 */ /* 0x000fe20000011408 */
[----:B--2---:R-:W-:Y:S01]  /*29d50*/  VIADD R5, R0, 0x36 ;  /* 0x0000003600057836 */ /* 0x004fe20000000000 */
[----:B------:R-:W-:Y:S01]  /*29d60*/  IADD3 R4, P6, PT, R8, R145, RZ ;  /* 0x0000009108047210 */ /* 0x000fe20007fde0ff */
[----:B------:R-:W2:Y:S01]  /*29d70*/  LDCU UR6, c[0x0][0x398] ;  /* 0x00007300ff0677ac */ /* 0x000ea20008000800 */
[----:B------:R-:W-:Y:S01]  /*29d80*/  PRMT R9, R55, 0x9910, RZ ;  /* 0x0000991037097816 */ /* 0x000fe200000000ff */
[----:B------:R4:W-:Y:S01]  /*29d90*/  @P4 STG.E.U8 desc[UR20][R2.64], R119 ;  /* 0x0000007702004986 */ /* 0x0009e2000c101114 */
[----:B------:R-:W-:Y:S01]  /*29da0*/  ISETP.GE.AND P4, PT, R5, UR11, PT ;  /* 0x0000000b05007c0c */ /* 0x000fe2000bf86270 */
[----:B------:R-:W-:Y:S01]  /*29db0*/  IMAD.X R5, R10, 0x1, R161, P6 ;  /* 0x000000010a057824 */ /* 0x000fe200030e06a1 */
[----:B---3--:R-:W-:Y:S01]  /*29dc0*/  ISETP.LT.AND P1, PT, R160, UR5, !P1 ;  /* 0x00000005a0007c0c */ /* 0x008fe2000cf21270 */
[----:B------:R-:W3:Y:S01]  /*29dd0*/  LDCU UR5, c[0x0][0x398] ;  /* 0x00007300ff0577ac */ /* 0x000ee20008000800 */
[----:B------:R-:W-:-:S02]  /*29de0*/  SHF.R.S32.HI R9, RZ, 0x8, R9 ;  /* 0x00000008ff097819 */ /* 0x000fc40000011409 */
[C---:B0-----:R-:W-:Y:S01]  /*29df0*/  IADD3 R6, P6, PT, R8.reuse, R164, RZ ;  /* 0x000000a408067210 */ /* 0x041fe20007fde0ff */
[----:B------:R-:W-:Y:S01]  /*29e00*/  VIADD R8, R8, UR32 ;  /* 0x0000002008087c36 */ /* 0x000fe20008000000 */
[----:B------:R-:W-:Y:S01]  /*29e10*/  PRMT R11, R119, 0x9910, RZ ;  /* 0x00009910770b7816 */ /* 0x000fe200000000ff */
[----:B------:R0:W-:Y:S01]  /*29e20*/  @P5 STG.E.U8 desc[UR20][R4.64], R9 ;  /* 0x0000000904005986 */ /* 0x0001e2000c101114 */
[----:B-1----:R-:W-:Y:S01]  /*29e30*/  ISETP.LT.AND P5, PT, R144, UR4, !P2 ;  /* 0x0000000490007c0c */ /* 0x002fe2000d7a1270 */
[----:B------:R-:W-:Y:S01]  /*29e40*/  IMAD.X R7, R10, 0x1, R165, P6 ;  /* 0x000000010a077824 */ /* 0x000fe200030e06a5 */
[----:B------:R-:W-:Y:S01]  /*29e50*/  SHF.R.S32.HI R11, RZ, 0x8, R11 ;  /* 0x00000008ff0b7819 */ /* 0x000fe2000001140b */
[----:B----4-:R-:W-:Y:S01]  /*29e60*/  VIADD R3, R0, 0x37 ;  /* 0x0000003700037836 */ /* 0x010fe20000000000 */
[----:B------:R-:W-:Y:S01]  /*29e70*/  SHF.R.S32.HI R10, RZ, 0x1f, R8 ;  /* 0x0000001fff0a7819 */ /* 0x000fe20000011408 */
[----:B------:R-:W1:Y:S01]  /*29e80*/  LDCU UR4, c[0x0][0x398] ;  /* 0x00007300ff0477ac */ /* 0x000e620008000800 */
[----:B------:R-:W-:Y:S01]  /*29e90*/  IADD3 R2, P6, PT, R8, R145, RZ ;  /* 0x0000009108027210 */ /* 0x000fe20007fde0ff */
[----:B------:R4:W-:Y:S01]  /*29ea0*/  @P1 STG.E.U8 desc[UR20][R6.64], R11 ;  /* 0x0000000b06001986 */ /* 0x0009e2000c101114 */
[----:B------:R-:W-:Y:S01]  /*29eb0*/  ISETP.GE.AND P1, PT, R3, UR7, PT ;  /* 0x0000000703007c0c */ /* 0x000fe2000bf26270 */
[----:B------:R-:W1:Y:S01]  /*29ec0*/  LDCU UR7, c[0x0][0x398] ;  /* 0x00007300ff0777ac */ /* 0x000e620008000800 */
[----:B--2---:R-:W-:Y:S01]  /*29ed0*/  ISETP.LT.AND P2, PT, R160, UR6, !P2 ;  /* 0x00000006a0007c0c */ /* 0x004fe2000d741270 */
[----:B------:R-:W-:Y:S01]  /*29ee0*/  IMAD.X R3, R10, 0x1, R161, P6 ;  /* 0x000000010a037824 */ /* 0x000fe200030e06a1 */
[----:B------:R-:W-:Y:S01]  /*29ef0*/  F2FP.SATFINITE.E5M2.F32.PACK_AB_MERGE_C R57, R57, R56, RZ ;  /* 0x000000383939723e */ /* 0x000fe200048060ff */
[----:B------:R-:W2:Y:S01]  /*29f00*/  LDCU UR6, c[0x0][0x398] ;  /* 0x00007300ff0677ac */ /* 0x000ea20008000800 */
[C---:B0-----:R-:W-:Y:S01]  /*29f10*/  IADD3 R4, P6, PT, R8.reuse, R164, RZ ;  /* 0x000000a408047210 */ /* 0x041fe20007fde0ff */
[----:B------:R-:W-:-:S02]  /*29f20*/  VIADD R8, R8, UR32 ;  /* 0x0000002008087c36 */ /* 0x000fc40008000000 */
[----:B------:R0:W-:Y:S01]  /*29f30*/  @P5 STG.E.U8 desc[UR20][R2.64], R57 ;  /* 0x0000003902005986 */ /* 0x0001e2000c101114 */
[----:B---3--:R-:W-:Y:S01]  /*29f40*/  ISETP.LT.AND P5, PT, R144, UR5, !P3 ;  /* 0x0000000590007c0c */ /* 0x008fe2000dfa1270 */
[----:B------:R-:W-:Y:S01]  /*29f50*/  IMAD.X R5, R10, 0x1, R165, P6 ;  /* 0x000000010a057824 */ /* 0x000fe200030e06a5 */
[----:B------:R-:W-:Y:S01]  /*29f60*/  F2FP.SATFINITE.E5M2.F32.PACK_AB_MERGE_C R121, R121, R120, RZ ;  /* 0x000000787979723e */ /* 0x000fe200048060ff */
[----:B----4-:R-:W-:Y:S01]  /*29f70*/  VIADD R7, R0, 0x38 ;  /* 0x0000003800077836 */ /* 0x010fe20000000000 */
[----:B------:R-:W-:Y:S01]  /*29f80*/  SHF.R.S32.HI R10, RZ, 0x1f, R8 ;  /* 0x0000001fff0a7819 */ /* 0x000fe20000011408 */
[----:B------:R-:W3:Y:S01]  /*29f90*/  LDCU UR5, c[0x0][0x398] ;  /* 0x00007300ff0577ac */ /* 0x000ee20008000800 */
[----:B------:R-:W-:Y:S02]  /*29fa0*/  IADD3 R6, P6, PT, R8, R145, RZ ;  /* 0x0000009108067210 */ /* 0x000fe40007fde0ff */
[----:B------:R-:W-:Y:S01]  /*29fb0*/  PRMT R9, R57, 0x9910, RZ ;  /* 0x0000991039097816 */ /* 0x000fe200000000ff */
[----:B------:R4:W-:Y:S01]  /*29fc0*/  @P2 STG.E.U8 desc[UR20][R4.64], R121 ;  /* 0x0000007904002986 */ /* 0x0009e2000c101114 */
[----:B------:R-:W-:Y:S01]  /*29fd0*/  ISETP.GE.AND P2, PT, R7, UR27, PT ;  /* 0x0000001b07007c0c */ /* 0x000fe2000bf46270 */
[----:B------:R-:W-:Y:S01]  /*29fe0*/  IMAD.X R7, R10, 0x1, R161, P6 ;  /* 0x000000010a077824 */ /* 0x000fe200030e06a1 */
[----:B-1----:R-:W-:Y:S01]  /*29ff0*/  ISETP.LT.AND P3, PT, R160, UR4, !P3 ;  /* 0x00000004a0007c0c */ /* 0x002fe2000df61270 */
[----:B------:R-:W1:Y:S01]  /*2a000*/  LDCU UR4, c[0x0][0x398] ;  /* 0x00007300ff0477ac */ /* 0x000e620008000800 */
[----:B------:R-:W-:-:S02]  /*2a010*/  SHF.R.S32.HI R9, RZ, 0x8, R9 ;  /* 0x00000008ff097819 */ /* 0x000fc40000011409 */
[C---:B0-----:R-:W-:Y:S01]  /*2a020*/  IADD3 R2, P6, PT, R8.reuse, R164, RZ ;  /* 0x000000a408027210 */ /* 0x041fe20007fde0ff */
[----:B------:R-:W-:Y:S01]  /*2a030*/  VIADD R8, R8, UR32 ;  /* 0x0000002008087c36 */ /* 0x000fe20008000000 */
[----:B------:R-:W-:Y:S01]  /*2a040*/  PRMT R11, R121, 0x9910, RZ ;  /* 0x00009910790b7816 */ /* 0x000fe200000000ff */
[----:B------:R0:W-:Y:S01]  /*2a050*/  @P5 STG.E.U8 desc[UR20][R6.64], R9 ;  /* 0x0000000906005986 */ /* 0x0001e2000c101114 */
[----:B--2---:R-:W-:Y:S01]  /*2a060*/  ISETP.LT.AND P5, PT, R144, UR6, !P4 ;  /* 0x0000000690007c0c */ /* 0x004fe2000e7a1270 */
[----:B------:R-:W-:Y:S01]  /*2a070*/  IMAD.X R3, R10, 0x1, R165, P6 ;  /* 0x000000010a037824 */ /* 0x000fe200030e06a5 */
[----:B------:R-:W-:Y:S01]  /*2a080*/  SHF.R.S32.HI R11, RZ, 0x8, R11 ;  /* 0x00000008ff0b7819 */ /* 0x000fe2000001140b */
[----:B----4-:R-:W-:Y:S01]  /*2a090*/  VIADD R5, R0, 0x39 ;  /* 0x0000003900057836 */ /* 0x010fe20000000000 */
[----:B------:R-:W-:Y:S01]  /*2a0a0*/  SHF.R.S32.HI R10, RZ, 0x1f, R8 ;  /* 0x0000001fff0a7819 */ /* 0x000fe20000011408 */
[----:B------:R-:W2:Y:S01]  /*2a0b0*/  LDCU UR6, c[0x0][0x398] ;  /* 0x00007300ff0677ac */ /* 0x000ea20008000800 */
[----:B------:R-:W-:Y:S01]  /*2a0c0*/  IADD3 R4, P6, PT, R8, R145, RZ ;  /* 0x0000009108047210 */ /* 0x000fe20007fde0ff */
[----:B------:R4:W-:Y:S01]  /*2a0d0*/  @P3 STG.E.U8 desc[UR20][R2.64], R11 ;  /* 0x0000000b02003986 */ /* 0x0009e2000c101114 */
[----:B------:R-:W-:-:S02]  /*2a0e0*/  ISETP.GE.AND P3, PT, R5, UR25, PT ;  /* 0x0000001905007c0c */ /* 0x000fc4000bf66270 */
[----:B---3--:R-:W-:Y:S01]  /*2a0f0*/  ISETP.LT.AND P4, PT, R160, UR5, !P4 ;  /* 0x00000005a0007c0c */ /* 0x008fe2000e781270 */
[----:B------:R-:W-:Y:S01]  /*2a100*/  IMAD.X R5, R10, 0x1, R161, P6 ;  /* 0x000000010a057824 */ /* 0x000fe200030e06a1 */
[----:B------:R-:W-:Y:S01]  /*2a110*/  F2FP.SATFINITE.E5M2.F32.PACK_AB_MERGE_C R59, R59, R58, RZ ;  /* 0x0000003a3b3b723e */ /* 0x000fe200048060ff */
[----:B------:R-:W3:Y:S01]  /*2a120*/  LDCU UR5, c[0x0][0x398] ;  /* 0x00007300ff0577ac */ /* 0x000ee20008000800 */
[C---:B0-----:R-:W-:Y:S01]  /*2a130*/  IADD3 R6, P6, PT, R8.reuse, R164, RZ ;  /* 0x000000a408067210 */ /* 0x041fe20007fde0ff */
[----:B------:R-:W-:Y:S02]  /*2a140*/  VIADD R8, R8, UR32 ;  /* 0x0000002008087c36 */ /* 0x000fe40008000000 */
[----:B------:R0:W-:Y:S01]  /*2a150*/  @P5 STG.E.U8 desc[UR20][R4.64], R59 ;  /* 0x0000003b04005986 */ /* 0x0001e2000c101114 */
[----:B-1----:R-:W-:Y:S01]  /*2a160*/  ISETP.LT.AND P5, PT, R144, UR4, !P1 ;  /* 0x0000000490007c0c */ /* 0x002fe2000cfa1270 */
[----:B------:R-:W-:Y:S01]  /*2a170*/  IMAD.X R7, R10, 0x1, R165, P6 ;  /* 0x000000010a077824 */ /* 0x000fe200030e06a5 */
[----:B------:R-:W-:Y:S01]  /*2a180*/  F2FP.SATFINITE.E5M2.F32.PACK_AB_MERGE_C R123, R123, R122, RZ ;  /* 0x0000007a7b7b723e */ /* 0x000fe200048060ff */
[----:B----4-:R-:W-:Y:S01]  /*2a190*/  VIADD R3, R0, 0x3a ;  /* 0x0000003a00037836 */ /* 0x010fe20000000000 */
[----:B------:R-:W-:Y:S01]  /*2a1a0*/  SHF.R.S32.HI R10, RZ, 0x1f, R8 ;  /* 0x0000001fff0a7819 */ /* 0x000fe20000011408 */
[----:B------:R-:W1:Y:S01]  /*2a1b0*/  LDCU UR4, c[0x0][0x398] ;  /* 0x00007300ff0477ac */ /* 0x000e620008000800 */
[----:B------:R-:W-:-:S02]  /*2a1c0*/  IADD3 R2, P6, PT, R8, R145, RZ ;  /* 0x0000009108027210 */ /* 0x000fc40007fde0ff */
[----:B------:R-:W-:Y:S01]  /*2a1d0*/  PRMT R9, R59, 0x9910, RZ ;  /* 0x000099103b097816 */ /* 0x000fe200000000ff */
[----:B------:R4:W-:Y:S01]  /*2a1e0*/  @P4 STG.E.U8 desc[UR20][R6.64], R123 ;  /* 0x0000007b06004986 */ /* 0x0009e2000c101114 */
[----:B------:R-:W-:Y:S01]  /*2a1f0*/  ISETP.GE.AND P4, PT, R3, UR23, PT ;  /* 0x0000001703007c0c */ /* 0x000fe2000bf86270 */
[----:B------:R-:W-:Y:S01]  /*2a200*/  IMAD.X R3, R10, 0x1, R161, P6 ;  /* 0x000000010a037824 */ /* 0x000fe200030e06a1 */
[----:B------:R-:W-:Y:S02]  /*2a210*/  SHF.R.S32.HI R9, RZ, 0x8, R9 ;  /* 0x00000008ff097819 */ /* 0x000fe40000011409 */
[----:B--2---:R-:W-:Y:S01]  /*2a220*/  ISETP.LT.AND P1, PT, R160, UR6, !P1 ;  /* 0x00000006a0007c0c */ /* 0x004fe2000cf21270 */
[----:B------:R-:W2:Y:S01]  /*2a230*/  LDCU UR6, c[0x0][0x398] ;  /* 0x00007300ff0677ac */ /* 0x000ea20008000800 */
[C---:B0-----:R-:W-:Y:S01]  /*2a240*/  IADD3 R4, P6, PT, R8.reuse, R164, RZ ;  /* 0x000000a408047210 */ /* 0x041fe20007fde0ff */
[----:B------:R0:W-:Y:S01]  /*2a250*/  @P5 STG.E.U8 desc[UR20][R2.64], R9 ;  /* 0x0000000902005986 */ /* 0x0001e2000c101114 */
[----:B------:R-:W-:Y:S01]  /*2a260*/  PRMT R11, R123, 0x9910, RZ ;  /* 0x000099107b0b7816 */ /* 0x000fe200000000ff */
[----:B------:R-:W-:Y:S01]  /*2a270*/  VIADD R8, R8, UR32 ;  /* 0x0000002008087c36 */ /* 0x000fe20008000000 */
[----:B---3--:R-:W-:Y:S01]  /*2a280*/  ISETP.LT.AND P5, PT, R144, UR5, !P2 ;  /* 0x0000000590007c0c */ /* 0x008fe2000d7a1270 */
[----:B------:R-:W3:Y:S01]  /*2a290*/  LDCU UR5, c[0x0][0x398] ;  /* 0x00007300ff0577ac */ /* 0x000ee20008000800 */
[----:B------:R-:W-:Y:S01]  /*2a2a0*/  SHF.R.S32.HI R11, RZ, 0x8, R11 ;  /* 0x00000008ff0b7819 */ /* 0x000fe2000001140b */
[----:B------:R-:W-:Y:S01]  /*2a2b0*/  IMAD.X R5, R10, 0x1, R165, P6 ;  /* 0x000000010a057824 */ /* 0x000fe200030e06a5 */
[----:B------:R-:W-:-:S02]  /*2a2c0*/  SHF.R.S32.HI R10, RZ, 0x1f, R8 ;  /* 0x0000001fff0a7819 */ /* 0x000fc40000011408 */
[----:B----4-:R-:W-:Y:S01]  /*2a2d0*/  IADD3 R6, P6, PT, R8, R145, RZ ;  /* 0x0000009108067210 */ /* 0x010fe20007fde0ff */
[----:B0-----:R-:W-:Y:S01]  /*2a2e0*/  VIADD R2, R0, 0x3b ;  /* 0x0000003b00027836 */ /* 0x001fe20000000000 */
[----:B-1----:R-:W-:Y:S01]  /*2a2f0*/  ISETP.LT.AND P2, PT, R160, UR4, !P2 ;  /* 0x00000004a0007c0c */ /* 0x002fe2000d741270 */
[----:B------:R0:W-:Y:S01]  /*2a300*/  @P1 STG.E.U8 desc[UR20][R4.64], R11 ;  /* 0x0000000b04001986 */ /* 0x0001e2000c101114 */
[----:B------:R-:W-:Y:S01]  /*2a310*/  F2FP.SATFINITE.E5M2.F32.PACK_AB_MERGE_C R61, R61, R60, RZ ;  /* 0x0000003c3d3d723e */ /* 0x000fe200048060ff */
[----:B------:R-:W-:Y:S01]  /*2a320*/  IMAD.X R7, R10, 0x1, R161, P6 ;  /* 0x000000010a077824 */ /* 0x000fe200030e06a1 */
[----:B------:R-:W-:Y:S01]  /*2a330*/  ISETP.GE.AND P1, PT, R2, UR19, PT ;  /* 0x0000001302007c0c */ /* 0x000fe2000bf26270 */
[C---:B------:R-:W-:Y:S01]  /*2a340*/  VIADD R9, R8.reuse, UR32 ;  /* 0x0000002008097c36 */ /* 0x040fe20008000000 */
[----:B------:R-:W-:Y:S01]  /*2a350*/  IADD3 R2, P6, PT, R8, R164, RZ ;  /* 0x000000a408027210 */ /* 0x000fe20007fde0ff */
[----:B------:R-:W1:Y:S01]  /*2a360*/  LDCU UR4, c[0x0][0x398] ;  /* 0x00007300ff0477ac */ /* 0x000e620008000800 */
[----:B------:R-:W-:Y:S01]  /*2a370*/  PRMT R12, R61, 0x9910, RZ ;  /* 0x000099103d0c7816 */ /* 0x000fe200000000ff */
[----:B------:R4:W-:Y:S01]  /*2a380*/  @P5 STG.E.U8 desc[UR20][R6.64], R61 ;  /* 0x0000003d06005986 */ /* 0x0009e2000c101114 */
[----:B------:R-:W-:Y:S01]  /*2a390*/  F2FP.SATFINITE.E5M2.F32.PACK_AB_MERGE_C R125, R125, R124, RZ ;  /* 0x0000007c7d7d723e */ /* 0x000fe200048060ff */
[----:B------:R-:W-:Y:S01]  /*2a3a0*/  IMAD.X R3, R10, 0x1, R165, P6 ;  /* 0x000000010a037824 */ /* 0x000fe200030e06a5 */
[----:B--2---:R-:W-:-:S02]  /*2a3b0*/  ISETP.LT.AND P5, PT, R144, UR6, !P3 ;  /* 0x0000000690007c0c */ /* 0x004fc4000dfa1270 */
[----:B------:R-:W-:Y:S01]  /*2a3c0*/  SHF.R.S32.HI R8, RZ, 0x1f, R9 ;  /* 0x0000001fff087819 */ /* 0x000fe20000011409 */
[----:B0-----:R-:W-:Y:S01]  /*2a3d0*/  IMAD.MOV.U32 R11, RZ, RZ, R12 ;  /* 0x000000ffff0b7224 */ /* 0x001fe200078e000c */
[----:B------:R-:W-:Y:S01]  /*2a3e0*/  IADD3 R4, P6, PT, R9, R145, RZ ;  /* 0x0000009109047210 */ /* 0x000fe20007fde0ff */
[----:B------:R0:W-:Y:S01]  /*2a3f0*/  @P2 STG.E.U8 desc[UR20][R2.64], R125 ;  /* 0x0000007d02002986 */ /* 0x0001e2000c101114 */
[----:B---3--:R-:W-:Y:S01]  /*2a400*/  ISETP.LT.AND P3, PT, R160, UR5, !P3 ;  /* 0x00000005a0007c0c */ /* 0x008fe2000df61270 */
[----:B------:R-:W2:Y:S01]  /*2a410*/  LDCU UR5, c[0x0][0x398] ;  /* 0x00007300ff0577ac */ /* 0x000ea20008000800 */
[----:B----4-:R-:W-:Y:S02]  /*2a420*/  VIADD R6, R0, 0x3c ;  /* 0x0000003c00067836 */ /* 0x010fe40000000000 */
[----:B------:R-:W-:Y:S01]  /*2a430*/  IMAD.X R5, R8, 0x1, R161, P6 ;  /* 0x0000000108057824 */ /* 0x000fe200030e06a1 */
[----:B------:R-:W-:Y:S01]  /*2a440*/  SHF.R.S32.HI R11, RZ, 0x8, R11 ;  /* 0x00000008ff0b7819 */ /* 0x000fe2000001140b */
[----:B------:R-:W3:Y:S01]  /*2a450*/  LDCU UR6, c[0x0][0x398] ;  /* 0x00007300ff0677ac */ /* 0x000ee20008000800 */
[----:B------:R-:W-:-:S02]  /*2a460*/  ISETP.GE.AND P2, PT, R6, UR17, PT ;  /* 0x0000001106007c0c */ /* 0x000fc4000bf46270 */
[----:B------:R-:W-:Y:S02]  /*2a470*/  IADD3 R6, P6, PT, R9, R164, RZ ;  /* 0x000000a409067210 */ /* 0x000fe40007fde0ff */
[----:B------:R-:W-:Y:S01]  /*2a480*/  PRMT R13, R125, 0x9910, RZ ;  /* 0x000099107d0d7816 */ /* 0x000fe200000000ff */
[----:B------:R-:W-:Y:S01]  /*2a490*/  VIADD R9, R9, UR32 ;  /* 0x0000002009097c36 */ /* 0x000fe20008000000 */
[----:B------:R4:W-:Y:S01]  /*2a4a0*/  @P5 STG.E.U8 desc[UR20][R4.64], R11 ;  /* 0x0000000b04005986 */ /* 0x0009e2000c101114 */
[----:B------:R-:W-:Y:S01]  /*2a4b0*/  IMAD.X R7, R8, 0x1, R165, P6 ;  /* 0x0000000108077824 */ /* 0x000fe200030e06a5 */
[----:B------:R-:W-:Y:S02]  /*2a4c0*/  SHF.R.S32.HI R13, RZ, 0x8, R13 ;  /* 0x00000008ff0d7819 */ /* 0x000fe4000001140d */
[----:B------:R-:W-:Y:S01]  /*2a4d0*/  ISETP.LT.AND P5, PT, R144, UR7, !P4 ;  /* 0x0000000790007c0c */ /* 0x000fe2000e7a1270 */
[----:B------:R-:W2:Y:S01]  /*2a4e0*/  LDCU UR7, c[0x0][0x398] ;  /* 0x00007300ff0777ac */ /* 0x000ea20008000800 */
[----:B-1----:R-:W-:Y:S01]  /*2a4f0*/  ISETP.LT.AND P4, PT, R160, UR4, !P4 ;  /* 0x00000004a0007c0c */ /* 0x002fe2000e781270 */
[----:B------:R1:W-:Y:S01]  /*2a500*/  @P3 STG.E.U8 desc[UR20][R6.64], R13 ;  /* 0x0000000d06003986 */ /* 0x0003e2000c101114 */
[----:B------:R-:W-:Y:S01]  /*2a510*/  SHF.R.S32.HI R8, RZ, 0x1f, R9 ;  /* 0x0000001fff087819 */ /* 0x000fe20000011409 */
[----:B------:R-:W3:Y:S01]  /*2a520*/  LDCU UR4, c[0x0][0x398] ;  /* 0x00007300ff0477ac */ /* 0x000ee20008000800 */
[----:B0-----:R-:W-:-:S02]  /*2a530*/  IADD3 R2, P6, PT, R9, R145, RZ ;  /* 0x0000009109027210 */ /* 0x001fc40007fde0ff */
[----:B----4-:R-:W-:Y:S02]  /*2a540*/  IADD3 R4, P3, PT, R9, R164, RZ ;  /* 0x000000a409047210 */ /* 0x010fe40007f7e0ff */
[----:B------:R-:W-:Y:S01]  /*2a550*/  F2FP.SATFINITE.E5M2.F32.PACK_AB_MERGE_C R63, R63, R62, RZ ;  /* 0x0000003e3f3f723e */ /* 0x000fe200048060ff */
[C---:B------:R-:W-:Y:S01]  /*2a560*/  IMAD.X R3, R8.reuse, 0x1, R161, P6 ;  /* 0x0000000108037824 */ /* 0x040fe200030e06a1 */
[----:B------:R-:W-:Y:S01]  /*2a570*/  F2FP.SATFINITE.E5M2.F32.PACK_AB_MERGE_C R127, R127, R126, RZ ;  /* 0x0000007e7f7f723e */ /* 0x000fe200048060ff */
[----:B------:R-:W-:Y:S02]  /*2a580*/  IMAD.X R5, R8, 0x1, R165, P3 ;  /* 0x0000000108057824 */ /* 0x000fe400018e06a5 */
[----:B------:R-:W-:Y:S01]  /*2a590*/  VIADD R9, R9, UR32 ;  /* 0x0000002009097c36 */ /* 0x000fe20008000000 */
[----:B------:R0:W-:Y:S01]  /*2a5a0*/  @P5 STG.E.U8 desc[UR20][R2.64], R63 ;  /* 0x0000003f02005986 */ /* 0x0001e2000c101114 */
[----:B------:R-:W-:-:S03]  /*2a5b0*/  VIADD R10, R0, 0x3d ;  /* 0x0000003d000a7836 */ /* 0x000fc60000000000 */
[----:B------:R4:W-:Y:S01]  /*2a5c0*/  @P4 STG.E.U8 desc[UR20][R4.64], R127 ;  /* 0x0000007f04004986 */ /* 0x0009e2000c101114 */
[----:B--2---:R-:W-:Y:S01]  /*2a5d0*/  ISETP.LT.AND P4, PT, R144, UR5, !P1 ;  /* 0x0000000590007c0c */ /* 0x004fe2000cf81270 */
[----:B-1----:R-:W-:Y:S01]  /*2a5e0*/  VIADD R7, R0, 0x3e ;  /* 0x0000003e00077836 */ /* 0x002fe20000000000 */
[----:B------:R-:W-:Y:S01]  /*2a5f0*/  SHF.R.S32.HI R0, RZ, 0x1f, R9 ;  /* 0x0000001fff007819 */ /* 0x000fe20000011409 */
[----:B------:R-:W1:Y:S01]  /*2a600*/  LDCU UR5, c[0x0][0x398] ;  /* 0x00007300ff0577ac */ /* 0x000e620008000800 */
[----:B------:R-:W-:Y:S02]  /*2a610*/  IADD3 R6, P5, PT, R9, R145, RZ ;  /* 0x0000009109067210 */ /* 0x000fe40007fbe0ff */
[----:B------:R-:W-:Y:S02]  /*2a620*/  PRMT R11, R63, 0x9910, RZ ;  /* 0x000099103f0b7816 */ /* 0x000fe400000000ff */
[----:B------:R-:W-:Y:S01]  /*2a630*/  ISETP.GE.AND P3, PT, R7, UR13, PT ;  /* 0x0000000d07007c0c */ /* 0x000fe2000bf66270 */
[----:B------:R-:W-:Y:S01]  /*2a640*/  IMAD.X R7, R0, 0x1, R161, P5 ;  /* 0x0000000100077824 */ /* 0x000fe200028e06a1 */
[----:B---3--:R-:W-:Y:S01]  /*2a650*/  ISETP.LT.AND P1, PT, R160, UR4, !P1 ;  /* 0x00000004a0007c0c */ /* 0x008fe2000cf21270 */
[----:B------:R-:W2:Y:S01]  /*2a660*/  LDCU UR4, c[0x0][0x398] ;  /* 0x00007300ff0477ac */ /* 0x000ea20008000800 */
[----:B------:R-:W-:-:S02]  /*2a670*/  SHF.R.S32.HI R11, RZ, 0x8, R11 ;  /* 0x00000008ff0b7819 */ /* 0x000fc4000001140b */
[C---:B0-----:R-:W-:Y:S01]  /*2a680*/  IADD3 R2, P5, PT, R9.reuse, R164, RZ ;  /* 0x000000a409027210 */ /* 0x041fe20007fbe0ff */
[----:B------:R-:W-:Y:S01]  /*2a690*/  VIADD R9, R9, UR32 ;  /* 0x0000002009097c36 */ /* 0x000fe20008000000 */
[----:B------:R-:W-:Y:S01]  /*2a6a0*/  PRMT R13, R127, 0x9910, RZ ;  /* 0x000099107f0d7816 */ /* 0x000fe200000000ff */
[----:B------:R0:W-:Y:S01]  /*2a6b0*/  @P4 STG.E.U8 desc[UR20][R6.64], R11 ;  /* 0x0000000b06004986 */ /* 0x0001e2000c101114 */
[----:B------:R-:W-:Y:S01]  /*2a6c0*/  ISETP.LT.AND P4, PT, R144, UR6, !P2 ;  /* 0x0000000690007c0c */ /* 0x000fe2000d781270 */
[----:B------:R-:W-:Y:S01]  /*2a6d0*/  IMAD.X R3, R0, 0x1, R165, P5 ;  /* 0x0000000100037824 */ /* 0x000fe200028e06a5 */
[----:B------:R-:W-:Y:S01]  /*2a6e0*/  SHF.R.S32.HI R13, RZ, 0x8, R13 ;  /* 0x00000008ff0d7819 */ /* 0x000fe2000001140d */
[----:B------:R-:W3:Y:S01]  /*2a6f0*/  LDCU UR6, c[0x0][0x398] ;  /* 0x00007300ff0677ac */ /* 0x000ee20008000800 */
[----:B------:R-:W-:Y:S02]  /*2a700*/  SHF.R.S32.HI R0, RZ, 0x1f, R9 ;  /* 0x0000001fff007819 */ /* 0x000fe40000011409 */
[----:B----4-:R-:W-:-:S02]  /*2a710*/  IADD3 R4, P5, PT, R9, R145, RZ ;  /* 0x0000009109047210 */ /* 0x010fc40007fbe0ff */
[----:B------:R-:W-:Y:S01]  /*2a720*/  ISETP.LT.AND P2, PT, R160, UR7, !P2 ;  /* 0x00000007a0007c0c */ /* 0x000fe2000d741270 */
[----:B------:R4:W-:Y:S01]  /*2a730*/  @P1 STG.E.U8 desc[UR20][R2.64], R13 ;  /* 0x0000000d02001986 */ /* 0x0009e2000c101114 */
[----:B------:R-:W-:Y:S01]  /*2a740*/  F2FP.SATFINITE.E5M2.F32.PACK_AB_MERGE_C R65, R65, R64, RZ ;  /* 0x000000404141723e */ /* 0x000fe200048060ff */
[----:B------:R-:W-:Y:S01]  /*2a750*/  IMAD.X R5, R0, 0x1, R161, P5 ;  /* 0x0000000100057824 */ /* 0x000fe200028e06a1 */
[C---:B0-----:R-:W-:Y:S01]  /*2a760*/  IADD3 R6, P1, PT, R9.reuse, R164, RZ ;  /* 0x000000a409067210 */ /* 0x041fe20007f3e0ff */
[----:B------:R-:W-:Y:S01]  /*2a770*/  VIADD R9, R9, UR32 ;  /* 0x0000002009097c36 */ /* 0x000fe20008000000 */
[----:B------:R-:W-:Y:S01]  /*2a780*/  F2FP.SATFINITE.E5M2.F32.PACK_AB_MERGE_C R129, R129, R128, RZ ;  /* 0x000000808181723e */ /* 0x000fe200048060ff */
[----:B------:R-:W0:Y:S01]  /*2a790*/  LDCU UR7, c[0x0][0x398] ;  /* 0x00007300ff0777ac */ /* 0x000e220008000800 */
[----:B------:R-:W-:Y:S01]  /*2a7a0*/  ISETP.GE.AND P6, PT, R10, UR15, PT ;  /* 0x0000000f0a007c0c */ /* 0x000fe2000bfc6270 */
[----:B------:R-:W-:Y:S01]  /*2a7b0*/  IMAD.X R7, R0, 0x1, R165, P1 ;  /* 0x0000000100077824 */ /* 0x000fe200008e06a5 */
[----:B------:R1:W-:Y:S01]  /*2a7c0*/  @P4 STG.E.U8 desc[UR20][R4.64], R65 ;  /* 0x0000004104004986 */ /* 0x0003e2000c101114 */
[----:B------:R-:W-:Y:S01]  /*2a7d0*/  SHF.R.S32.HI R10, RZ, 0x1f, R9 ;  /* 0x0000001fff0a7819 */ /* 0x000fe20000011409 */
[C---:B------:R-:W-:Y:S01]  /*2a7e0*/  VIADD R0, R9.reuse, UR32 ;  /* 0x0000002009007c36 */ /* 0x040fe20008000000 */
[C---:B------:R-:W-:Y:S01]  /*2a7f0*/  IADD3 R8, P4, PT, R9.reuse, R164, RZ ;  /* 0x000000a409087210 */ /* 0x040fe20007f9e0ff */
[----:B------:R0:W-:Y:S01]  /*2a800*/  @P2 STG.E.U8 desc[UR20][R6.64], R129 ;  /* 0x0000008106002986 */ /* 0x0001e2000c101114 */
[----:B----4-:R-:W-:-:S02]  /*2a810*/  IADD3 R2, P2, PT, R9, R145, RZ ;  /* 0x0000009109027210 */ /* 0x010fc40007f5e0ff */
[----:B------:R-:W-:Y:S01]  /*2a820*/  SHF.R.S32.HI R14, RZ, 0x1f, R0 ;  /* 0x0000001fff0e7819 */ /* 0x000fe20000011400 */
[----:B------:R-:W-:Y:S01]  /*2a830*/  IMAD.X R9, R10, 0x1, R165, P4 ;  /* 0x000000010a097824 */ /* 0x000fe200020e06a5 */
[C---:B-1----:R-:W-:Y:S01]  /*2a840*/  IADD3 R4, P4, PT, R0.reuse, R145, RZ ;  /* 0x0000009100047210 */ /* 0x042fe20007f9e0ff */
[----:B------:R-:W-:-:S04]  /*2a850*/  VIADD R12, R0, UR32 ;  /* 0x00000020000c7c36 */ /* 0x000fc80008000000 */
[--C-:B------:R-:W-:Y:S01]  /*2a860*/  IMAD.X R5, R14, 0x1, R161.reuse, P4 ;  /* 0x000000010e057824 */ /* 0x100fe200020e06a1 */
[----:B0-----:R-:W-:Y:S01]  /*2a870*/  IADD3 R6, P4, PT, R0, R164, RZ ;  /* 0x000000a400067210 */ /* 0x001fe20007f9e0ff */
[----:B------:R-:W-:Y:S01]  /*2a880*/  IMAD.X R3, R10, 0x1, R161, P2 ;  /* 0x000000010a037824 */ /* 0x000fe200010e06a1 */
[----:B--2---:R-:W-:Y:S02]  /*2a890*/  ISETP.LT.AND P5, PT, R144, UR4, !P6 ;  /* 0x0000000490007c0c */ /* 0x004fe4000f7a1270 */
[----:B------:R-:W-:Y:S01]  /*2a8a0*/  ISETP.LT.AND P6, PT, R160, UR5, !P6 ;  /* 0x00000005a0007c0c */ /* 0x000fe2000f7c1270 */
[----:B------:R-:W-:Y:S01]  /*2a8b0*/  IMAD.X R7, R14, 0x1, R165, P4 ;  /* 0x000000010e077824 */ /* 0x000fe200020e06a5 */
[----:B---3--:R-:W-:Y:S02]  /*2a8c0*/  ISETP.LT.AND P2, PT, R144, UR6, !P3 ;  /* 0x0000000690007c0c */ /* 0x008fe4000df41270 */
[----:B------:R-:W-:Y:S02]  /*2a8d0*/  SHF.R.S32.HI R0, RZ, 0x1f, R12 ;  /* 0x0000001fff007819 */ /* 0x000fe4000001140c */
[----:B------:R-:W-:-:S02]  /*2a8e0*/  IADD3 R10, P4, PT, R12, R145, RZ ;  /* 0x000000910c0a7210 */ /* 0x000fc40007f9e0ff */
[----:B------:R-:W-:Y:S02]  /*2a8f0*/  ISETP.LT.AND P3, PT, R160, UR7, !P3 ;  /* 0x00000007a0007c0c */ /* 0x000fe4000df61270 */
[----:B------:R-:W-:Y:S02]  /*2a900*/  ISETP.LT.AND P1, PT, R144, UR9, !P0 ;  /* 0x0000000990007c0c */ /* 0x000fe4000c721270 */
[----:B------:R-:W-:Y:S02]  /*2a910*/  PRMT R13, R65, 0x9910, RZ ;  /* 0x00009910410d7816 */ /* 0x000fe400000000ff */
[----:B------:R-:W-:Y:S02]  /*2a920*/  F2FP.SATFINITE.E5M2.F32.PACK_AB_MERGE_C R67, R67, R66, RZ ;  /* 0x000000424343723e */ /* 0x000fe400048060ff */
[----:B------:R-:W-:Y:S02]  /*2a930*/  ISETP.LT.AND P0, PT, R160, UR10, !P0 ;  /* 0x0000000aa0007c0c */ /* 0x000fe4000c701270 */
[----:B------:R-:W-:-:S02]  /*2a940*/  PRMT R15, R129, 0x9910, RZ ;  /* 0x00009910810f7816 */ /* 0x000fc400000000ff */
[----:B------:R-:W-:Y:S01]  /*2a950*/  F2FP.SATFINITE.E5M2.F32.PACK_AB_MERGE_C R131, R131, R130, RZ ;  /* 0x000000828383723e */ /* 0x000fe200048060ff */
[----:B------:R-:W-:Y:S01]  /*2a960*/  IMAD.X R11, R0, 0x1, R161, P4 ;  /* 0x00000001000b7824 */ /* 0x000fe200020e06a1 */
[----:B------:R-:W-:Y:S02]  /*2a970*/  IADD3 R164, P4, PT, R12, R164, RZ ;  /* 0x000000a40ca47210 */ /* 0x000fe40007f9e0ff */
[----:B------:R-:W-:Y:S02]  /*2a980*/  SHF.R.S32.HI R13, RZ, 0x8, R13 ;  /* 0x00000008ff0d7819 */ /* 0x000fe4000001140d */
[----:B------:R-:W-:Y:S02]  /*2a990*/  PRMT R17, R67, 0x9910, RZ ;  /* 0x0000991043117816 */ /* 0x000fe400000000ff */
[----:B------:R-:W-:Y:S02]  /*2a9a0*/  SHF.R.S32.HI R15, RZ, 0x8, R15 ;  /* 0x00000008ff0f7819 */ /* 0x000fe4000001140f */
[----:B------:R-:W-:Y:S01]  /*2a9b0*/  PRMT R19, R131, 0x9910, RZ ;  /* 0x0000991083137816 */ /* 0x000fe200000000ff */
[----:B------:R-:W-:Y:S01]  /*2a9c0*/  IMAD.X R165, R0, 0x1, R165, P4 ;  /* 0x0000000100a57824 */ /* 0x000fe200020e06a5 */
[----:B------:R-:W-:Y:S01]  /*2a9d0*/  SHF.R.S32.HI R17, RZ, 0x8, R17 ;  /* 0x00000008ff117819 */ /* 0x000fe20000011411 */
[----:B------:R0:W-:Y:S01]  /*2a9e0*/  @P5 STG.E.U8 desc[UR20][R2.64], R13 ;  /* 0x0000000d02005986 */ /* 0x0001e2000c101114 */
[----:B------:R-:W-:-:S03]  /*2a9f0*/  SHF.R.S32.HI R19, RZ, 0x8, R19 ;  /* 0x00000008ff137819 */ /* 0x000fc60000011413 */
[----:B------:R0:W-:Y:S04]  /*2aa00*/  @P6 STG.E.U8 desc[UR20][R8.64], R15 ;  /* 0x0000000f08006986 */ /* 0x0001e8000c101114 */
[----:B------:R0:W-:Y:S04]  /*2aa10*/  @P2 STG.E.U8 desc[UR20][R4.64], R67 ;  /* 0x0000004304002986 */ /* 0x0001e8000c101114 */
[----:B------:R0:W-:Y:S04]  /*2aa20*/  @P3 STG.E.U8 desc[UR20][R6.64], R131 ;  /* 0x0000008306003986 */ /* 0x0001e8000c101114 */
[----:B------:R0:W-:Y:S04]  /*2aa30*/  @P1 STG.E.U8 desc[UR20][R10.64], R17 ;  /* 0x000000110a001986 */ /* 0x0001e8000c101114 */
[----:B------:R0:W-:Y:S01]  /*2aa40*/  @P0 STG.E.U8 desc[UR20][R164.64], R19 ;  /* 0x00000013a4000986 */ /* 0x0001e2000c101114 */
[----:B------:R-:W-:Y:S06]  /*2aa50*/  BAR.SYNC.DEFER_BLOCKING 0x0 ;  /* 0x0000000000007b1d */ /* 0x000fec0000010000 */
[----:B------:R-:W-:Y:S05]  /*2aa60*/  BRA.U UP0, `(.L_x_13) ;  /* 0x0000000100a07547 */ /* 0x000fea000b800000 */
[----:B------:R-:W1:Y:S01]  /*2aa70*/  S2UR UR5, SR_CgaCtaId ;  /* 0x00000000000579c3 */ /* 0x000e620000008800 */
[----:B------:R-:W-:Y:S01]  /*2aa80*/  NOP ;  /* 0x0000000000007918 */ /* 0x000fe20000000000 */
[----:B------:R-:W-:Y:S01]  /*2aa90*/  UMOV UR4, 0x50 ;  /* 0x0000005000047882 */ /* 0x000fe20000000000 */
[----:B------:R-:W-:Y:S02]  /*2aaa0*/  IMAD.U32 R0, RZ, RZ, UR8 ;  /* 0x00000008ff007e24 */ /* 0x000fe4000f8e00ff */
[----:B0-----:R-:W-:Y:S02]  /*2aab0*/  IMAD.MOV.U32 R3, RZ, RZ, 0xf ;  /* 0x0000000fff037424 */ /* 0x001fe400078e00ff */
[----:B------:R-:W-:Y:S01]  /*2aac0*/  IMAD.MOV.U32 R7, RZ, RZ, 0x1 ;  /* 0x00000001ff077424 */ /* 0x000fe200078e00ff */
[----:B------:R-:W-:-:S04]  /*2aad0*/  LOP3.LUT R0, R0, 0xffff, RZ, 0xc0, !PT ;  /* 0x0000ffff00007812 */ /* 0x000fc800078ec0ff */
[----:B------:R-:W-:-:S05]  /*2aae0*/  SHF.R.U32.HI R0, RZ, 0x5, R0 ;  /* 0x00000005ff007819 */ /* 0x000fca0000011600 */
[----:B------:R-:W-:Y:S01]  /*2aaf0*/  VIADD R2, R0, 0x10 ;  /* 0x0000001000027836 */ /* 0x000fe20000000000 */
[----:B------:R-:W-:Y:S01]  /*2ab00*/  SHF.L.U32 R0, R3, R0, RZ ;  /* 0x0000000003007219 */ /* 0x000fe200000006ff */
[----:B-1----:R-:W-:-:S03]  /*2ab10*/  ULEA UR6, UR5, UR4, 0x18 ;  /* 0x0000000405067291 */ /* 0x002fc6000f8ec0ff */
[----:B------:R-:W-:-:S04]  /*2ab20*/  SHF.L.U32 R3, R7, R2, RZ ;  /* 0x0000000207037219 */ /* 0x000fc800000006ff */
[----:B------:R-:W-:Y:S02]  /*2ab30*/  LOP3.LUT R0, R3, R0, RZ, 0xfc, !PT ;  /* 0x0000000003007212 */ /* 0x000fe400078efcff */
[----:B------:R-:W0:Y:S02]  /*2ab40*/  LDS R5, [UR6] ;  /* 0x00000006ff057984 */ /* 0x000e240008000800 */
[C---:B------:R-:W-:Y:S02]  /*2ab50*/  LOP3.LUT R2, R0.reuse, 0xffff, RZ, 0xc0, !PT ;  /* 0x0000ffff00027812 */ /* 0x040fe400078ec0ff */
[----:B0-----:R-:W-:-:S04]  /*2ab60*/  LOP3.LUT R3, R0, 0xffff, R5, 0x80, !PT ;  /* 0x0000ffff00037812 */ /* 0x001fc800078e8005 */
[----:B------:R-:W-:-:S13]  /*2ab70*/  ISETP.NE.AND P0, PT, R3, R2, PT ;  /* 0x000000020300720c */ /* 0x000fda0003f05270 */
[----:B------:R-:W-:Y:S05]  /*2ab80*/  @P0 BRA `(.L_x_14) ;  /* 0x0000000000500947 */ /* 0x000fea0003800000 */
[----:B------:R-:W-:Y:S02]  /*2ab90*/  SHF.R.U32.HI R5, RZ, 0x10, R5 ;  /* 0x00000010ff057819 */ /* 0x000fe40000011605 */
[----:B------:R-:W-:-:S04]  /*2aba0*/  SHF.R.U32.HI R2, RZ, 0x10, R0 ;  /* 0x00000010ff027819 */ /* 0x000fc80000011600 */
[----:B------:R-:W-:-:S04]  /*2abb0*/  LOP3.LUT R5, R5, R2, RZ, 0xc0, !PT ;  /* 0x0000000205057212 */ /* 0x000fc800078ec0ff */
[----:B------:R-:W-:-:S13]  /*2abc0*/  ISETP.NE.AND P0, PT, R5, R2, PT ;  /* 0x000000020500720c */ /* 0x000fda0003f05270 */
[----:B------:R-:W-:Y:S05]  /*2abd0*/  @P0 BRA `(.L_x_15) ;  /* 0x0000000000300947 */ /* 0x000fea0003800000 */
[----:B------:R-:W-:Y:S01]  /*2abe0*/  R2UR UR4, R0 ;  /* 0x00000000000472ca */ /* 0x000fe200000e0000 */
[----:B------:R-:W-:Y:S01]  /*2abf0*/  VOTEU.ANY UR5, UPT, PT ;  /* 0x0000000000057886 */ /* 0x000fe200038e0100 */
[----:B------:R-:W0:Y:S01]  /*2ac00*/  S2R R0, SR_LANEID ;  /* 0x0000000000007919 */ /* 0x000e220000000000 */
[----:B------:R-:W-:-:S10]  /*2ac10*/  UFLO.U32 UR5, UR5 ;  /* 0x00000005000572bd */ /* 0x000fd400080e0000 */
[----:B------:R-:W-:-:S06]  /*2ac20*/  ULOP3.LUT UR4, URZ, UR4, URZ, 0x33, !UPT ;  /* 0x00000004ff047292 */ /* 0x000fcc000f8e33ff */
[----:B------:R-:W-:-:S04]  /*2ac30*/  IMAD.U32 R2, RZ, RZ, UR4 ;  /* 0x00000004ff027e24 */ /* 0x000fc8000f8e00ff */
[----:B------:R-:W1:Y:S02]  /*2ac40*/  REDUX UR7, R2 ;  /* 0x00000000020773c4 */ /* 0x000e640000000000 */
[----:B------:R2:W-:Y:S01]  /*2ac50*/  UTCATOMSWS.AND URZ, UR4 ;  /* 0x0000000400ff79e3 */ /* 0x0005e20008000000 */
[----:B0-----:R-:W-:Y:S01]  /*2ac60*/  ISETP.EQ.U32.AND P0, PT, R0, UR5, PT ;  /* 0x0000000500007c0c */ /* 0x001fe2000bf02070 */
[----:B-1----:R-:W-:-:S12]  /*2ac70*/  IMAD.U32 R0, RZ, RZ, UR7 ;  /* 0x00000007ff007e24 */ /* 0x002fd8000f8e00ff */
[----:B------:R2:W-:Y:S01]  /*2ac80*/  @P0 ATOMS.AND RZ, [UR6], R0 ;  /* 0x00000000ffff098c */ /* 0x0005e2000a800006 */
[----:B------:R-:W-:Y:S05]  /*2ac90*/  BRA `(.L_x_13) ;  /* 0x0000000000147947 */ /* 0x000fea0003800000 */
.L_x_15:
[----:B------:R-:W-:-:S07]  /*2aca0*/  MOV R2, 0x2acc0 ;  /* 0x0002acc000027802 */ /* 0x000fce0000000f00 */
[----:B------:R-:W-:Y:S05]  /*2acb0*/  CALL.REL.NOINC `($__internal_0_$__cuda_sm10x_tcgen05_guardrail_trap_col_being_dealloced_not_returned_by_alloc) ;  /* 0x00000000002c7944 */ /* 0x000fea0003c00000 */
[----:B------:R-:W-:Y:S05]  /*2acc0*/  BRA `(.L_x_13) ;  /* 0x0000000000087947 */ /* 0x000fea0003800000 */
.L_x_14:
[----:B------:R-:W-:-:S07]  /*2acd0*/  MOV R2, 0x2acf0 ;  /* 0x0002acf000027802 */ /* 0x000fce0000000f00 */
[----:B------:R-:W-:Y:S05]  /*2ace0*/  CALL.REL.NOINC `($__internal_2_$__cuda_sm10x_tcgen05_guardrail_trap_unallocated_columns_being_dealloced) ;  /* 0x0000000000387944 */ /* 0x000fea0003c00000 */
.L_x_13:
[----:B------:R-:W-:Y:S01]  /*2acf0*/  NOP ;  /* 0x0000000000007918 */ /* 0x000fe20000000000 */
[----:B--2---:R-:W-:Y:S05]  /*2ad00*/  EXIT ;  /* 0x000000000000794d */ /* 0x004fea0003800000 */
.L_x_8:
[----:B------:R-:W0:Y:S02]  /*2ad10*/  SYNCS.PHASECHK.TRANS64.TRYWAIT P2, [UR11], R17 ;  /* 0x00000011ff0075a7 */ /* 0x000e24000804110b */
[----:B0-----:R-:W-:Y:S05]  /*2ad20*/  @!P2 BRA `(.L_x_8) ;  /* 0xfffffffc00f8a947 */ /* 0x001fea000383ffff */
[----:B------:R-:W-:Y:S05]  /*2ad30*/  BRA `(.L_x_16) ;  /* 0xffffff0c000c7947 */ /* 0x000fea000383ffff */
.L_x_12:
[----:B------:R-:W0:Y:S02]  /*2ad40*/  SYNCS.PHASECHK.TRANS64.TRYWAIT P0, [UR11], R2 ;  /* 0x00000002ff0075a7 */ /* 0x000e24000800110b */
[----:B0-----:R-:W-:Y:S05]  /*2ad50*/  @!P0 BRA `(.L_x_12) ;  /* 0xfffffffc00f88947 */ /* 0x001fea000383ffff */
[----:B------:R-:W-:Y:S05]  /*2ad60*/  BRA `(.L_x_11) ;  /* 0xffffffb400187947 */ /* 0x000fea000383ffff */
        .weak           $__internal_0_$__cuda_sm10x_tcgen05_guardrail_trap_col_being_dealloced_not_returned_by_alloc
        .type           $__internal_0_$__cuda_sm10x_tcgen05_guardrail_trap_col_being_dealloced_not_returned_by_alloc,@function
        .size           $__internal_0_$__cuda_sm10x_tcgen05_guardrail_trap_col_being_dealloced_not_returned_by_alloc,($__internal_1_$__cuda_sm10x_tcgen05_guardrail_trap_phase_invalid_during_alloc - $__internal_0_$__cuda_sm10x_tcgen05_guardrail_trap_col_being_dealloced_not_returned_by_alloc)
$__internal_0_$__cuda_sm10x_tcgen05_guardrail_trap_col_being_dealloced_not_returned_by_alloc:
[----:B------:R-:W-:Y:S05]  /*2ad70*/  BPT.TRAP 0x1 ;  /* 0x000000040000795c */ /* 0x000fea0000300000 */
[----:B------:R-:W-:-:S04]  /*2ad80*/  IMAD.MOV.U32 R3, RZ, RZ, 0x0 ;  /* 0x00000000ff037424 */ /* 0x000fc800078e00ff */
[----:B------:R-:W-:Y:S05]  /*2ad90*/  RET.REL.NODEC R2 `(matmul_kernel) ;  /* 0xfffffd5002987950 */ /* 0x000fea0003c3ffff */
        .weak           $__internal_1_$__cuda_sm10x_tcgen05_guardrail_trap_phase_invalid_during_alloc
        .type           $__internal_1_$__cuda_sm10x_tcgen05_guardrail_trap_phase_invalid_during_alloc,@function
        .size           $__internal_1_$__cuda_sm10x_tcgen05_guardrail_trap_phase_invalid_during_alloc,($__internal_2_$__cuda_sm10x_tcgen05_guardrail_trap_unallocated_columns_being_dealloced - $__internal_1_$__cuda_sm10x_tcgen05_guardrail_trap_phase_invalid_during_alloc)
$__internal_1_$__cuda_sm10x_tcgen05_guardrail_trap_phase_invalid_during_alloc:
[----:B------:R-:W-:Y:S05]  /*2ada0*/  BPT.TRAP 0x1 ;  /* 0x000000040000795c */ /* 0x000fea0000300000 */
[----:B------:R-:W-:-:S04]  /*2adb0*/  IMAD.MOV.U32 R5, RZ, RZ, 0x0 ;  /* 0x00000000ff057424 */ /* 0x000fc800078e00ff */
[----:B------:R-:W-:Y:S05]  /*2adc0*/  RET.REL.NODEC R4 `(matmul_kernel) ;  /* 0xfffffd50048c7950 */ /* 0x000fea0003c3ffff */
        .weak           $__internal_2_$__cuda_sm10x_tcgen05_guardrail_trap_unallocated_columns_being_dealloced
        .type           $__internal_2_$__cuda_sm10x_tcgen05_guardrail_trap_unallocated_columns_being_dealloced,@function
        .size           $__internal_2_$__cuda_sm10x_tcgen05_guardrail_trap_unallocated_columns_being_dealloced,(.L_x_20 - $__internal_2_$__cuda_sm10x_tcgen05_guardrail_trap_unallocated_columns_being_dealloced)
$__internal_2_$__cuda_sm10x_tcgen05_guardrail_trap_unallocated_columns_being_dealloced:
[----:B------:R-:W-:Y:S05]  /*2add0*/  BPT.TRAP 0x1 ;  /* 0x000000040000795c */ /* 0x000fea0000300000 */
[----:B------:R-:W-:-:S04]  /*2ade0*/  IMAD.MOV.U32 R3, RZ, RZ, 0x0 ;  /* 0x00000000ff037424 */ /* 0x000fc800078e00ff */
[----:B------:R-:W-:Y:S05]  /*2adf0*/  RET.REL.NODEC R2 `(matmul_kernel) ;  /* 0xfffffd5002807950 */ /* 0x000fea0003c3ffff */
.L_x_17:
[----:B------:R-:W-:-:S00]  /*2ae00*/  BRA `(.L_x_17) ;  /* 0xfffffffc00fc7947 */ /* 0x000fc0000383ffff */
[----:B------:R-:W-:-:S00]  /*2ae10*/  NOP ;  /* 0x0000000000007918 */ /* 0x000fc00000000000 */
        /* <DEDUP_REMOVED lines=14> */
.L_x_20:


//--------------------- .nv.shared.matmul_kernel  --------------------------
	.section	.nv.shared.matmul_kernel,"aw",@nobits
	.sectionflags	@""
	.align	16
	.zero		1024


//--------------------- .nv.shared.reserved.0     --------------------------
	.section	.nv.shared.reserved.0,"aw",@nobits
	.align	8
	.weak		__nv_reservedSMEM_offset_0_alias
	.size		__nv_reservedSMEM_offset_0_alias, 0, 64
	.other		__nv_reservedSMEM_offset_0_alias,@"STO_CUDA_RESERVED_SHARED STV_DEFAULT"
__nv_reservedSMEM_offset_0_alias:
	.zero		0
.nv.shared.reserved.0:
	.zero		64
	.weak		__nv_reservedSMEM_allocation_phase
	.type		__nv_reservedSMEM_allocation_phase,@object
	.size		__nv_reservedSMEM_allocation_phase,(.L_0 - __nv_reservedSMEM_allocation_phase)
__nv_reservedSMEM_allocation_phase:
	.zero		1
.L_0:
	.zero		7
	.weak		__nv_reservedSMEM_devtool_atexit_pc
	.type		__nv_reservedSMEM_devtool_atexit_pc,@object
	.size		__nv_reservedSMEM_devtool_atexit_pc,(__nv_reservedSMEM_allocation_mask - __nv_reservedSMEM_devtool_atexit_pc)
__nv_reservedSMEM_devtool_atexit_pc:
	.zero		8
	.weak		__nv_reservedSMEM_allocation_mask
	.type		__nv_reservedSMEM_allocation_mask,@object
	.size		__nv_reservedSMEM_allocation_mask,(.L_2 - __nv_reservedSMEM_allocation_mask)
__nv_reservedSMEM_allocation_mask:
	.zero		4
.L_2:


//--------------------- .nv.constant0.matmul_kernel --------------------------
	.section	.nv.constant0.matmul_kernel,"a",@progbits
	.sectionflags	@""
	.align	4
.nv.constant0.matmul_kernel:
	.zero		976


//--------------------- SYMBOLS --------------------------

	.type		.nv.reservedSmem.offset0,@object
	.size		.nv.reservedSmem.offset0,0x4
	.type		.nv.reservedSmem.cap,@object
	.size		.nv.reservedSmem.cap,0x4
